//
// Generated by NVIDIA NVVM Compiler
//
// Compiler Build ID: CL-36424714
// Cuda compilation tools, release 13.0, V13.0.88
// Based on NVVM 20.0.0
//

.version 9.0
.target sm_100
.address_size 64

	// .globl	_Z3AESPcS_jS_S_S_S_
// _ZZ3AESPcS_jS_S_S_S_E4rcon has been demoted
// _ZZ3AESPcS_jS_S_S_S_E4sbox has been demoted
// _ZZ3AESPcS_jS_S_S_S_E4mul2 has been demoted
// _ZZ3AESPcS_jS_S_S_S_E4mul3 has been demoted
// _ZZ3AESPcS_jS_S_S_S_E11ExpandedKey has been demoted
// _ZZ7inv_AESPcS_jS_S_S_S_S_E4rcon has been demoted
// _ZZ7inv_AESPcS_jS_S_S_S_S_E4sbox has been demoted
// _ZZ7inv_AESPcS_jS_S_S_S_S_E7invsbox has been demoted
// _ZZ7inv_AESPcS_jS_S_S_S_S_E4mul2 has been demoted
// _ZZ7inv_AESPcS_jS_S_S_S_S_E4mul3 has been demoted
// _ZZ7inv_AESPcS_jS_S_S_S_S_E11ExpandedKey has been demoted
// _ZZ7AES_CTRPcS_jS_S_S_S_jE4rcon has been demoted
// _ZZ7AES_CTRPcS_jS_S_S_S_jE4sbox has been demoted
// _ZZ7AES_CTRPcS_jS_S_S_S_jE4mul2 has been demoted
// _ZZ7AES_CTRPcS_jS_S_S_S_jE4mul3 has been demoted
// _ZZ7AES_CTRPcS_jS_S_S_S_jE11ExpandedKey has been demoted
// _ZZ10AES_CCMP_1PcS_jS_S_S_S_jPhjS0_E4rcon has been demoted
// _ZZ10AES_CCMP_1PcS_jS_S_S_S_jPhjS0_E4sbox has been demoted
// _ZZ10AES_CCMP_1PcS_jS_S_S_S_jPhjS0_E4mul2 has been demoted
// _ZZ10AES_CCMP_1PcS_jS_S_S_S_jPhjS0_E4mul3 has been demoted
// _ZZ10AES_CCMP_1PcS_jS_S_S_S_jPhjS0_E11ExpandedKey has been demoted
// _ZZ8AES_CCMPPcS_jS_S_S_S_jjPhjS0_E4rcon has been demoted
// _ZZ8AES_CCMPPcS_jS_S_S_S_jjPhjS0_E4sbox has been demoted
// _ZZ8AES_CCMPPcS_jS_S_S_S_jjPhjS0_E4mul2 has been demoted
// _ZZ8AES_CCMPPcS_jS_S_S_S_jjPhjS0_E4mul3 has been demoted
// _ZZ8AES_CCMPPcS_jS_S_S_S_jjPhjS0_E11ExpandedKey has been demoted
// _ZZ16AES_CCMP_EncryptPcS_jS_S_S_S_jjE4rcon has been demoted
// _ZZ16AES_CCMP_EncryptPcS_jS_S_S_S_jjE4sbox has been demoted
// _ZZ16AES_CCMP_EncryptPcS_jS_S_S_S_jjE4mul2 has been demoted
// _ZZ16AES_CCMP_EncryptPcS_jS_S_S_S_jjE4mul3 has been demoted
// _ZZ16AES_CCMP_EncryptPcS_jS_S_S_S_jjE11ExpandedKey has been demoted
// _ZZ16AES_CCMP_DecryptPcS_jS_S_S_S_jjE4rcon has been demoted
// _ZZ16AES_CCMP_DecryptPcS_jS_S_S_S_jjE4sbox has been demoted
// _ZZ16AES_CCMP_DecryptPcS_jS_S_S_S_jjE4mul2 has been demoted
// _ZZ16AES_CCMP_DecryptPcS_jS_S_S_S_jjE4mul3 has been demoted
// _ZZ16AES_CCMP_DecryptPcS_jS_S_S_S_jjE11ExpandedKey has been demoted

.visible .entry _Z3AESPcS_jS_S_S_S_(
	.param .u64 .ptr .align 1 _Z3AESPcS_jS_S_S_S__param_0,
	.param .u64 .ptr .align 1 _Z3AESPcS_jS_S_S_S__param_1,
	.param .u32 _Z3AESPcS_jS_S_S_S__param_2,
	.param .u64 .ptr .align 1 _Z3AESPcS_jS_S_S_S__param_3,
	.param .u64 .ptr .align 1 _Z3AESPcS_jS_S_S_S__param_4,
	.param .u64 .ptr .align 1 _Z3AESPcS_jS_S_S_S__param_5,
	.param .u64 .ptr .align 1 _Z3AESPcS_jS_S_S_S__param_6
)
{
	.reg .pred 	%p<12>;
	.reg .b16 	%rs<412>;
	.reg .b32 	%r<242>;
	.reg .b64 	%rd<36>;
	// demoted variable
	.shared .align 1 .b8 _ZZ3AESPcS_jS_S_S_S_E4rcon[256];
	// demoted variable
	.shared .align 1 .b8 _ZZ3AESPcS_jS_S_S_S_E4sbox[256];
	// demoted variable
	.shared .align 1 .b8 _ZZ3AESPcS_jS_S_S_S_E4mul2[256];
	// demoted variable
	.shared .align 1 .b8 _ZZ3AESPcS_jS_S_S_S_E4mul3[256];
	// demoted variable
	.shared .align 1 .b8 _ZZ3AESPcS_jS_S_S_S_E11ExpandedKey[176];
	ld.param.u64 	%rd18, [_Z3AESPcS_jS_S_S_S__param_0];
	ld.param.u64 	%rd19, [_Z3AESPcS_jS_S_S_S__param_1];
	ld.param.u64 	%rd20, [_Z3AESPcS_jS_S_S_S__param_3];
	ld.param.u64 	%rd21, [_Z3AESPcS_jS_S_S_S__param_4];
	ld.param.u64 	%rd22, [_Z3AESPcS_jS_S_S_S__param_5];
	ld.param.u64 	%rd23, [_Z3AESPcS_jS_S_S_S__param_6];
	cvta.to.global.u64 	%rd1, %rd23;
	cvta.to.global.u64 	%rd2, %rd22;
	cvta.to.global.u64 	%rd3, %rd21;
	cvta.to.global.u64 	%rd4, %rd20;
	mov.u32 	%r1, %tid.x;
	mov.u32 	%r19, %ntid.x;
	mov.u32 	%r20, %ctaid.x;
	mad.lo.s32 	%r2, %r19, %r20, %r1;
	setp.gt.u32 	%p1, %r19, 255;
	@%p1 bra 	$L__BB0_4;
	setp.ne.s32 	%p3, %r1, 0;
	@%p3 bra 	$L__BB0_6;
	add.s64 	%rd35, %rd4, 3;
	add.s64 	%rd34, %rd3, 3;
	add.s64 	%rd33, %rd2, 3;
	mov.u32 	%r34, _ZZ3AESPcS_jS_S_S_S_E4rcon;
	add.s32 	%r238, %r34, 3;
	mov.u32 	%r35, _ZZ3AESPcS_jS_S_S_S_E4sbox;
	add.s32 	%r237, %r35, 3;
	mov.u32 	%r36, _ZZ3AESPcS_jS_S_S_S_E4mul2;
	add.s32 	%r236, %r36, 3;
	mov.u32 	%r37, _ZZ3AESPcS_jS_S_S_S_E4mul3;
	add.s32 	%r235, %r37, 3;
	add.s64 	%rd32, %rd1, 3;
	mov.b32 	%r239, 7;
$L__BB0_3:
	ld.global.u8 	%rs137, [%rd35+-3];
	st.shared.u8 	[%r238+-3], %rs137;
	ld.global.u8 	%rs138, [%rd34+-3];
	st.shared.u8 	[%r237+-3], %rs138;
	ld.global.u8 	%rs139, [%rd33+-3];
	st.shared.u8 	[%r236+-3], %rs139;
	ld.global.u8 	%rs140, [%rd32+-3];
	st.shared.u8 	[%r235+-3], %rs140;
	ld.global.u8 	%rs141, [%rd35+-2];
	st.shared.u8 	[%r238+-2], %rs141;
	ld.global.u8 	%rs142, [%rd34+-2];
	st.shared.u8 	[%r237+-2], %rs142;
	ld.global.u8 	%rs143, [%rd33+-2];
	st.shared.u8 	[%r236+-2], %rs143;
	ld.global.u8 	%rs144, [%rd32+-2];
	st.shared.u8 	[%r235+-2], %rs144;
	ld.global.u8 	%rs145, [%rd35+-1];
	st.shared.u8 	[%r238+-1], %rs145;
	ld.global.u8 	%rs146, [%rd34+-1];
	st.shared.u8 	[%r237+-1], %rs146;
	ld.global.u8 	%rs147, [%rd33+-1];
	st.shared.u8 	[%r236+-1], %rs147;
	ld.global.u8 	%rs148, [%rd32+-1];
	st.shared.u8 	[%r235+-1], %rs148;
	ld.global.u8 	%rs149, [%rd35];
	st.shared.u8 	[%r238], %rs149;
	ld.global.u8 	%rs150, [%rd34];
	st.shared.u8 	[%r237], %rs150;
	ld.global.u8 	%rs151, [%rd33];
	st.shared.u8 	[%r236], %rs151;
	ld.global.u8 	%rs152, [%rd32];
	st.shared.u8 	[%r235], %rs152;
	ld.global.u8 	%rs153, [%rd35+1];
	st.shared.u8 	[%r238+1], %rs153;
	ld.global.u8 	%rs154, [%rd34+1];
	st.shared.u8 	[%r237+1], %rs154;
	ld.global.u8 	%rs155, [%rd33+1];
	st.shared.u8 	[%r236+1], %rs155;
	ld.global.u8 	%rs156, [%rd32+1];
	st.shared.u8 	[%r235+1], %rs156;
	ld.global.u8 	%rs157, [%rd35+2];
	st.shared.u8 	[%r238+2], %rs157;
	ld.global.u8 	%rs158, [%rd34+2];
	st.shared.u8 	[%r237+2], %rs158;
	ld.global.u8 	%rs159, [%rd33+2];
	st.shared.u8 	[%r236+2], %rs159;
	ld.global.u8 	%rs160, [%rd32+2];
	st.shared.u8 	[%r235+2], %rs160;
	ld.global.u8 	%rs161, [%rd35+3];
	st.shared.u8 	[%r238+3], %rs161;
	ld.global.u8 	%rs162, [%rd34+3];
	st.shared.u8 	[%r237+3], %rs162;
	ld.global.u8 	%rs163, [%rd33+3];
	st.shared.u8 	[%r236+3], %rs163;
	ld.global.u8 	%rs164, [%rd32+3];
	st.shared.u8 	[%r235+3], %rs164;
	ld.global.u8 	%rs165, [%rd35+4];
	st.shared.u8 	[%r238+4], %rs165;
	ld.global.u8 	%rs166, [%rd34+4];
	st.shared.u8 	[%r237+4], %rs166;
	ld.global.u8 	%rs167, [%rd33+4];
	st.shared.u8 	[%r236+4], %rs167;
	ld.global.u8 	%rs168, [%rd32+4];
	st.shared.u8 	[%r235+4], %rs168;
	add.s32 	%r239, %r239, 8;
	add.s64 	%rd35, %rd35, 8;
	add.s64 	%rd34, %rd34, 8;
	add.s64 	%rd33, %rd33, 8;
	add.s64 	%rd32, %rd32, 8;
	add.s32 	%r238, %r238, 8;
	add.s32 	%r237, %r237, 8;
	add.s32 	%r236, %r236, 8;
	add.s32 	%r235, %r235, 8;
	setp.eq.s32 	%p4, %r239, 263;
	@%p4 bra 	$L__BB0_6;
	bra.uni 	$L__BB0_3;
$L__BB0_4:
	setp.gt.u32 	%p2, %r1, 255;
	@%p2 bra 	$L__BB0_6;
	cvt.u64.u32 	%rd24, %r1;
	add.s64 	%rd25, %rd4, %rd24;
	ld.global.u8 	%rs133, [%rd25];
	mov.u32 	%r21, _ZZ3AESPcS_jS_S_S_S_E4rcon;
	add.s32 	%r22, %r21, %r1;
	st.shared.u8 	[%r22], %rs133;
	add.s64 	%rd26, %rd3, %rd24;
	ld.global.u8 	%rs134, [%rd26];
	mov.u32 	%r23, _ZZ3AESPcS_jS_S_S_S_E4sbox;
	add.s32 	%r24, %r23, %r1;
	st.shared.u8 	[%r24], %rs134;
	add.s64 	%rd27, %rd2, %rd24;
	ld.global.u8 	%rs135, [%rd27];
	mov.u32 	%r25, _ZZ3AESPcS_jS_S_S_S_E4mul2;
	add.s32 	%r26, %r25, %r1;
	st.shared.u8 	[%r26], %rs135;
	add.s64 	%rd28, %rd1, %rd24;
	ld.global.u8 	%rs136, [%rd28];
	mov.u32 	%r27, _ZZ3AESPcS_jS_S_S_S_E4mul3;
	add.s32 	%r28, %r27, %r1;
	st.shared.u8 	[%r28], %rs136;
$L__BB0_6:
	bar.sync 	0;
	setp.ne.s32 	%p5, %r1, 0;
	@%p5 bra 	$L__BB0_11;
	cvta.to.global.u64 	%rd29, %rd19;
	ld.global.u8 	%rs169, [%rd29];
	st.shared.u8 	[_ZZ3AESPcS_jS_S_S_S_E11ExpandedKey], %rs169;
	ld.global.u8 	%rs170, [%rd29+1];
	st.shared.u8 	[_ZZ3AESPcS_jS_S_S_S_E11ExpandedKey+1], %rs170;
	ld.global.u8 	%rs171, [%rd29+2];
	st.shared.u8 	[_ZZ3AESPcS_jS_S_S_S_E11ExpandedKey+2], %rs171;
	ld.global.u8 	%rs172, [%rd29+3];
	st.shared.u8 	[_ZZ3AESPcS_jS_S_S_S_E11ExpandedKey+3], %rs172;
	ld.global.u8 	%rs173, [%rd29+4];
	st.shared.u8 	[_ZZ3AESPcS_jS_S_S_S_E11ExpandedKey+4], %rs173;
	ld.global.u8 	%rs174, [%rd29+5];
	st.shared.u8 	[_ZZ3AESPcS_jS_S_S_S_E11ExpandedKey+5], %rs174;
	ld.global.u8 	%rs175, [%rd29+6];
	st.shared.u8 	[_ZZ3AESPcS_jS_S_S_S_E11ExpandedKey+6], %rs175;
	ld.global.u8 	%rs176, [%rd29+7];
	st.shared.u8 	[_ZZ3AESPcS_jS_S_S_S_E11ExpandedKey+7], %rs176;
	ld.global.u8 	%rs177, [%rd29+8];
	st.shared.u8 	[_ZZ3AESPcS_jS_S_S_S_E11ExpandedKey+8], %rs177;
	ld.global.u8 	%rs178, [%rd29+9];
	st.shared.u8 	[_ZZ3AESPcS_jS_S_S_S_E11ExpandedKey+9], %rs178;
	ld.global.u8 	%rs179, [%rd29+10];
	st.shared.u8 	[_ZZ3AESPcS_jS_S_S_S_E11ExpandedKey+10], %rs179;
	ld.global.u8 	%rs180, [%rd29+11];
	st.shared.u8 	[_ZZ3AESPcS_jS_S_S_S_E11ExpandedKey+11], %rs180;
	ld.global.u8 	%rs363, [%rd29+12];
	st.shared.u8 	[_ZZ3AESPcS_jS_S_S_S_E11ExpandedKey+12], %rs363;
	ld.global.u8 	%rs362, [%rd29+13];
	st.shared.u8 	[_ZZ3AESPcS_jS_S_S_S_E11ExpandedKey+13], %rs362;
	ld.global.u8 	%rs361, [%rd29+14];
	st.shared.u8 	[_ZZ3AESPcS_jS_S_S_S_E11ExpandedKey+14], %rs361;
	ld.global.u8 	%rs360, [%rd29+15];
	st.shared.u8 	[_ZZ3AESPcS_jS_S_S_S_E11ExpandedKey+15], %rs360;
	mov.b32 	%r240, 16;
	mov.u32 	%r42, _ZZ3AESPcS_jS_S_S_S_E4sbox;
	mov.u32 	%r54, _ZZ3AESPcS_jS_S_S_S_E4rcon;
	mov.u32 	%r56, _ZZ3AESPcS_jS_S_S_S_E11ExpandedKey;
$L__BB0_8:
	and.b32  	%r39, %r240, 8;
	setp.ne.s32 	%p6, %r39, 0;
	@%p6 bra 	$L__BB0_10;
	cvt.u32.u16 	%r40, %rs362;
	and.b32  	%r41, %r40, 255;
	add.s32 	%r43, %r42, %r41;
	ld.shared.u8 	%rs181, [%r43];
	cvt.u32.u16 	%r44, %rs361;
	and.b32  	%r45, %r44, 255;
	add.s32 	%r46, %r42, %r45;
	ld.shared.u8 	%rs362, [%r46];
	cvt.u32.u16 	%r47, %rs360;
	and.b32  	%r48, %r47, 255;
	add.s32 	%r49, %r42, %r48;
	ld.shared.u8 	%rs361, [%r49];
	cvt.u32.u16 	%r50, %rs363;
	and.b32  	%r51, %r50, 255;
	add.s32 	%r52, %r42, %r51;
	ld.shared.u8 	%rs360, [%r52];
	shr.u32 	%r53, %r240, 4;
	add.s32 	%r55, %r54, %r53;
	ld.shared.u8 	%rs182, [%r55];
	xor.b16  	%rs363, %rs181, %rs182;
$L__BB0_10:
	add.s32 	%r57, %r56, %r240;
	ld.shared.u8 	%rs183, [%r57+-16];
	xor.b16  	%rs184, %rs363, %rs183;
	st.shared.u8 	[%r57], %rs184;
	ld.shared.u8 	%rs185, [%r57+-15];
	xor.b16  	%rs186, %rs362, %rs185;
	st.shared.u8 	[%r57+1], %rs186;
	ld.shared.u8 	%rs187, [%r57+-14];
	xor.b16  	%rs188, %rs361, %rs187;
	st.shared.u8 	[%r57+2], %rs188;
	ld.shared.u8 	%rs189, [%r57+-13];
	xor.b16  	%rs190, %rs360, %rs189;
	st.shared.u8 	[%r57+3], %rs190;
	ld.shared.u8 	%rs191, [%r57+-12];
	xor.b16  	%rs363, %rs184, %rs191;
	st.shared.u8 	[%r57+4], %rs363;
	ld.shared.u8 	%rs192, [%r57+-11];
	xor.b16  	%rs362, %rs186, %rs192;
	st.shared.u8 	[%r57+5], %rs362;
	ld.shared.u8 	%rs193, [%r57+-10];
	xor.b16  	%rs361, %rs188, %rs193;
	st.shared.u8 	[%r57+6], %rs361;
	ld.shared.u8 	%rs194, [%r57+-9];
	xor.b16  	%rs360, %rs190, %rs194;
	st.shared.u8 	[%r57+7], %rs360;
	add.s32 	%r14, %r240, 8;
	setp.lt.u32 	%p7, %r240, 168;
	mov.u32 	%r240, %r14;
	@%p7 bra 	$L__BB0_8;
$L__BB0_11:
	ld.param.u32 	%r232, [_Z3AESPcS_jS_S_S_S__param_2];
	shl.b32 	%r58, %r2, 4;
	add.s32 	%r15, %r58, 16;
	setp.gt.u32 	%p8, %r15, %r232;
	cvt.s64.s32 	%rd30, %r58;
	cvta.to.global.u64 	%rd31, %rd18;
	add.s64 	%rd17, %rd31, %rd30;
	@%p8 bra 	$L__BB0_13;
	ld.global.u8 	%rs411, [%rd17];
	ld.global.u8 	%rs410, [%rd17+1];
	ld.global.u8 	%rs409, [%rd17+2];
	ld.global.u8 	%rs408, [%rd17+3];
	ld.global.u8 	%rs407, [%rd17+4];
	ld.global.u8 	%rs406, [%rd17+5];
	ld.global.u8 	%rs405, [%rd17+6];
	ld.global.u8 	%rs404, [%rd17+7];
	ld.global.u8 	%rs403, [%rd17+8];
	ld.global.u8 	%rs402, [%rd17+9];
	ld.global.u8 	%rs401, [%rd17+10];
	ld.global.u8 	%rs400, [%rd17+11];
	ld.global.u8 	%rs399, [%rd17+12];
	ld.global.u8 	%rs398, [%rd17+13];
	ld.global.u8 	%rs397, [%rd17+14];
	ld.global.u8 	%rs396, [%rd17+15];
$L__BB0_13:
	ld.param.u32 	%r233, [_Z3AESPcS_jS_S_S_S__param_2];
	setp.gt.u32 	%p9, %r15, %r233;
	bar.sync 	0;
	@%p9 bra 	$L__BB0_17;
	ld.shared.u8 	%rs196, [_ZZ3AESPcS_jS_S_S_S_E11ExpandedKey];
	xor.b16  	%rs395, %rs411, %rs196;
	ld.shared.u8 	%rs197, [_ZZ3AESPcS_jS_S_S_S_E11ExpandedKey+1];
	xor.b16  	%rs394, %rs410, %rs197;
	ld.shared.u8 	%rs198, [_ZZ3AESPcS_jS_S_S_S_E11ExpandedKey+2];
	xor.b16  	%rs393, %rs409, %rs198;
	ld.shared.u8 	%rs199, [_ZZ3AESPcS_jS_S_S_S_E11ExpandedKey+3];
	xor.b16  	%rs392, %rs408, %rs199;
	ld.shared.u8 	%rs200, [_ZZ3AESPcS_jS_S_S_S_E11ExpandedKey+4];
	xor.b16  	%rs391, %rs407, %rs200;
	ld.shared.u8 	%rs201, [_ZZ3AESPcS_jS_S_S_S_E11ExpandedKey+5];
	xor.b16  	%rs390, %rs406, %rs201;
	ld.shared.u8 	%rs202, [_ZZ3AESPcS_jS_S_S_S_E11ExpandedKey+6];
	xor.b16  	%rs389, %rs405, %rs202;
	ld.shared.u8 	%rs203, [_ZZ3AESPcS_jS_S_S_S_E11ExpandedKey+7];
	xor.b16  	%rs388, %rs404, %rs203;
	ld.shared.u8 	%rs204, [_ZZ3AESPcS_jS_S_S_S_E11ExpandedKey+8];
	xor.b16  	%rs387, %rs403, %rs204;
	ld.shared.u8 	%rs205, [_ZZ3AESPcS_jS_S_S_S_E11ExpandedKey+9];
	xor.b16  	%rs386, %rs402, %rs205;
	ld.shared.u8 	%rs206, [_ZZ3AESPcS_jS_S_S_S_E11ExpandedKey+10];
	xor.b16  	%rs385, %rs401, %rs206;
	ld.shared.u8 	%rs207, [_ZZ3AESPcS_jS_S_S_S_E11ExpandedKey+11];
	xor.b16  	%rs384, %rs400, %rs207;
	ld.shared.u8 	%rs208, [_ZZ3AESPcS_jS_S_S_S_E11ExpandedKey+12];
	xor.b16  	%rs383, %rs399, %rs208;
	ld.shared.u8 	%rs209, [_ZZ3AESPcS_jS_S_S_S_E11ExpandedKey+13];
	xor.b16  	%rs382, %rs398, %rs209;
	ld.shared.u8 	%rs210, [_ZZ3AESPcS_jS_S_S_S_E11ExpandedKey+14];
	xor.b16  	%rs381, %rs397, %rs210;
	ld.shared.u8 	%rs211, [_ZZ3AESPcS_jS_S_S_S_E11ExpandedKey+15];
	xor.b16  	%rs380, %rs396, %rs211;
	mov.b32 	%r241, 16;
	mov.u32 	%r60, _ZZ3AESPcS_jS_S_S_S_E11ExpandedKey;
	mov.u32 	%r64, _ZZ3AESPcS_jS_S_S_S_E4sbox;
	mov.u32 	%r113, _ZZ3AESPcS_jS_S_S_S_E4mul2;
	mov.u32 	%r117, _ZZ3AESPcS_jS_S_S_S_E4mul3;
$L__BB0_15:
	add.s32 	%r61, %r60, %r241;
	cvt.u32.u16 	%r62, %rs395;
	and.b32  	%r63, %r62, 255;
	add.s32 	%r65, %r64, %r63;
	ld.shared.u8 	%rs212, [%r65];
	cvt.u32.u16 	%r66, %rs394;
	and.b32  	%r67, %r66, 255;
	add.s32 	%r68, %r64, %r67;
	ld.shared.u8 	%rs213, [%r68];
	cvt.u32.u16 	%r69, %rs393;
	and.b32  	%r70, %r69, 255;
	add.s32 	%r71, %r64, %r70;
	ld.shared.u8 	%rs214, [%r71];
	cvt.u32.u16 	%r72, %rs392;
	and.b32  	%r73, %r72, 255;
	add.s32 	%r74, %r64, %r73;
	ld.shared.u8 	%rs215, [%r74];
	cvt.u32.u16 	%r75, %rs391;
	and.b32  	%r76, %r75, 255;
	add.s32 	%r77, %r64, %r76;
	ld.shared.u8 	%rs216, [%r77];
	cvt.u32.u16 	%r78, %rs390;
	and.b32  	%r79, %r78, 255;
	add.s32 	%r80, %r64, %r79;
	ld.shared.u8 	%rs217, [%r80];
	cvt.u32.u16 	%r81, %rs389;
	and.b32  	%r82, %r81, 255;
	add.s32 	%r83, %r64, %r82;
	ld.shared.u8 	%rs218, [%r83];
	cvt.u32.u16 	%r84, %rs388;
	and.b32  	%r85, %r84, 255;
	add.s32 	%r86, %r64, %r85;
	ld.shared.u8 	%rs219, [%r86];
	cvt.u32.u16 	%r87, %rs387;
	and.b32  	%r88, %r87, 255;
	add.s32 	%r89, %r64, %r88;
	ld.shared.u8 	%rs220, [%r89];
	cvt.u32.u16 	%r90, %rs386;
	and.b32  	%r91, %r90, 255;
	add.s32 	%r92, %r64, %r91;
	ld.shared.u8 	%rs221, [%r92];
	cvt.u32.u16 	%r93, %rs385;
	and.b32  	%r94, %r93, 255;
	add.s32 	%r95, %r64, %r94;
	ld.shared.u8 	%rs222, [%r95];
	cvt.u32.u16 	%r96, %rs384;
	and.b32  	%r97, %r96, 255;
	add.s32 	%r98, %r64, %r97;
	ld.shared.u8 	%rs223, [%r98];
	cvt.u32.u16 	%r99, %rs383;
	and.b32  	%r100, %r99, 255;
	add.s32 	%r101, %r64, %r100;
	ld.shared.u8 	%rs224, [%r101];
	cvt.u32.u16 	%r102, %rs382;
	and.b32  	%r103, %r102, 255;
	add.s32 	%r104, %r64, %r103;
	ld.shared.u8 	%rs225, [%r104];
	cvt.u32.u16 	%r105, %rs381;
	and.b32  	%r106, %r105, 255;
	add.s32 	%r107, %r64, %r106;
	ld.shared.u8 	%rs226, [%r107];
	cvt.u32.u16 	%r108, %rs380;
	and.b32  	%r109, %r108, 255;
	add.s32 	%r110, %r64, %r109;
	ld.shared.u8 	%rs227, [%r110];
	cvt.u32.u16 	%r111, %rs212;
	and.b32  	%r112, %r111, 255;
	add.s32 	%r114, %r113, %r112;
	ld.shared.u8 	%rs228, [%r114];
	cvt.u32.u16 	%r115, %rs217;
	and.b32  	%r116, %r115, 255;
	add.s32 	%r118, %r117, %r116;
	ld.shared.u8 	%rs229, [%r118];
	xor.b16  	%rs230, %rs229, %rs228;
	add.s32 	%r119, %r113, %r116;
	ld.shared.u8 	%rs231, [%r119];
	cvt.u32.u16 	%r120, %rs222;
	and.b32  	%r121, %r120, 255;
	add.s32 	%r122, %r117, %r121;
	ld.shared.u8 	%rs232, [%r122];
	xor.b16  	%rs233, %rs231, %rs232;
	add.s32 	%r123, %r113, %r121;
	ld.shared.u8 	%rs234, [%r123];
	cvt.u32.u16 	%r124, %rs227;
	and.b32  	%r125, %r124, 255;
	add.s32 	%r126, %r117, %r125;
	ld.shared.u8 	%rs235, [%r126];
	xor.b16  	%rs236, %rs234, %rs235;
	add.s32 	%r127, %r117, %r112;
	ld.shared.u8 	%rs237, [%r127];
	add.s32 	%r128, %r113, %r125;
	ld.shared.u8 	%rs238, [%r128];
	xor.b16  	%rs239, %rs237, %rs238;
	cvt.u32.u16 	%r129, %rs216;
	and.b32  	%r130, %r129, 255;
	add.s32 	%r131, %r113, %r130;
	ld.shared.u8 	%rs240, [%r131];
	cvt.u32.u16 	%r132, %rs221;
	and.b32  	%r133, %r132, 255;
	add.s32 	%r134, %r117, %r133;
	ld.shared.u8 	%rs241, [%r134];
	xor.b16  	%rs242, %rs241, %rs240;
	add.s32 	%r135, %r113, %r133;
	ld.shared.u8 	%rs243, [%r135];
	cvt.u32.u16 	%r136, %rs226;
	and.b32  	%r137, %r136, 255;
	add.s32 	%r138, %r117, %r137;
	ld.shared.u8 	%rs244, [%r138];
	xor.b16  	%rs245, %rs243, %rs244;
	add.s32 	%r139, %r113, %r137;
	ld.shared.u8 	%rs246, [%r139];
	cvt.u32.u16 	%r140, %rs215;
	and.b32  	%r141, %r140, 255;
	add.s32 	%r142, %r117, %r141;
	ld.shared.u8 	%rs247, [%r142];
	xor.b16  	%rs248, %rs246, %rs247;
	add.s32 	%r143, %r117, %r130;
	ld.shared.u8 	%rs249, [%r143];
	add.s32 	%r144, %r113, %r141;
	ld.shared.u8 	%rs250, [%r144];
	xor.b16  	%rs251, %rs249, %rs250;
	cvt.u32.u16 	%r145, %rs220;
	and.b32  	%r146, %r145, 255;
	add.s32 	%r147, %r113, %r146;
	ld.shared.u8 	%rs252, [%r147];
	cvt.u32.u16 	%r148, %rs225;
	and.b32  	%r149, %r148, 255;
	add.s32 	%r150, %r117, %r149;
	ld.shared.u8 	%rs253, [%r150];
	xor.b16  	%rs254, %rs253, %rs252;
	add.s32 	%r151, %r113, %r149;
	ld.shared.u8 	%rs255, [%r151];
	cvt.u32.u16 	%r152, %rs214;
	and.b32  	%r153, %r152, 255;
	add.s32 	%r154, %r117, %r153;
	ld.shared.u8 	%rs256, [%r154];
	xor.b16  	%rs257, %rs255, %rs256;
	add.s32 	%r155, %r113, %r153;
	ld.shared.u8 	%rs258, [%r155];
	cvt.u32.u16 	%r156, %rs219;
	and.b32  	%r157, %r156, 255;
	add.s32 	%r158, %r117, %r157;
	ld.shared.u8 	%rs259, [%r158];
	xor.b16  	%rs260, %rs258, %rs259;
	add.s32 	%r159, %r117, %r146;
	ld.shared.u8 	%rs261, [%r159];
	add.s32 	%r160, %r113, %r157;
	ld.shared.u8 	%rs262, [%r160];
	xor.b16  	%rs263, %rs261, %rs262;
	cvt.u32.u16 	%r161, %rs224;
	and.b32  	%r162, %r161, 255;
	add.s32 	%r163, %r113, %r162;
	ld.shared.u8 	%rs264, [%r163];
	cvt.u32.u16 	%r164, %rs213;
	and.b32  	%r165, %r164, 255;
	add.s32 	%r166, %r117, %r165;
	ld.shared.u8 	%rs265, [%r166];
	xor.b16  	%rs266, %rs265, %rs264;
	add.s32 	%r167, %r113, %r165;
	ld.shared.u8 	%rs267, [%r167];
	cvt.u32.u16 	%r168, %rs218;
	and.b32  	%r169, %r168, 255;
	add.s32 	%r170, %r117, %r169;
	ld.shared.u8 	%rs268, [%r170];
	xor.b16  	%rs269, %rs267, %rs268;
	add.s32 	%r171, %r113, %r169;
	ld.shared.u8 	%rs270, [%r171];
	cvt.u32.u16 	%r172, %rs223;
	and.b32  	%r173, %r172, 255;
	add.s32 	%r174, %r117, %r173;
	ld.shared.u8 	%rs271, [%r174];
	xor.b16  	%rs272, %rs270, %rs271;
	add.s32 	%r175, %r117, %r162;
	ld.shared.u8 	%rs273, [%r175];
	add.s32 	%r176, %r113, %r173;
	ld.shared.u8 	%rs274, [%r176];
	xor.b16  	%rs275, %rs273, %rs274;
	ld.shared.u8 	%rs276, [%r61];
	xor.b16  	%rs277, %rs230, %rs276;
	xor.b16  	%rs278, %rs277, %rs222;
	xor.b16  	%rs395, %rs278, %rs227;
	ld.shared.u8 	%rs279, [%r61+1];
	xor.b16  	%rs280, %rs233, %rs279;
	xor.b16  	%rs281, %rs280, %rs212;
	xor.b16  	%rs394, %rs281, %rs227;
	ld.shared.u8 	%rs282, [%r61+2];
	xor.b16  	%rs283, %rs236, %rs282;
	xor.b16  	%rs284, %rs283, %rs212;
	xor.b16  	%rs393, %rs284, %rs217;
	ld.shared.u8 	%rs285, [%r61+3];
	xor.b16  	%rs286, %rs239, %rs285;
	xor.b16  	%rs287, %rs286, %rs217;
	xor.b16  	%rs392, %rs287, %rs222;
	ld.shared.u8 	%rs288, [%r61+4];
	xor.b16  	%rs289, %rs242, %rs288;
	xor.b16  	%rs290, %rs289, %rs226;
	xor.b16  	%rs391, %rs290, %rs215;
	ld.shared.u8 	%rs291, [%r61+5];
	xor.b16  	%rs292, %rs245, %rs291;
	xor.b16  	%rs293, %rs292, %rs216;
	xor.b16  	%rs390, %rs293, %rs215;
	ld.shared.u8 	%rs294, [%r61+6];
	xor.b16  	%rs295, %rs248, %rs294;
	xor.b16  	%rs296, %rs295, %rs216;
	xor.b16  	%rs389, %rs296, %rs221;
	ld.shared.u8 	%rs297, [%r61+7];
	xor.b16  	%rs298, %rs251, %rs297;
	xor.b16  	%rs299, %rs298, %rs221;
	xor.b16  	%rs388, %rs299, %rs226;
	ld.shared.u8 	%rs300, [%r61+8];
	xor.b16  	%rs301, %rs254, %rs300;
	xor.b16  	%rs302, %rs301, %rs214;
	xor.b16  	%rs387, %rs302, %rs219;
	ld.shared.u8 	%rs303, [%r61+9];
	xor.b16  	%rs304, %rs257, %rs303;
	xor.b16  	%rs305, %rs304, %rs220;
	xor.b16  	%rs386, %rs305, %rs219;
	ld.shared.u8 	%rs306, [%r61+10];
	xor.b16  	%rs307, %rs260, %rs306;
	xor.b16  	%rs308, %rs307, %rs220;
	xor.b16  	%rs385, %rs308, %rs225;
	ld.shared.u8 	%rs309, [%r61+11];
	xor.b16  	%rs310, %rs263, %rs309;
	xor.b16  	%rs311, %rs310, %rs225;
	xor.b16  	%rs384, %rs311, %rs214;
	ld.shared.u8 	%rs312, [%r61+12];
	xor.b16  	%rs313, %rs266, %rs312;
	xor.b16  	%rs314, %rs313, %rs218;
	xor.b16  	%rs383, %rs314, %rs223;
	ld.shared.u8 	%rs315, [%r61+13];
	xor.b16  	%rs316, %rs269, %rs315;
	xor.b16  	%rs317, %rs316, %rs224;
	xor.b16  	%rs382, %rs317, %rs223;
	ld.shared.u8 	%rs318, [%r61+14];
	xor.b16  	%rs319, %rs272, %rs318;
	xor.b16  	%rs320, %rs319, %rs224;
	xor.b16  	%rs381, %rs320, %rs213;
	ld.shared.u8 	%rs321, [%r61+15];
	xor.b16  	%rs322, %rs275, %rs321;
	xor.b16  	%rs323, %rs322, %rs213;
	xor.b16  	%rs380, %rs323, %rs218;
	add.s32 	%r241, %r241, 16;
	setp.ne.s32 	%p10, %r241, 160;
	@%p10 bra 	$L__BB0_15;
	cvt.u32.u16 	%r177, %rs395;
	and.b32  	%r178, %r177, 255;
	mov.u32 	%r179, _ZZ3AESPcS_jS_S_S_S_E4sbox;
	add.s32 	%r180, %r179, %r178;
	ld.shared.u8 	%rs324, [%r180];
	cvt.u32.u16 	%r181, %rs394;
	and.b32  	%r182, %r181, 255;
	add.s32 	%r183, %r179, %r182;
	ld.shared.u8 	%rs325, [%r183];
	cvt.u32.u16 	%r184, %rs393;
	and.b32  	%r185, %r184, 255;
	add.s32 	%r186, %r179, %r185;
	ld.shared.u8 	%rs326, [%r186];
	cvt.u32.u16 	%r187, %rs392;
	and.b32  	%r188, %r187, 255;
	add.s32 	%r189, %r179, %r188;
	ld.shared.u8 	%rs327, [%r189];
	cvt.u32.u16 	%r190, %rs391;
	and.b32  	%r191, %r190, 255;
	add.s32 	%r192, %r179, %r191;
	ld.shared.u8 	%rs328, [%r192];
	cvt.u32.u16 	%r193, %rs390;
	and.b32  	%r194, %r193, 255;
	add.s32 	%r195, %r179, %r194;
	ld.shared.u8 	%rs329, [%r195];
	cvt.u32.u16 	%r196, %rs389;
	and.b32  	%r197, %r196, 255;
	add.s32 	%r198, %r179, %r197;
	ld.shared.u8 	%rs330, [%r198];
	cvt.u32.u16 	%r199, %rs388;
	and.b32  	%r200, %r199, 255;
	add.s32 	%r201, %r179, %r200;
	ld.shared.u8 	%rs331, [%r201];
	cvt.u32.u16 	%r202, %rs387;
	and.b32  	%r203, %r202, 255;
	add.s32 	%r204, %r179, %r203;
	ld.shared.u8 	%rs332, [%r204];
	cvt.u32.u16 	%r205, %rs386;
	and.b32  	%r206, %r205, 255;
	add.s32 	%r207, %r179, %r206;
	ld.shared.u8 	%rs333, [%r207];
	cvt.u32.u16 	%r208, %rs385;
	and.b32  	%r209, %r208, 255;
	add.s32 	%r210, %r179, %r209;
	ld.shared.u8 	%rs334, [%r210];
	cvt.u32.u16 	%r211, %rs384;
	and.b32  	%r212, %r211, 255;
	add.s32 	%r213, %r179, %r212;
	ld.shared.u8 	%rs335, [%r213];
	cvt.u32.u16 	%r214, %rs383;
	and.b32  	%r215, %r214, 255;
	add.s32 	%r216, %r179, %r215;
	ld.shared.u8 	%rs336, [%r216];
	cvt.u32.u16 	%r217, %rs382;
	and.b32  	%r218, %r217, 255;
	add.s32 	%r219, %r179, %r218;
	ld.shared.u8 	%rs337, [%r219];
	cvt.u32.u16 	%r220, %rs381;
	and.b32  	%r221, %r220, 255;
	add.s32 	%r222, %r179, %r221;
	ld.shared.u8 	%rs338, [%r222];
	cvt.u32.u16 	%r223, %rs380;
	and.b32  	%r224, %r223, 255;
	add.s32 	%r225, %r179, %r224;
	ld.shared.u8 	%rs339, [%r225];
	ld.shared.u8 	%rs340, [_ZZ3AESPcS_jS_S_S_S_E11ExpandedKey+160];
	xor.b16  	%rs411, %rs324, %rs340;
	ld.shared.u8 	%rs341, [_ZZ3AESPcS_jS_S_S_S_E11ExpandedKey+161];
	xor.b16  	%rs410, %rs329, %rs341;
	ld.shared.u8 	%rs342, [_ZZ3AESPcS_jS_S_S_S_E11ExpandedKey+162];
	xor.b16  	%rs409, %rs334, %rs342;
	ld.shared.u8 	%rs343, [_ZZ3AESPcS_jS_S_S_S_E11ExpandedKey+163];
	xor.b16  	%rs408, %rs339, %rs343;
	ld.shared.u8 	%rs344, [_ZZ3AESPcS_jS_S_S_S_E11ExpandedKey+164];
	xor.b16  	%rs407, %rs328, %rs344;
	ld.shared.u8 	%rs345, [_ZZ3AESPcS_jS_S_S_S_E11ExpandedKey+165];
	xor.b16  	%rs406, %rs333, %rs345;
	ld.shared.u8 	%rs346, [_ZZ3AESPcS_jS_S_S_S_E11ExpandedKey+166];
	xor.b16  	%rs405, %rs338, %rs346;
	ld.shared.u8 	%rs347, [_ZZ3AESPcS_jS_S_S_S_E11ExpandedKey+167];
	xor.b16  	%rs404, %rs327, %rs347;
	ld.shared.u8 	%rs348, [_ZZ3AESPcS_jS_S_S_S_E11ExpandedKey+168];
	xor.b16  	%rs403, %rs332, %rs348;
	ld.shared.u8 	%rs349, [_ZZ3AESPcS_jS_S_S_S_E11ExpandedKey+169];
	xor.b16  	%rs402, %rs337, %rs349;
	ld.shared.u8 	%rs350, [_ZZ3AESPcS_jS_S_S_S_E11ExpandedKey+170];
	xor.b16  	%rs401, %rs326, %rs350;
	ld.shared.u8 	%rs351, [_ZZ3AESPcS_jS_S_S_S_E11ExpandedKey+171];
	xor.b16  	%rs400, %rs331, %rs351;
	ld.shared.u8 	%rs352, [_ZZ3AESPcS_jS_S_S_S_E11ExpandedKey+172];
	xor.b16  	%rs399, %rs336, %rs352;
	ld.shared.u8 	%rs353, [_ZZ3AESPcS_jS_S_S_S_E11ExpandedKey+173];
	xor.b16  	%rs398, %rs325, %rs353;
	ld.shared.u8 	%rs354, [_ZZ3AESPcS_jS_S_S_S_E11ExpandedKey+174];
	xor.b16  	%rs397, %rs330, %rs354;
	ld.shared.u8 	%rs355, [_ZZ3AESPcS_jS_S_S_S_E11ExpandedKey+175];
	xor.b16  	%rs396, %rs335, %rs355;
$L__BB0_17:
	ld.param.u32 	%r234, [_Z3AESPcS_jS_S_S_S__param_2];
	mov.u32 	%r226, %ntid.x;
	mov.u32 	%r227, %ctaid.x;
	mov.u32 	%r228, %tid.x;
	mad.lo.s32 	%r229, %r226, %r227, %r228;
	shl.b32 	%r230, %r229, 4;
	add.s32 	%r231, %r230, 16;
	setp.gt.u32 	%p11, %r231, %r234;
	bar.sync 	0;
	@%p11 bra 	$L__BB0_19;
	st.global.u8 	[%rd17], %rs411;
	st.global.u8 	[%rd17+1], %rs410;
	st.global.u8 	[%rd17+2], %rs409;
	st.global.u8 	[%rd17+3], %rs408;
	st.global.u8 	[%rd17+4], %rs407;
	st.global.u8 	[%rd17+5], %rs406;
	st.global.u8 	[%rd17+6], %rs405;
	st.global.u8 	[%rd17+7], %rs404;
	st.global.u8 	[%rd17+8], %rs403;
	st.global.u8 	[%rd17+9], %rs402;
	st.global.u8 	[%rd17+10], %rs401;
	st.global.u8 	[%rd17+11], %rs400;
	st.global.u8 	[%rd17+12], %rs399;
	st.global.u8 	[%rd17+13], %rs398;
	st.global.u8 	[%rd17+14], %rs397;
	st.global.u8 	[%rd17+15], %rs396;
$L__BB0_19:
	ret;

}
	// .globl	_Z7inv_AESPcS_jS_S_S_S_S_
.visible .entry _Z7inv_AESPcS_jS_S_S_S_S_(
	.param .u64 .ptr .align 1 _Z7inv_AESPcS_jS_S_S_S_S__param_0,
	.param .u64 .ptr .align 1 _Z7inv_AESPcS_jS_S_S_S_S__param_1,
	.param .u32 _Z7inv_AESPcS_jS_S_S_S_S__param_2,
	.param .u64 .ptr .align 1 _Z7inv_AESPcS_jS_S_S_S_S__param_3,
	.param .u64 .ptr .align 1 _Z7inv_AESPcS_jS_S_S_S_S__param_4,
	.param .u64 .ptr .align 1 _Z7inv_AESPcS_jS_S_S_S_S__param_5,
	.param .u64 .ptr .align 1 _Z7inv_AESPcS_jS_S_S_S_S__param_6,
	.param .u64 .ptr .align 1 _Z7inv_AESPcS_jS_S_S_S_S__param_7
)
{
	.reg .pred 	%p<12>;
	.reg .b16 	%rs<453>;
	.reg .b32 	%r<283>;
	.reg .b64 	%rd<43>;
	// demoted variable
	.shared .align 1 .b8 _ZZ7inv_AESPcS_jS_S_S_S_S_E4rcon[256];
	// demoted variable
	.shared .align 1 .b8 _ZZ7inv_AESPcS_jS_S_S_S_S_E4sbox[256];
	// demoted variable
	.shared .align 1 .b8 _ZZ7inv_AESPcS_jS_S_S_S_S_E7invsbox[256];
	// demoted variable
	.shared .align 1 .b8 _ZZ7inv_AESPcS_jS_S_S_S_S_E4mul2[256];
	// demoted variable
	.shared .align 1 .b8 _ZZ7inv_AESPcS_jS_S_S_S_S_E4mul3[256];
	// demoted variable
	.shared .align 1 .b8 _ZZ7inv_AESPcS_jS_S_S_S_S_E11ExpandedKey[176];
	ld.param.u64 	%rd22, [_Z7inv_AESPcS_jS_S_S_S_S__param_0];
	ld.param.u64 	%rd23, [_Z7inv_AESPcS_jS_S_S_S_S__param_1];
	ld.param.u32 	%r22, [_Z7inv_AESPcS_jS_S_S_S_S__param_2];
	ld.param.u64 	%rd24, [_Z7inv_AESPcS_jS_S_S_S_S__param_3];
	ld.param.u64 	%rd25, [_Z7inv_AESPcS_jS_S_S_S_S__param_4];
	ld.param.u64 	%rd26, [_Z7inv_AESPcS_jS_S_S_S_S__param_5];
	ld.param.u64 	%rd27, [_Z7inv_AESPcS_jS_S_S_S_S__param_6];
	ld.param.u64 	%rd28, [_Z7inv_AESPcS_jS_S_S_S_S__param_7];
	cvta.to.global.u64 	%rd1, %rd28;
	cvta.to.global.u64 	%rd2, %rd27;
	cvta.to.global.u64 	%rd3, %rd26;
	cvta.to.global.u64 	%rd4, %rd25;
	cvta.to.global.u64 	%rd5, %rd24;
	mov.u32 	%r1, %tid.x;
	mov.u32 	%r23, %ntid.x;
	mov.u32 	%r24, %ctaid.x;
	mad.lo.s32 	%r2, %r23, %r24, %r1;
	setp.gt.u32 	%p1, %r23, 255;
	@%p1 bra 	$L__BB1_4;
	setp.ne.s32 	%p3, %r1, 0;
	@%p3 bra 	$L__BB1_6;
	add.s64 	%rd42, %rd5, 3;
	add.s64 	%rd41, %rd4, 3;
	add.s64 	%rd40, %rd3, 3;
	add.s64 	%rd39, %rd2, 3;
	mov.u32 	%r41, _ZZ7inv_AESPcS_jS_S_S_S_S_E4rcon;
	add.s32 	%r278, %r41, 3;
	mov.u32 	%r42, _ZZ7inv_AESPcS_jS_S_S_S_S_E4sbox;
	add.s32 	%r277, %r42, 3;
	mov.u32 	%r43, _ZZ7inv_AESPcS_jS_S_S_S_S_E4mul3;
	add.s32 	%r276, %r43, 3;
	mov.u32 	%r44, _ZZ7inv_AESPcS_jS_S_S_S_S_E7invsbox;
	add.s32 	%r275, %r44, 3;
	mov.u32 	%r45, _ZZ7inv_AESPcS_jS_S_S_S_S_E4mul2;
	add.s32 	%r274, %r45, 3;
	add.s64 	%rd38, %rd1, 3;
	mov.b32 	%r279, 7;
$L__BB1_3:
	ld.global.u8 	%rs138, [%rd42+-3];
	st.shared.u8 	[%r278+-3], %rs138;
	ld.global.u8 	%rs139, [%rd41+-3];
	st.shared.u8 	[%r277+-3], %rs139;
	ld.global.u8 	%rs140, [%rd40+-3];
	st.shared.u8 	[%r275+-3], %rs140;
	ld.global.u8 	%rs141, [%rd39+-3];
	st.shared.u8 	[%r274+-3], %rs141;
	ld.global.u8 	%rs142, [%rd38+-3];
	st.shared.u8 	[%r276+-3], %rs142;
	ld.global.u8 	%rs143, [%rd42+-2];
	st.shared.u8 	[%r278+-2], %rs143;
	ld.global.u8 	%rs144, [%rd41+-2];
	st.shared.u8 	[%r277+-2], %rs144;
	ld.global.u8 	%rs145, [%rd40+-2];
	st.shared.u8 	[%r275+-2], %rs145;
	ld.global.u8 	%rs146, [%rd39+-2];
	st.shared.u8 	[%r274+-2], %rs146;
	ld.global.u8 	%rs147, [%rd38+-2];
	st.shared.u8 	[%r276+-2], %rs147;
	ld.global.u8 	%rs148, [%rd42+-1];
	st.shared.u8 	[%r278+-1], %rs148;
	ld.global.u8 	%rs149, [%rd41+-1];
	st.shared.u8 	[%r277+-1], %rs149;
	ld.global.u8 	%rs150, [%rd40+-1];
	st.shared.u8 	[%r275+-1], %rs150;
	ld.global.u8 	%rs151, [%rd39+-1];
	st.shared.u8 	[%r274+-1], %rs151;
	ld.global.u8 	%rs152, [%rd38+-1];
	st.shared.u8 	[%r276+-1], %rs152;
	ld.global.u8 	%rs153, [%rd42];
	st.shared.u8 	[%r278], %rs153;
	ld.global.u8 	%rs154, [%rd41];
	st.shared.u8 	[%r277], %rs154;
	ld.global.u8 	%rs155, [%rd40];
	st.shared.u8 	[%r275], %rs155;
	ld.global.u8 	%rs156, [%rd39];
	st.shared.u8 	[%r274], %rs156;
	ld.global.u8 	%rs157, [%rd38];
	st.shared.u8 	[%r276], %rs157;
	ld.global.u8 	%rs158, [%rd42+1];
	st.shared.u8 	[%r278+1], %rs158;
	ld.global.u8 	%rs159, [%rd41+1];
	st.shared.u8 	[%r277+1], %rs159;
	ld.global.u8 	%rs160, [%rd40+1];
	st.shared.u8 	[%r275+1], %rs160;
	ld.global.u8 	%rs161, [%rd39+1];
	st.shared.u8 	[%r274+1], %rs161;
	ld.global.u8 	%rs162, [%rd38+1];
	st.shared.u8 	[%r276+1], %rs162;
	ld.global.u8 	%rs163, [%rd42+2];
	st.shared.u8 	[%r278+2], %rs163;
	ld.global.u8 	%rs164, [%rd41+2];
	st.shared.u8 	[%r277+2], %rs164;
	ld.global.u8 	%rs165, [%rd40+2];
	st.shared.u8 	[%r275+2], %rs165;
	ld.global.u8 	%rs166, [%rd39+2];
	st.shared.u8 	[%r274+2], %rs166;
	ld.global.u8 	%rs167, [%rd38+2];
	st.shared.u8 	[%r276+2], %rs167;
	ld.global.u8 	%rs168, [%rd42+3];
	st.shared.u8 	[%r278+3], %rs168;
	ld.global.u8 	%rs169, [%rd41+3];
	st.shared.u8 	[%r277+3], %rs169;
	ld.global.u8 	%rs170, [%rd40+3];
	st.shared.u8 	[%r275+3], %rs170;
	ld.global.u8 	%rs171, [%rd39+3];
	st.shared.u8 	[%r274+3], %rs171;
	ld.global.u8 	%rs172, [%rd38+3];
	st.shared.u8 	[%r276+3], %rs172;
	ld.global.u8 	%rs173, [%rd42+4];
	st.shared.u8 	[%r278+4], %rs173;
	ld.global.u8 	%rs174, [%rd41+4];
	st.shared.u8 	[%r277+4], %rs174;
	ld.global.u8 	%rs175, [%rd40+4];
	st.shared.u8 	[%r275+4], %rs175;
	ld.global.u8 	%rs176, [%rd39+4];
	st.shared.u8 	[%r274+4], %rs176;
	ld.global.u8 	%rs177, [%rd38+4];
	st.shared.u8 	[%r276+4], %rs177;
	add.s32 	%r279, %r279, 8;
	add.s64 	%rd42, %rd42, 8;
	add.s64 	%rd41, %rd41, 8;
	add.s64 	%rd40, %rd40, 8;
	add.s64 	%rd39, %rd39, 8;
	add.s64 	%rd38, %rd38, 8;
	add.s32 	%r278, %r278, 8;
	add.s32 	%r277, %r277, 8;
	add.s32 	%r276, %r276, 8;
	add.s32 	%r275, %r275, 8;
	add.s32 	%r274, %r274, 8;
	setp.eq.s32 	%p4, %r279, 263;
	@%p4 bra 	$L__BB1_6;
	bra.uni 	$L__BB1_3;
$L__BB1_4:
	setp.gt.u32 	%p2, %r1, 255;
	@%p2 bra 	$L__BB1_6;
	cvt.u64.u32 	%rd29, %r1;
	add.s64 	%rd30, %rd5, %rd29;
	ld.global.u8 	%rs133, [%rd30];
	mov.u32 	%r25, _ZZ7inv_AESPcS_jS_S_S_S_S_E4rcon;
	add.s32 	%r26, %r25, %r1;
	st.shared.u8 	[%r26], %rs133;
	add.s64 	%rd31, %rd4, %rd29;
	ld.global.u8 	%rs134, [%rd31];
	mov.u32 	%r27, _ZZ7inv_AESPcS_jS_S_S_S_S_E4sbox;
	add.s32 	%r28, %r27, %r1;
	st.shared.u8 	[%r28], %rs134;
	add.s64 	%rd32, %rd3, %rd29;
	ld.global.u8 	%rs135, [%rd32];
	mov.u32 	%r29, _ZZ7inv_AESPcS_jS_S_S_S_S_E7invsbox;
	add.s32 	%r30, %r29, %r1;
	st.shared.u8 	[%r30], %rs135;
	add.s64 	%rd33, %rd2, %rd29;
	ld.global.u8 	%rs136, [%rd33];
	mov.u32 	%r31, _ZZ7inv_AESPcS_jS_S_S_S_S_E4mul2;
	add.s32 	%r32, %r31, %r1;
	st.shared.u8 	[%r32], %rs136;
	add.s64 	%rd34, %rd1, %rd29;
	ld.global.u8 	%rs137, [%rd34];
	mov.u32 	%r33, _ZZ7inv_AESPcS_jS_S_S_S_S_E4mul3;
	add.s32 	%r34, %r33, %r1;
	st.shared.u8 	[%r34], %rs137;
$L__BB1_6:
	bar.sync 	0;
	setp.ne.s32 	%p5, %r1, 0;
	@%p5 bra 	$L__BB1_11;
	cvta.to.global.u64 	%rd35, %rd23;
	ld.global.u8 	%rs178, [%rd35];
	st.shared.u8 	[_ZZ7inv_AESPcS_jS_S_S_S_S_E11ExpandedKey], %rs178;
	ld.global.u8 	%rs179, [%rd35+1];
	st.shared.u8 	[_ZZ7inv_AESPcS_jS_S_S_S_S_E11ExpandedKey+1], %rs179;
	ld.global.u8 	%rs180, [%rd35+2];
	st.shared.u8 	[_ZZ7inv_AESPcS_jS_S_S_S_S_E11ExpandedKey+2], %rs180;
	ld.global.u8 	%rs181, [%rd35+3];
	st.shared.u8 	[_ZZ7inv_AESPcS_jS_S_S_S_S_E11ExpandedKey+3], %rs181;
	ld.global.u8 	%rs182, [%rd35+4];
	st.shared.u8 	[_ZZ7inv_AESPcS_jS_S_S_S_S_E11ExpandedKey+4], %rs182;
	ld.global.u8 	%rs183, [%rd35+5];
	st.shared.u8 	[_ZZ7inv_AESPcS_jS_S_S_S_S_E11ExpandedKey+5], %rs183;
	ld.global.u8 	%rs184, [%rd35+6];
	st.shared.u8 	[_ZZ7inv_AESPcS_jS_S_S_S_S_E11ExpandedKey+6], %rs184;
	ld.global.u8 	%rs185, [%rd35+7];
	st.shared.u8 	[_ZZ7inv_AESPcS_jS_S_S_S_S_E11ExpandedKey+7], %rs185;
	ld.global.u8 	%rs186, [%rd35+8];
	st.shared.u8 	[_ZZ7inv_AESPcS_jS_S_S_S_S_E11ExpandedKey+8], %rs186;
	ld.global.u8 	%rs187, [%rd35+9];
	st.shared.u8 	[_ZZ7inv_AESPcS_jS_S_S_S_S_E11ExpandedKey+9], %rs187;
	ld.global.u8 	%rs188, [%rd35+10];
	st.shared.u8 	[_ZZ7inv_AESPcS_jS_S_S_S_S_E11ExpandedKey+10], %rs188;
	ld.global.u8 	%rs189, [%rd35+11];
	st.shared.u8 	[_ZZ7inv_AESPcS_jS_S_S_S_S_E11ExpandedKey+11], %rs189;
	ld.global.u8 	%rs404, [%rd35+12];
	st.shared.u8 	[_ZZ7inv_AESPcS_jS_S_S_S_S_E11ExpandedKey+12], %rs404;
	ld.global.u8 	%rs403, [%rd35+13];
	st.shared.u8 	[_ZZ7inv_AESPcS_jS_S_S_S_S_E11ExpandedKey+13], %rs403;
	ld.global.u8 	%rs402, [%rd35+14];
	st.shared.u8 	[_ZZ7inv_AESPcS_jS_S_S_S_S_E11ExpandedKey+14], %rs402;
	ld.global.u8 	%rs401, [%rd35+15];
	st.shared.u8 	[_ZZ7inv_AESPcS_jS_S_S_S_S_E11ExpandedKey+15], %rs401;
	mov.b32 	%r280, 16;
	mov.u32 	%r50, _ZZ7inv_AESPcS_jS_S_S_S_S_E4sbox;
	mov.u32 	%r62, _ZZ7inv_AESPcS_jS_S_S_S_S_E4rcon;
	mov.u32 	%r64, _ZZ7inv_AESPcS_jS_S_S_S_S_E11ExpandedKey;
$L__BB1_8:
	and.b32  	%r47, %r280, 8;
	setp.ne.s32 	%p6, %r47, 0;
	@%p6 bra 	$L__BB1_10;
	cvt.u32.u16 	%r48, %rs403;
	and.b32  	%r49, %r48, 255;
	add.s32 	%r51, %r50, %r49;
	ld.shared.u8 	%rs190, [%r51];
	cvt.u32.u16 	%r52, %rs402;
	and.b32  	%r53, %r52, 255;
	add.s32 	%r54, %r50, %r53;
	ld.shared.u8 	%rs403, [%r54];
	cvt.u32.u16 	%r55, %rs401;
	and.b32  	%r56, %r55, 255;
	add.s32 	%r57, %r50, %r56;
	ld.shared.u8 	%rs402, [%r57];
	cvt.u32.u16 	%r58, %rs404;
	and.b32  	%r59, %r58, 255;
	add.s32 	%r60, %r50, %r59;
	ld.shared.u8 	%rs401, [%r60];
	shr.u32 	%r61, %r280, 4;
	add.s32 	%r63, %r62, %r61;
	ld.shared.u8 	%rs191, [%r63];
	xor.b16  	%rs404, %rs190, %rs191;
$L__BB1_10:
	add.s32 	%r65, %r64, %r280;
	ld.shared.u8 	%rs192, [%r65+-16];
	xor.b16  	%rs193, %rs404, %rs192;
	st.shared.u8 	[%r65], %rs193;
	ld.shared.u8 	%rs194, [%r65+-15];
	xor.b16  	%rs195, %rs403, %rs194;
	st.shared.u8 	[%r65+1], %rs195;
	ld.shared.u8 	%rs196, [%r65+-14];
	xor.b16  	%rs197, %rs402, %rs196;
	st.shared.u8 	[%r65+2], %rs197;
	ld.shared.u8 	%rs198, [%r65+-13];
	xor.b16  	%rs199, %rs401, %rs198;
	st.shared.u8 	[%r65+3], %rs199;
	ld.shared.u8 	%rs200, [%r65+-12];
	xor.b16  	%rs404, %rs193, %rs200;
	st.shared.u8 	[%r65+4], %rs404;
	ld.shared.u8 	%rs201, [%r65+-11];
	xor.b16  	%rs403, %rs195, %rs201;
	st.shared.u8 	[%r65+5], %rs403;
	ld.shared.u8 	%rs202, [%r65+-10];
	xor.b16  	%rs402, %rs197, %rs202;
	st.shared.u8 	[%r65+6], %rs402;
	ld.shared.u8 	%rs203, [%r65+-9];
	xor.b16  	%rs401, %rs199, %rs203;
	st.shared.u8 	[%r65+7], %rs401;
	add.s32 	%r16, %r280, 8;
	setp.lt.u32 	%p7, %r280, 168;
	mov.u32 	%r280, %r16;
	@%p7 bra 	$L__BB1_8;
$L__BB1_11:
	shl.b32 	%r66, %r2, 4;
	add.s32 	%r17, %r66, 16;
	setp.gt.u32 	%p8, %r17, %r22;
	cvt.s64.s32 	%rd36, %r66;
	cvta.to.global.u64 	%rd37, %rd22;
	add.s64 	%rd21, %rd37, %rd36;
	@%p8 bra 	$L__BB1_13;
	ld.global.u8 	%rs452, [%rd21];
	ld.global.u8 	%rs451, [%rd21+1];
	ld.global.u8 	%rs450, [%rd21+2];
	ld.global.u8 	%rs449, [%rd21+3];
	ld.global.u8 	%rs448, [%rd21+4];
	ld.global.u8 	%rs447, [%rd21+5];
	ld.global.u8 	%rs446, [%rd21+6];
	ld.global.u8 	%rs445, [%rd21+7];
	ld.global.u8 	%rs444, [%rd21+8];
	ld.global.u8 	%rs443, [%rd21+9];
	ld.global.u8 	%rs442, [%rd21+10];
	ld.global.u8 	%rs441, [%rd21+11];
	ld.global.u8 	%rs440, [%rd21+12];
	ld.global.u8 	%rs439, [%rd21+13];
	ld.global.u8 	%rs438, [%rd21+14];
	ld.global.u8 	%rs437, [%rd21+15];
$L__BB1_13:
	setp.gt.u32 	%p9, %r17, %r22;
	bar.sync 	0;
	@%p9 bra 	$L__BB1_17;
	mov.u32 	%r69, _ZZ7inv_AESPcS_jS_S_S_S_S_E11ExpandedKey;
	ld.shared.u8 	%rs205, [_ZZ7inv_AESPcS_jS_S_S_S_S_E11ExpandedKey+160];
	xor.b16  	%rs436, %rs452, %rs205;
	ld.shared.u8 	%rs206, [_ZZ7inv_AESPcS_jS_S_S_S_S_E11ExpandedKey+161];
	xor.b16  	%rs435, %rs451, %rs206;
	ld.shared.u8 	%rs207, [_ZZ7inv_AESPcS_jS_S_S_S_S_E11ExpandedKey+162];
	xor.b16  	%rs434, %rs450, %rs207;
	ld.shared.u8 	%rs208, [_ZZ7inv_AESPcS_jS_S_S_S_S_E11ExpandedKey+163];
	xor.b16  	%rs433, %rs449, %rs208;
	ld.shared.u8 	%rs209, [_ZZ7inv_AESPcS_jS_S_S_S_S_E11ExpandedKey+164];
	xor.b16  	%rs432, %rs448, %rs209;
	ld.shared.u8 	%rs210, [_ZZ7inv_AESPcS_jS_S_S_S_S_E11ExpandedKey+165];
	xor.b16  	%rs431, %rs447, %rs210;
	ld.shared.u8 	%rs211, [_ZZ7inv_AESPcS_jS_S_S_S_S_E11ExpandedKey+166];
	xor.b16  	%rs430, %rs446, %rs211;
	ld.shared.u8 	%rs212, [_ZZ7inv_AESPcS_jS_S_S_S_S_E11ExpandedKey+167];
	xor.b16  	%rs429, %rs445, %rs212;
	ld.shared.u8 	%rs213, [_ZZ7inv_AESPcS_jS_S_S_S_S_E11ExpandedKey+168];
	xor.b16  	%rs428, %rs444, %rs213;
	ld.shared.u8 	%rs214, [_ZZ7inv_AESPcS_jS_S_S_S_S_E11ExpandedKey+169];
	xor.b16  	%rs427, %rs443, %rs214;
	ld.shared.u8 	%rs215, [_ZZ7inv_AESPcS_jS_S_S_S_S_E11ExpandedKey+170];
	xor.b16  	%rs426, %rs442, %rs215;
	ld.shared.u8 	%rs216, [_ZZ7inv_AESPcS_jS_S_S_S_S_E11ExpandedKey+171];
	xor.b16  	%rs425, %rs441, %rs216;
	ld.shared.u8 	%rs217, [_ZZ7inv_AESPcS_jS_S_S_S_S_E11ExpandedKey+172];
	xor.b16  	%rs424, %rs440, %rs217;
	ld.shared.u8 	%rs218, [_ZZ7inv_AESPcS_jS_S_S_S_S_E11ExpandedKey+173];
	xor.b16  	%rs423, %rs439, %rs218;
	ld.shared.u8 	%rs219, [_ZZ7inv_AESPcS_jS_S_S_S_S_E11ExpandedKey+174];
	xor.b16  	%rs422, %rs438, %rs219;
	ld.shared.u8 	%rs220, [_ZZ7inv_AESPcS_jS_S_S_S_S_E11ExpandedKey+175];
	xor.b16  	%rs421, %rs437, %rs220;
	add.s32 	%r281, %r69, 159;
	mov.b32 	%r282, 159;
	mov.u32 	%r72, _ZZ7inv_AESPcS_jS_S_S_S_S_E7invsbox;
	mov.u32 	%r121, _ZZ7inv_AESPcS_jS_S_S_S_S_E4mul2;
$L__BB1_15:
	cvt.u32.u16 	%r70, %rs436;
	and.b32  	%r71, %r70, 255;
	add.s32 	%r73, %r72, %r71;
	ld.shared.u8 	%rs221, [%r73];
	cvt.u32.u16 	%r74, %rs423;
	and.b32  	%r75, %r74, 255;
	add.s32 	%r76, %r72, %r75;
	ld.shared.u8 	%rs222, [%r76];
	cvt.u32.u16 	%r77, %rs426;
	and.b32  	%r78, %r77, 255;
	add.s32 	%r79, %r72, %r78;
	ld.shared.u8 	%rs223, [%r79];
	cvt.u32.u16 	%r80, %rs429;
	and.b32  	%r81, %r80, 255;
	add.s32 	%r82, %r72, %r81;
	ld.shared.u8 	%rs224, [%r82];
	cvt.u32.u16 	%r83, %rs432;
	and.b32  	%r84, %r83, 255;
	add.s32 	%r85, %r72, %r84;
	ld.shared.u8 	%rs225, [%r85];
	cvt.u32.u16 	%r86, %rs435;
	and.b32  	%r87, %r86, 255;
	add.s32 	%r88, %r72, %r87;
	ld.shared.u8 	%rs226, [%r88];
	cvt.u32.u16 	%r89, %rs422;
	and.b32  	%r90, %r89, 255;
	add.s32 	%r91, %r72, %r90;
	ld.shared.u8 	%rs227, [%r91];
	cvt.u32.u16 	%r92, %rs425;
	and.b32  	%r93, %r92, 255;
	add.s32 	%r94, %r72, %r93;
	ld.shared.u8 	%rs228, [%r94];
	cvt.u32.u16 	%r95, %rs428;
	and.b32  	%r96, %r95, 255;
	add.s32 	%r97, %r72, %r96;
	ld.shared.u8 	%rs229, [%r97];
	cvt.u32.u16 	%r98, %rs431;
	and.b32  	%r99, %r98, 255;
	add.s32 	%r100, %r72, %r99;
	ld.shared.u8 	%rs230, [%r100];
	cvt.u32.u16 	%r101, %rs434;
	and.b32  	%r102, %r101, 255;
	add.s32 	%r103, %r72, %r102;
	ld.shared.u8 	%rs231, [%r103];
	cvt.u32.u16 	%r104, %rs421;
	and.b32  	%r105, %r104, 255;
	add.s32 	%r106, %r72, %r105;
	ld.shared.u8 	%rs232, [%r106];
	cvt.u32.u16 	%r107, %rs424;
	and.b32  	%r108, %r107, 255;
	add.s32 	%r109, %r72, %r108;
	ld.shared.u8 	%rs233, [%r109];
	cvt.u32.u16 	%r110, %rs427;
	and.b32  	%r111, %r110, 255;
	add.s32 	%r112, %r72, %r111;
	ld.shared.u8 	%rs234, [%r112];
	cvt.u32.u16 	%r113, %rs430;
	and.b32  	%r114, %r113, 255;
	add.s32 	%r115, %r72, %r114;
	ld.shared.u8 	%rs235, [%r115];
	cvt.u32.u16 	%r116, %rs433;
	and.b32  	%r117, %r116, 255;
	add.s32 	%r118, %r72, %r117;
	ld.shared.u8 	%rs236, [%r118];
	ld.shared.u8 	%rs237, [%r281+-15];
	xor.b16  	%rs238, %rs221, %rs237;
	ld.shared.u8 	%rs239, [%r281+-14];
	xor.b16  	%rs240, %rs222, %rs239;
	ld.shared.u8 	%rs241, [%r281+-13];
	xor.b16  	%rs242, %rs223, %rs241;
	ld.shared.u8 	%rs243, [%r281+-12];
	xor.b16  	%rs244, %rs224, %rs243;
	ld.shared.u8 	%rs245, [%r281+-11];
	xor.b16  	%rs246, %rs225, %rs245;
	ld.shared.u8 	%rs247, [%r281+-10];
	xor.b16  	%rs248, %rs226, %rs247;
	ld.shared.u8 	%rs249, [%r281+-9];
	xor.b16  	%rs250, %rs227, %rs249;
	ld.shared.u8 	%rs251, [%r281+-8];
	xor.b16  	%rs252, %rs228, %rs251;
	ld.shared.u8 	%rs253, [%r281+-7];
	xor.b16  	%rs254, %rs229, %rs253;
	ld.shared.u8 	%rs255, [%r281+-6];
	xor.b16  	%rs256, %rs230, %rs255;
	ld.shared.u8 	%rs257, [%r281+-5];
	xor.b16  	%rs258, %rs231, %rs257;
	ld.shared.u8 	%rs259, [%r281+-4];
	xor.b16  	%rs260, %rs232, %rs259;
	ld.shared.u8 	%rs261, [%r281+-3];
	xor.b16  	%rs262, %rs233, %rs261;
	ld.shared.u8 	%rs263, [%r281+-2];
	xor.b16  	%rs264, %rs234, %rs263;
	ld.shared.u8 	%rs265, [%r281+-1];
	xor.b16  	%rs266, %rs235, %rs265;
	ld.shared.u8 	%rs267, [%r281];
	xor.b16  	%rs268, %rs236, %rs267;
	xor.b16  	%rs269, %rs242, %rs238;
	cvt.u32.u16 	%r119, %rs269;
	and.b32  	%r120, %r119, 255;
	add.s32 	%r122, %r121, %r120;
	ld.shared.u8 	%r123, [%r122];
	add.s32 	%r124, %r121, %r123;
	ld.shared.u8 	%rs270, [%r124];
	xor.b16  	%rs271, %rs244, %rs240;
	cvt.u32.u16 	%r125, %rs271;
	and.b32  	%r126, %r125, 255;
	add.s32 	%r127, %r121, %r126;
	ld.shared.u8 	%r128, [%r127];
	add.s32 	%r129, %r121, %r128;
	ld.shared.u8 	%rs272, [%r129];
	xor.b16  	%rs273, %rs238, %rs270;
	xor.b16  	%rs274, %rs240, %rs272;
	xor.b16  	%rs275, %rs242, %rs270;
	xor.b16  	%rs276, %rs244, %rs272;
	xor.b16  	%rs277, %rs250, %rs246;
	cvt.u32.u16 	%r130, %rs277;
	and.b32  	%r131, %r130, 255;
	add.s32 	%r132, %r121, %r131;
	ld.shared.u8 	%r133, [%r132];
	add.s32 	%r134, %r121, %r133;
	ld.shared.u8 	%rs278, [%r134];
	xor.b16  	%rs279, %rs252, %rs248;
	cvt.u32.u16 	%r135, %rs279;
	and.b32  	%r136, %r135, 255;
	add.s32 	%r137, %r121, %r136;
	ld.shared.u8 	%r138, [%r137];
	add.s32 	%r139, %r121, %r138;
	ld.shared.u8 	%rs280, [%r139];
	xor.b16  	%rs281, %rs246, %rs278;
	xor.b16  	%rs282, %rs248, %rs280;
	xor.b16  	%rs283, %rs250, %rs278;
	xor.b16  	%rs284, %rs252, %rs280;
	xor.b16  	%rs285, %rs258, %rs254;
	cvt.u32.u16 	%r140, %rs285;
	and.b32  	%r141, %r140, 255;
	add.s32 	%r142, %r121, %r141;
	ld.shared.u8 	%r143, [%r142];
	add.s32 	%r144, %r121, %r143;
	ld.shared.u8 	%rs286, [%r144];
	xor.b16  	%rs287, %rs260, %rs256;
	cvt.u32.u16 	%r145, %rs287;
	and.b32  	%r146, %r145, 255;
	add.s32 	%r147, %r121, %r146;
	ld.shared.u8 	%r148, [%r147];
	add.s32 	%r149, %r121, %r148;
	ld.shared.u8 	%rs288, [%r149];
	xor.b16  	%rs289, %rs254, %rs286;
	xor.b16  	%rs290, %rs256, %rs288;
	xor.b16  	%rs291, %rs258, %rs286;
	xor.b16  	%rs292, %rs260, %rs288;
	xor.b16  	%rs293, %rs266, %rs262;
	cvt.u32.u16 	%r150, %rs293;
	and.b32  	%r151, %r150, 255;
	add.s32 	%r152, %r121, %r151;
	ld.shared.u8 	%r153, [%r152];
	add.s32 	%r154, %r121, %r153;
	ld.shared.u8 	%rs294, [%r154];
	xor.b16  	%rs295, %rs268, %rs264;
	cvt.u32.u16 	%r155, %rs295;
	and.b32  	%r156, %r155, 255;
	add.s32 	%r157, %r121, %r156;
	ld.shared.u8 	%r158, [%r157];
	add.s32 	%r159, %r121, %r158;
	ld.shared.u8 	%rs296, [%r159];
	xor.b16  	%rs297, %rs262, %rs294;
	xor.b16  	%rs298, %rs264, %rs296;
	xor.b16  	%rs299, %rs266, %rs294;
	xor.b16  	%rs300, %rs268, %rs296;
	cvt.u32.u16 	%r160, %rs273;
	and.b32  	%r161, %r160, 255;
	add.s32 	%r162, %r121, %r161;
	ld.shared.u8 	%rs301, [%r162];
	cvt.u32.u16 	%r163, %rs274;
	and.b32  	%r164, %r163, 255;
	mov.u32 	%r165, _ZZ7inv_AESPcS_jS_S_S_S_S_E4mul3;
	add.s32 	%r166, %r165, %r164;
	ld.shared.u8 	%rs302, [%r166];
	xor.b16  	%rs303, %rs302, %rs301;
	xor.b16  	%rs304, %rs303, %rs275;
	xor.b16  	%rs436, %rs304, %rs276;
	add.s32 	%r167, %r121, %r164;
	ld.shared.u8 	%rs305, [%r167];
	cvt.u32.u16 	%r168, %rs275;
	and.b32  	%r169, %r168, 255;
	add.s32 	%r170, %r165, %r169;
	ld.shared.u8 	%rs306, [%r170];
	xor.b16  	%rs307, %rs305, %rs306;
	xor.b16  	%rs308, %rs307, %rs273;
	xor.b16  	%rs435, %rs308, %rs276;
	add.s32 	%r171, %r121, %r169;
	ld.shared.u8 	%rs309, [%r171];
	cvt.u32.u16 	%r172, %rs276;
	and.b32  	%r173, %r172, 255;
	add.s32 	%r174, %r165, %r173;
	ld.shared.u8 	%rs310, [%r174];
	xor.b16  	%rs311, %rs309, %rs310;
	xor.b16  	%rs312, %rs311, %rs273;
	xor.b16  	%rs434, %rs312, %rs274;
	add.s32 	%r175, %r165, %r161;
	ld.shared.u8 	%rs313, [%r175];
	add.s32 	%r176, %r121, %r173;
	ld.shared.u8 	%rs314, [%r176];
	xor.b16  	%rs315, %rs313, %rs314;
	xor.b16  	%rs316, %rs315, %rs274;
	xor.b16  	%rs433, %rs316, %rs275;
	cvt.u32.u16 	%r177, %rs281;
	and.b32  	%r178, %r177, 255;
	add.s32 	%r179, %r121, %r178;
	ld.shared.u8 	%rs317, [%r179];
	cvt.u32.u16 	%r180, %rs282;
	and.b32  	%r181, %r180, 255;
	add.s32 	%r182, %r165, %r181;
	ld.shared.u8 	%rs318, [%r182];
	xor.b16  	%rs319, %rs318, %rs317;
	xor.b16  	%rs320, %rs319, %rs283;
	xor.b16  	%rs432, %rs320, %rs284;
	add.s32 	%r183, %r121, %r181;
	ld.shared.u8 	%rs321, [%r183];
	cvt.u32.u16 	%r184, %rs283;
	and.b32  	%r185, %r184, 255;
	add.s32 	%r186, %r165, %r185;
	ld.shared.u8 	%rs322, [%r186];
	xor.b16  	%rs323, %rs321, %rs322;
	xor.b16  	%rs324, %rs323, %rs281;
	xor.b16  	%rs431, %rs324, %rs284;
	add.s32 	%r187, %r121, %r185;
	ld.shared.u8 	%rs325, [%r187];
	cvt.u32.u16 	%r188, %rs284;
	and.b32  	%r189, %r188, 255;
	add.s32 	%r190, %r165, %r189;
	ld.shared.u8 	%rs326, [%r190];
	xor.b16  	%rs327, %rs325, %rs326;
	xor.b16  	%rs328, %rs327, %rs281;
	xor.b16  	%rs430, %rs328, %rs282;
	add.s32 	%r191, %r165, %r178;
	ld.shared.u8 	%rs329, [%r191];
	add.s32 	%r192, %r121, %r189;
	ld.shared.u8 	%rs330, [%r192];
	xor.b16  	%rs331, %rs329, %rs330;
	xor.b16  	%rs332, %rs331, %rs282;
	xor.b16  	%rs429, %rs332, %rs283;
	cvt.u32.u16 	%r193, %rs289;
	and.b32  	%r194, %r193, 255;
	add.s32 	%r195, %r121, %r194;
	ld.shared.u8 	%rs333, [%r195];
	cvt.u32.u16 	%r196, %rs290;
	and.b32  	%r197, %r196, 255;
	add.s32 	%r198, %r165, %r197;
	ld.shared.u8 	%rs334, [%r198];
	xor.b16  	%rs335, %rs334, %rs333;
	xor.b16  	%rs336, %rs335, %rs291;
	xor.b16  	%rs428, %rs336, %rs292;
	add.s32 	%r199, %r121, %r197;
	ld.shared.u8 	%rs337, [%r199];
	cvt.u32.u16 	%r200, %rs291;
	and.b32  	%r201, %r200, 255;
	add.s32 	%r202, %r165, %r201;
	ld.shared.u8 	%rs338, [%r202];
	xor.b16  	%rs339, %rs337, %rs338;
	xor.b16  	%rs340, %rs339, %rs289;
	xor.b16  	%rs427, %rs340, %rs292;
	add.s32 	%r203, %r121, %r201;
	ld.shared.u8 	%rs341, [%r203];
	cvt.u32.u16 	%r204, %rs292;
	and.b32  	%r205, %r204, 255;
	add.s32 	%r206, %r165, %r205;
	ld.shared.u8 	%rs342, [%r206];
	xor.b16  	%rs343, %rs341, %rs342;
	xor.b16  	%rs344, %rs343, %rs289;
	xor.b16  	%rs426, %rs344, %rs290;
	add.s32 	%r207, %r165, %r194;
	ld.shared.u8 	%rs345, [%r207];
	add.s32 	%r208, %r121, %r205;
	ld.shared.u8 	%rs346, [%r208];
	xor.b16  	%rs347, %rs345, %rs346;
	xor.b16  	%rs348, %rs347, %rs290;
	xor.b16  	%rs425, %rs348, %rs291;
	cvt.u32.u16 	%r209, %rs297;
	and.b32  	%r210, %r209, 255;
	add.s32 	%r211, %r121, %r210;
	ld.shared.u8 	%rs349, [%r211];
	cvt.u32.u16 	%r212, %rs298;
	and.b32  	%r213, %r212, 255;
	add.s32 	%r214, %r165, %r213;
	ld.shared.u8 	%rs350, [%r214];
	xor.b16  	%rs351, %rs350, %rs349;
	xor.b16  	%rs352, %rs351, %rs299;
	xor.b16  	%rs424, %rs352, %rs300;
	add.s32 	%r215, %r121, %r213;
	ld.shared.u8 	%rs353, [%r215];
	cvt.u32.u16 	%r216, %rs299;
	and.b32  	%r217, %r216, 255;
	add.s32 	%r218, %r165, %r217;
	ld.shared.u8 	%rs354, [%r218];
	xor.b16  	%rs355, %rs353, %rs354;
	xor.b16  	%rs356, %rs355, %rs297;
	xor.b16  	%rs423, %rs356, %rs300;
	add.s32 	%r219, %r121, %r217;
	ld.shared.u8 	%rs357, [%r219];
	cvt.u32.u16 	%r220, %rs300;
	and.b32  	%r221, %r220, 255;
	add.s32 	%r222, %r165, %r221;
	ld.shared.u8 	%rs358, [%r222];
	xor.b16  	%rs359, %rs357, %rs358;
	xor.b16  	%rs360, %rs359, %rs297;
	xor.b16  	%rs422, %rs360, %rs298;
	add.s32 	%r223, %r165, %r210;
	ld.shared.u8 	%rs361, [%r223];
	add.s32 	%r224, %r121, %r221;
	ld.shared.u8 	%rs362, [%r224];
	xor.b16  	%rs363, %rs361, %rs362;
	xor.b16  	%rs364, %rs363, %rs298;
	xor.b16  	%rs421, %rs364, %rs299;
	add.s32 	%r282, %r282, -16;
	add.s32 	%r281, %r281, -16;
	setp.ne.s32 	%p10, %r282, 15;
	@%p10 bra 	$L__BB1_15;
	cvt.u32.u16 	%r225, %rs436;
	and.b32  	%r226, %r225, 255;
	add.s32 	%r228, %r72, %r226;
	ld.shared.u8 	%rs365, [%r228];
	cvt.u32.u16 	%r229, %rs423;
	and.b32  	%r230, %r229, 255;
	add.s32 	%r231, %r72, %r230;
	ld.shared.u8 	%rs366, [%r231];
	cvt.u32.u16 	%r232, %rs426;
	and.b32  	%r233, %r232, 255;
	add.s32 	%r234, %r72, %r233;
	ld.shared.u8 	%rs367, [%r234];
	cvt.u32.u16 	%r235, %rs429;
	and.b32  	%r236, %r235, 255;
	add.s32 	%r237, %r72, %r236;
	ld.shared.u8 	%rs368, [%r237];
	cvt.u32.u16 	%r238, %rs432;
	and.b32  	%r239, %r238, 255;
	add.s32 	%r240, %r72, %r239;
	ld.shared.u8 	%rs369, [%r240];
	cvt.u32.u16 	%r241, %rs435;
	and.b32  	%r242, %r241, 255;
	add.s32 	%r243, %r72, %r242;
	ld.shared.u8 	%rs370, [%r243];
	cvt.u32.u16 	%r244, %rs422;
	and.b32  	%r245, %r244, 255;
	add.s32 	%r246, %r72, %r245;
	ld.shared.u8 	%rs371, [%r246];
	cvt.u32.u16 	%r247, %rs425;
	and.b32  	%r248, %r247, 255;
	add.s32 	%r249, %r72, %r248;
	ld.shared.u8 	%rs372, [%r249];
	cvt.u32.u16 	%r250, %rs428;
	and.b32  	%r251, %r250, 255;
	add.s32 	%r252, %r72, %r251;
	ld.shared.u8 	%rs373, [%r252];
	cvt.u32.u16 	%r253, %rs431;
	and.b32  	%r254, %r253, 255;
	add.s32 	%r255, %r72, %r254;
	ld.shared.u8 	%rs374, [%r255];
	cvt.u32.u16 	%r256, %rs434;
	and.b32  	%r257, %r256, 255;
	add.s32 	%r258, %r72, %r257;
	ld.shared.u8 	%rs375, [%r258];
	cvt.u32.u16 	%r259, %rs421;
	and.b32  	%r260, %r259, 255;
	add.s32 	%r261, %r72, %r260;
	ld.shared.u8 	%rs376, [%r261];
	cvt.u32.u16 	%r262, %rs424;
	and.b32  	%r263, %r262, 255;
	add.s32 	%r264, %r72, %r263;
	ld.shared.u8 	%rs377, [%r264];
	cvt.u32.u16 	%r265, %rs427;
	and.b32  	%r266, %r265, 255;
	add.s32 	%r267, %r72, %r266;
	ld.shared.u8 	%rs378, [%r267];
	cvt.u32.u16 	%r268, %rs430;
	and.b32  	%r269, %r268, 255;
	add.s32 	%r270, %r72, %r269;
	ld.shared.u8 	%rs379, [%r270];
	cvt.u32.u16 	%r271, %rs433;
	and.b32  	%r272, %r271, 255;
	add.s32 	%r273, %r72, %r272;
	ld.shared.u8 	%rs380, [%r273];
	ld.shared.u8 	%rs381, [_ZZ7inv_AESPcS_jS_S_S_S_S_E11ExpandedKey];
	xor.b16  	%rs452, %rs365, %rs381;
	ld.shared.u8 	%rs382, [_ZZ7inv_AESPcS_jS_S_S_S_S_E11ExpandedKey+1];
	xor.b16  	%rs451, %rs366, %rs382;
	ld.shared.u8 	%rs383, [_ZZ7inv_AESPcS_jS_S_S_S_S_E11ExpandedKey+2];
	xor.b16  	%rs450, %rs367, %rs383;
	ld.shared.u8 	%rs384, [_ZZ7inv_AESPcS_jS_S_S_S_S_E11ExpandedKey+3];
	xor.b16  	%rs449, %rs368, %rs384;
	ld.shared.u8 	%rs385, [_ZZ7inv_AESPcS_jS_S_S_S_S_E11ExpandedKey+4];
	xor.b16  	%rs448, %rs369, %rs385;
	ld.shared.u8 	%rs386, [_ZZ7inv_AESPcS_jS_S_S_S_S_E11ExpandedKey+5];
	xor.b16  	%rs447, %rs370, %rs386;
	ld.shared.u8 	%rs387, [_ZZ7inv_AESPcS_jS_S_S_S_S_E11ExpandedKey+6];
	xor.b16  	%rs446, %rs371, %rs387;
	ld.shared.u8 	%rs388, [_ZZ7inv_AESPcS_jS_S_S_S_S_E11ExpandedKey+7];
	xor.b16  	%rs445, %rs372, %rs388;
	ld.shared.u8 	%rs389, [_ZZ7inv_AESPcS_jS_S_S_S_S_E11ExpandedKey+8];
	xor.b16  	%rs444, %rs373, %rs389;
	ld.shared.u8 	%rs390, [_ZZ7inv_AESPcS_jS_S_S_S_S_E11ExpandedKey+9];
	xor.b16  	%rs443, %rs374, %rs390;
	ld.shared.u8 	%rs391, [_ZZ7inv_AESPcS_jS_S_S_S_S_E11ExpandedKey+10];
	xor.b16  	%rs442, %rs375, %rs391;
	ld.shared.u8 	%rs392, [_ZZ7inv_AESPcS_jS_S_S_S_S_E11ExpandedKey+11];
	xor.b16  	%rs441, %rs376, %rs392;
	ld.shared.u8 	%rs393, [_ZZ7inv_AESPcS_jS_S_S_S_S_E11ExpandedKey+12];
	xor.b16  	%rs440, %rs377, %rs393;
	ld.shared.u8 	%rs394, [_ZZ7inv_AESPcS_jS_S_S_S_S_E11ExpandedKey+13];
	xor.b16  	%rs439, %rs378, %rs394;
	ld.shared.u8 	%rs395, [_ZZ7inv_AESPcS_jS_S_S_S_S_E11ExpandedKey+14];
	xor.b16  	%rs438, %rs379, %rs395;
	ld.shared.u8 	%rs396, [_ZZ7inv_AESPcS_jS_S_S_S_S_E11ExpandedKey+15];
	xor.b16  	%rs437, %rs380, %rs396;
$L__BB1_17:
	setp.gt.u32 	%p11, %r17, %r22;
	bar.sync 	0;
	@%p11 bra 	$L__BB1_19;
	st.global.u8 	[%rd21], %rs452;
	st.global.u8 	[%rd21+1], %rs451;
	st.global.u8 	[%rd21+2], %rs450;
	st.global.u8 	[%rd21+3], %rs449;
	st.global.u8 	[%rd21+4], %rs448;
	st.global.u8 	[%rd21+5], %rs447;
	st.global.u8 	[%rd21+6], %rs446;
	st.global.u8 	[%rd21+7], %rs445;
	st.global.u8 	[%rd21+8], %rs444;
	st.global.u8 	[%rd21+9], %rs443;
	st.global.u8 	[%rd21+10], %rs442;
	st.global.u8 	[%rd21+11], %rs441;
	st.global.u8 	[%rd21+12], %rs440;
	st.global.u8 	[%rd21+13], %rs439;
	st.global.u8 	[%rd21+14], %rs438;
	st.global.u8 	[%rd21+15], %rs437;
$L__BB1_19:
	ret;

}
	// .globl	_Z7AES_CTRPcS_jS_S_S_S_j
.visible .entry _Z7AES_CTRPcS_jS_S_S_S_j(
	.param .u64 .ptr .align 1 _Z7AES_CTRPcS_jS_S_S_S_j_param_0,
	.param .u64 .ptr .align 1 _Z7AES_CTRPcS_jS_S_S_S_j_param_1,
	.param .u32 _Z7AES_CTRPcS_jS_S_S_S_j_param_2,
	.param .u64 .ptr .align 1 _Z7AES_CTRPcS_jS_S_S_S_j_param_3,
	.param .u64 .ptr .align 1 _Z7AES_CTRPcS_jS_S_S_S_j_param_4,
	.param .u64 .ptr .align 1 _Z7AES_CTRPcS_jS_S_S_S_j_param_5,
	.param .u64 .ptr .align 1 _Z7AES_CTRPcS_jS_S_S_S_j_param_6,
	.param .u32 _Z7AES_CTRPcS_jS_S_S_S_j_param_7
)
{
	.reg .pred 	%p<11>;
	.reg .b16 	%rs<410>;
	.reg .b32 	%r<309>;
	.reg .b64 	%rd<36>;
	// demoted variable
	.shared .align 1 .b8 _ZZ7AES_CTRPcS_jS_S_S_S_jE4rcon[256];
	// demoted variable
	.shared .align 1 .b8 _ZZ7AES_CTRPcS_jS_S_S_S_jE4sbox[256];
	// demoted variable
	.shared .align 1 .b8 _ZZ7AES_CTRPcS_jS_S_S_S_jE4mul2[256];
	// demoted variable
	.shared .align 1 .b8 _ZZ7AES_CTRPcS_jS_S_S_S_jE4mul3[256];
	// demoted variable
	.shared .align 1 .b8 _ZZ7AES_CTRPcS_jS_S_S_S_jE11ExpandedKey[176];
	ld.param.u64 	%rd18, [_Z7AES_CTRPcS_jS_S_S_S_j_param_0];
	ld.param.u64 	%rd19, [_Z7AES_CTRPcS_jS_S_S_S_j_param_1];
	ld.param.u64 	%rd20, [_Z7AES_CTRPcS_jS_S_S_S_j_param_3];
	ld.param.u64 	%rd21, [_Z7AES_CTRPcS_jS_S_S_S_j_param_4];
	ld.param.u64 	%rd22, [_Z7AES_CTRPcS_jS_S_S_S_j_param_5];
	ld.param.u64 	%rd23, [_Z7AES_CTRPcS_jS_S_S_S_j_param_6];
	ld.param.u32 	%r37, [_Z7AES_CTRPcS_jS_S_S_S_j_param_7];
	cvta.to.global.u64 	%rd1, %rd23;
	cvta.to.global.u64 	%rd2, %rd22;
	cvta.to.global.u64 	%rd3, %rd21;
	cvta.to.global.u64 	%rd4, %rd20;
	mov.u32 	%r1, %tid.x;
	mov.u32 	%r38, %ntid.x;
	mov.u32 	%r39, %ctaid.x;
	mad.lo.s32 	%r2, %r38, %r39, %r1;
	shl.b32 	%r3, %r2, 4;
	setp.gt.u32 	%p1, %r38, 255;
	@%p1 bra 	$L__BB2_4;
	setp.ne.s32 	%p3, %r1, 0;
	@%p3 bra 	$L__BB2_6;
	add.s64 	%rd35, %rd4, 3;
	add.s64 	%rd34, %rd3, 3;
	add.s64 	%rd33, %rd2, 3;
	mov.u32 	%r53, _ZZ7AES_CTRPcS_jS_S_S_S_jE4rcon;
	add.s32 	%r301, %r53, 3;
	mov.u32 	%r54, _ZZ7AES_CTRPcS_jS_S_S_S_jE4sbox;
	add.s32 	%r300, %r54, 3;
	mov.u32 	%r55, _ZZ7AES_CTRPcS_jS_S_S_S_jE4mul2;
	add.s32 	%r299, %r55, 3;
	mov.u32 	%r56, _ZZ7AES_CTRPcS_jS_S_S_S_jE4mul3;
	add.s32 	%r298, %r56, 3;
	add.s64 	%rd32, %rd1, 3;
	mov.b32 	%r302, 7;
$L__BB2_3:
	ld.global.u8 	%rs97, [%rd35+-3];
	st.shared.u8 	[%r301+-3], %rs97;
	ld.global.u8 	%rs98, [%rd34+-3];
	st.shared.u8 	[%r300+-3], %rs98;
	ld.global.u8 	%rs99, [%rd33+-3];
	st.shared.u8 	[%r299+-3], %rs99;
	ld.global.u8 	%rs100, [%rd32+-3];
	st.shared.u8 	[%r298+-3], %rs100;
	ld.global.u8 	%rs101, [%rd35+-2];
	st.shared.u8 	[%r301+-2], %rs101;
	ld.global.u8 	%rs102, [%rd34+-2];
	st.shared.u8 	[%r300+-2], %rs102;
	ld.global.u8 	%rs103, [%rd33+-2];
	st.shared.u8 	[%r299+-2], %rs103;
	ld.global.u8 	%rs104, [%rd32+-2];
	st.shared.u8 	[%r298+-2], %rs104;
	ld.global.u8 	%rs105, [%rd35+-1];
	st.shared.u8 	[%r301+-1], %rs105;
	ld.global.u8 	%rs106, [%rd34+-1];
	st.shared.u8 	[%r300+-1], %rs106;
	ld.global.u8 	%rs107, [%rd33+-1];
	st.shared.u8 	[%r299+-1], %rs107;
	ld.global.u8 	%rs108, [%rd32+-1];
	st.shared.u8 	[%r298+-1], %rs108;
	ld.global.u8 	%rs109, [%rd35];
	st.shared.u8 	[%r301], %rs109;
	ld.global.u8 	%rs110, [%rd34];
	st.shared.u8 	[%r300], %rs110;
	ld.global.u8 	%rs111, [%rd33];
	st.shared.u8 	[%r299], %rs111;
	ld.global.u8 	%rs112, [%rd32];
	st.shared.u8 	[%r298], %rs112;
	ld.global.u8 	%rs113, [%rd35+1];
	st.shared.u8 	[%r301+1], %rs113;
	ld.global.u8 	%rs114, [%rd34+1];
	st.shared.u8 	[%r300+1], %rs114;
	ld.global.u8 	%rs115, [%rd33+1];
	st.shared.u8 	[%r299+1], %rs115;
	ld.global.u8 	%rs116, [%rd32+1];
	st.shared.u8 	[%r298+1], %rs116;
	ld.global.u8 	%rs117, [%rd35+2];
	st.shared.u8 	[%r301+2], %rs117;
	ld.global.u8 	%rs118, [%rd34+2];
	st.shared.u8 	[%r300+2], %rs118;
	ld.global.u8 	%rs119, [%rd33+2];
	st.shared.u8 	[%r299+2], %rs119;
	ld.global.u8 	%rs120, [%rd32+2];
	st.shared.u8 	[%r298+2], %rs120;
	ld.global.u8 	%rs121, [%rd35+3];
	st.shared.u8 	[%r301+3], %rs121;
	ld.global.u8 	%rs122, [%rd34+3];
	st.shared.u8 	[%r300+3], %rs122;
	ld.global.u8 	%rs123, [%rd33+3];
	st.shared.u8 	[%r299+3], %rs123;
	ld.global.u8 	%rs124, [%rd32+3];
	st.shared.u8 	[%r298+3], %rs124;
	ld.global.u8 	%rs125, [%rd35+4];
	st.shared.u8 	[%r301+4], %rs125;
	ld.global.u8 	%rs126, [%rd34+4];
	st.shared.u8 	[%r300+4], %rs126;
	ld.global.u8 	%rs127, [%rd33+4];
	st.shared.u8 	[%r299+4], %rs127;
	ld.global.u8 	%rs128, [%rd32+4];
	st.shared.u8 	[%r298+4], %rs128;
	add.s32 	%r302, %r302, 8;
	add.s64 	%rd35, %rd35, 8;
	add.s64 	%rd34, %rd34, 8;
	add.s64 	%rd33, %rd33, 8;
	add.s64 	%rd32, %rd32, 8;
	add.s32 	%r301, %r301, 8;
	add.s32 	%r300, %r300, 8;
	add.s32 	%r299, %r299, 8;
	add.s32 	%r298, %r298, 8;
	setp.eq.s32 	%p4, %r302, 263;
	@%p4 bra 	$L__BB2_6;
	bra.uni 	$L__BB2_3;
$L__BB2_4:
	setp.gt.u32 	%p2, %r1, 255;
	@%p2 bra 	$L__BB2_6;
	cvt.u64.u32 	%rd24, %r1;
	add.s64 	%rd25, %rd4, %rd24;
	ld.global.u8 	%rs93, [%rd25];
	mov.u32 	%r40, _ZZ7AES_CTRPcS_jS_S_S_S_jE4rcon;
	add.s32 	%r41, %r40, %r1;
	st.shared.u8 	[%r41], %rs93;
	add.s64 	%rd26, %rd3, %rd24;
	ld.global.u8 	%rs94, [%rd26];
	mov.u32 	%r42, _ZZ7AES_CTRPcS_jS_S_S_S_jE4sbox;
	add.s32 	%r43, %r42, %r1;
	st.shared.u8 	[%r43], %rs94;
	add.s64 	%rd27, %rd2, %rd24;
	ld.global.u8 	%rs95, [%rd27];
	mov.u32 	%r44, _ZZ7AES_CTRPcS_jS_S_S_S_jE4mul2;
	add.s32 	%r45, %r44, %r1;
	st.shared.u8 	[%r45], %rs95;
	add.s64 	%rd28, %rd1, %rd24;
	ld.global.u8 	%rs96, [%rd28];
	mov.u32 	%r46, _ZZ7AES_CTRPcS_jS_S_S_S_jE4mul3;
	add.s32 	%r47, %r46, %r1;
	st.shared.u8 	[%r47], %rs96;
$L__BB2_6:
	bar.sync 	0;
	setp.ne.s32 	%p5, %r1, 0;
	@%p5 bra 	$L__BB2_11;
	cvta.to.global.u64 	%rd29, %rd19;
	ld.global.u8 	%rs129, [%rd29];
	st.shared.u8 	[_ZZ7AES_CTRPcS_jS_S_S_S_jE11ExpandedKey], %rs129;
	ld.global.u8 	%rs130, [%rd29+1];
	st.shared.u8 	[_ZZ7AES_CTRPcS_jS_S_S_S_jE11ExpandedKey+1], %rs130;
	ld.global.u8 	%rs131, [%rd29+2];
	st.shared.u8 	[_ZZ7AES_CTRPcS_jS_S_S_S_jE11ExpandedKey+2], %rs131;
	ld.global.u8 	%rs132, [%rd29+3];
	st.shared.u8 	[_ZZ7AES_CTRPcS_jS_S_S_S_jE11ExpandedKey+3], %rs132;
	ld.global.u8 	%rs133, [%rd29+4];
	st.shared.u8 	[_ZZ7AES_CTRPcS_jS_S_S_S_jE11ExpandedKey+4], %rs133;
	ld.global.u8 	%rs134, [%rd29+5];
	st.shared.u8 	[_ZZ7AES_CTRPcS_jS_S_S_S_jE11ExpandedKey+5], %rs134;
	ld.global.u8 	%rs135, [%rd29+6];
	st.shared.u8 	[_ZZ7AES_CTRPcS_jS_S_S_S_jE11ExpandedKey+6], %rs135;
	ld.global.u8 	%rs136, [%rd29+7];
	st.shared.u8 	[_ZZ7AES_CTRPcS_jS_S_S_S_jE11ExpandedKey+7], %rs136;
	ld.global.u8 	%rs137, [%rd29+8];
	st.shared.u8 	[_ZZ7AES_CTRPcS_jS_S_S_S_jE11ExpandedKey+8], %rs137;
	ld.global.u8 	%rs138, [%rd29+9];
	st.shared.u8 	[_ZZ7AES_CTRPcS_jS_S_S_S_jE11ExpandedKey+9], %rs138;
	ld.global.u8 	%rs139, [%rd29+10];
	st.shared.u8 	[_ZZ7AES_CTRPcS_jS_S_S_S_jE11ExpandedKey+10], %rs139;
	ld.global.u8 	%rs140, [%rd29+11];
	st.shared.u8 	[_ZZ7AES_CTRPcS_jS_S_S_S_jE11ExpandedKey+11], %rs140;
	ld.global.u8 	%rs377, [%rd29+12];
	st.shared.u8 	[_ZZ7AES_CTRPcS_jS_S_S_S_jE11ExpandedKey+12], %rs377;
	ld.global.u8 	%rs376, [%rd29+13];
	st.shared.u8 	[_ZZ7AES_CTRPcS_jS_S_S_S_jE11ExpandedKey+13], %rs376;
	ld.global.u8 	%rs375, [%rd29+14];
	st.shared.u8 	[_ZZ7AES_CTRPcS_jS_S_S_S_jE11ExpandedKey+14], %rs375;
	ld.global.u8 	%rs374, [%rd29+15];
	st.shared.u8 	[_ZZ7AES_CTRPcS_jS_S_S_S_jE11ExpandedKey+15], %rs374;
	mov.b32 	%r303, 16;
	mov.u32 	%r61, _ZZ7AES_CTRPcS_jS_S_S_S_jE4sbox;
	mov.u32 	%r73, _ZZ7AES_CTRPcS_jS_S_S_S_jE4rcon;
	mov.u32 	%r75, _ZZ7AES_CTRPcS_jS_S_S_S_jE11ExpandedKey;
$L__BB2_8:
	and.b32  	%r58, %r303, 8;
	setp.ne.s32 	%p6, %r58, 0;
	@%p6 bra 	$L__BB2_10;
	cvt.u32.u16 	%r59, %rs376;
	and.b32  	%r60, %r59, 255;
	add.s32 	%r62, %r61, %r60;
	ld.shared.u8 	%rs141, [%r62];
	cvt.u32.u16 	%r63, %rs375;
	and.b32  	%r64, %r63, 255;
	add.s32 	%r65, %r61, %r64;
	ld.shared.u8 	%rs376, [%r65];
	cvt.u32.u16 	%r66, %rs374;
	and.b32  	%r67, %r66, 255;
	add.s32 	%r68, %r61, %r67;
	ld.shared.u8 	%rs375, [%r68];
	cvt.u32.u16 	%r69, %rs377;
	and.b32  	%r70, %r69, 255;
	add.s32 	%r71, %r61, %r70;
	ld.shared.u8 	%rs374, [%r71];
	shr.u32 	%r72, %r303, 4;
	add.s32 	%r74, %r73, %r72;
	ld.shared.u8 	%rs142, [%r74];
	xor.b16  	%rs377, %rs141, %rs142;
$L__BB2_10:
	add.s32 	%r76, %r75, %r303;
	ld.shared.u8 	%rs143, [%r76+-16];
	xor.b16  	%rs144, %rs377, %rs143;
	st.shared.u8 	[%r76], %rs144;
	ld.shared.u8 	%rs145, [%r76+-15];
	xor.b16  	%rs146, %rs376, %rs145;
	st.shared.u8 	[%r76+1], %rs146;
	ld.shared.u8 	%rs147, [%r76+-14];
	xor.b16  	%rs148, %rs375, %rs147;
	st.shared.u8 	[%r76+2], %rs148;
	ld.shared.u8 	%rs149, [%r76+-13];
	xor.b16  	%rs150, %rs374, %rs149;
	st.shared.u8 	[%r76+3], %rs150;
	ld.shared.u8 	%rs151, [%r76+-12];
	xor.b16  	%rs377, %rs144, %rs151;
	st.shared.u8 	[%r76+4], %rs377;
	ld.shared.u8 	%rs152, [%r76+-11];
	xor.b16  	%rs376, %rs146, %rs152;
	st.shared.u8 	[%r76+5], %rs376;
	ld.shared.u8 	%rs153, [%r76+-10];
	xor.b16  	%rs375, %rs148, %rs153;
	st.shared.u8 	[%r76+6], %rs375;
	ld.shared.u8 	%rs154, [%r76+-9];
	xor.b16  	%rs374, %rs150, %rs154;
	st.shared.u8 	[%r76+7], %rs374;
	add.s32 	%r15, %r303, 8;
	setp.lt.u32 	%p7, %r303, 168;
	mov.u32 	%r303, %r15;
	@%p7 bra 	$L__BB2_8;
$L__BB2_11:
	ld.param.u32 	%r296, [_Z7AES_CTRPcS_jS_S_S_S_j_param_2];
	bar.sync 	0;
	add.s32 	%r78, %r3, 16;
	setp.gt.u32 	%p8, %r78, %r296;
	cvt.s64.s32 	%rd30, %r3;
	cvta.to.global.u64 	%rd31, %rd18;
	add.s64 	%rd17, %rd31, %rd30;
	@%p8 bra 	$L__BB2_15;
	ld.global.u8 	%rs401, [%rd17];
	ld.global.u8 	%rs400, [%rd17+1];
	ld.global.u8 	%rs399, [%rd17+2];
	ld.global.u8 	%rs398, [%rd17+3];
	ld.global.u8 	%rs397, [%rd17+4];
	ld.global.u8 	%rs396, [%rd17+5];
	ld.global.u8 	%rs395, [%rd17+6];
	ld.global.u8 	%rs394, [%rd17+7];
	ld.global.u8 	%rs393, [%rd17+8];
	ld.global.u8 	%rs392, [%rd17+9];
	ld.global.u8 	%rs391, [%rd17+10];
	ld.global.u8 	%rs390, [%rd17+11];
	ld.global.u8 	%rs389, [%rd17+12];
	ld.global.u8 	%rs388, [%rd17+13];
	ld.global.u8 	%rs387, [%rd17+14];
	ld.global.u8 	%rs386, [%rd17+15];
	ld.shared.u8 	%rs156, [_ZZ7AES_CTRPcS_jS_S_S_S_jE11ExpandedKey];
	cvt.u16.u32 	%rs157, %r37;
	xor.b16  	%rs158, %rs156, %rs157;
	cvt.u32.u16 	%r80, %rs158;
	and.b32  	%r81, %r80, 255;
	ld.shared.u8 	%rs159, [_ZZ7AES_CTRPcS_jS_S_S_S_jE11ExpandedKey+1];
	shr.u16 	%rs160, %rs157, 8;
	xor.b16  	%rs161, %rs159, %rs160;
	and.b16  	%rs162, %rs161, 255;
	mul.wide.u16 	%r82, %rs162, 256;
	or.b32  	%r83, %r82, %r81;
	ld.shared.u8 	%rs163, [_ZZ7AES_CTRPcS_jS_S_S_S_jE11ExpandedKey+2];
	{ .reg .b16 tmp; mov.b32 {tmp, %rs164}, %r37; }
	xor.b16  	%rs165, %rs163, %rs164;
	cvt.u32.u16 	%r84, %rs165;
	shl.b32 	%r85, %r84, 16;
	and.b32  	%r86, %r85, 16711680;
	or.b32  	%r87, %r83, %r86;
	ld.shared.u8 	%rs166, [_ZZ7AES_CTRPcS_jS_S_S_S_jE11ExpandedKey+3];
	shr.u32 	%r88, %r37, 24;
	cvt.u16.u32 	%rs167, %r88;
	xor.b16  	%rs168, %rs166, %rs167;
	cvt.u32.u16 	%r89, %rs168;
	shl.b32 	%r90, %r89, 24;
	or.b32  	%r306, %r87, %r90;
	ld.shared.u8 	%rs169, [_ZZ7AES_CTRPcS_jS_S_S_S_jE11ExpandedKey+4];
	cvt.u16.u32 	%rs170, %r2;
	xor.b16  	%rs171, %rs169, %rs170;
	cvt.u32.u16 	%r91, %rs171;
	and.b32  	%r92, %r91, 255;
	ld.shared.u8 	%rs172, [_ZZ7AES_CTRPcS_jS_S_S_S_jE11ExpandedKey+5];
	shr.u16 	%rs173, %rs170, 8;
	xor.b16  	%rs174, %rs172, %rs173;
	and.b16  	%rs175, %rs174, 255;
	mul.wide.u16 	%r93, %rs175, 256;
	or.b32  	%r94, %r93, %r92;
	ld.shared.u8 	%rs176, [_ZZ7AES_CTRPcS_jS_S_S_S_jE11ExpandedKey+6];
	{ .reg .b16 tmp; mov.b32 {tmp, %rs177}, %r2; }
	xor.b16  	%rs178, %rs176, %rs177;
	cvt.u32.u16 	%r95, %rs178;
	shl.b32 	%r96, %r95, 16;
	and.b32  	%r97, %r96, 16711680;
	or.b32  	%r98, %r94, %r97;
	ld.shared.u8 	%rs179, [_ZZ7AES_CTRPcS_jS_S_S_S_jE11ExpandedKey+7];
	shr.s32 	%r99, %r3, 28;
	cvt.u16.u32 	%rs180, %r99;
	xor.b16  	%rs181, %rs179, %rs180;
	cvt.u32.u16 	%r100, %rs181;
	shl.b32 	%r101, %r100, 24;
	or.b32  	%r305, %r98, %r101;
	ld.shared.u8 	%rs385, [_ZZ7AES_CTRPcS_jS_S_S_S_jE11ExpandedKey+8];
	ld.shared.u8 	%rs384, [_ZZ7AES_CTRPcS_jS_S_S_S_jE11ExpandedKey+9];
	ld.shared.u8 	%rs383, [_ZZ7AES_CTRPcS_jS_S_S_S_jE11ExpandedKey+10];
	ld.shared.u8 	%rs382, [_ZZ7AES_CTRPcS_jS_S_S_S_jE11ExpandedKey+11];
	ld.shared.u8 	%rs381, [_ZZ7AES_CTRPcS_jS_S_S_S_jE11ExpandedKey+12];
	ld.shared.u8 	%rs380, [_ZZ7AES_CTRPcS_jS_S_S_S_jE11ExpandedKey+13];
	ld.shared.u8 	%rs379, [_ZZ7AES_CTRPcS_jS_S_S_S_jE11ExpandedKey+14];
	mov.b32 	%r304, 16;
	ld.shared.u8 	%rs378, [_ZZ7AES_CTRPcS_jS_S_S_S_jE11ExpandedKey+15];
$L__BB2_13:
	mov.u32 	%r102, _ZZ7AES_CTRPcS_jS_S_S_S_jE11ExpandedKey;
	add.s32 	%r103, %r102, %r304;
	and.b32  	%r104, %r306, 255;
	mov.u32 	%r105, _ZZ7AES_CTRPcS_jS_S_S_S_jE4sbox;
	add.s32 	%r106, %r105, %r104;
	ld.shared.u8 	%rs182, [%r106];
	shr.u32 	%r107, %r306, 8;
	and.b32  	%r108, %r107, 255;
	add.s32 	%r109, %r105, %r108;
	ld.shared.u8 	%rs183, [%r109];
	shr.u32 	%r110, %r306, 16;
	and.b32  	%r111, %r110, 255;
	add.s32 	%r112, %r105, %r111;
	ld.shared.u8 	%rs184, [%r112];
	shr.u32 	%r113, %r306, 24;
	add.s32 	%r114, %r105, %r113;
	ld.shared.u8 	%rs185, [%r114];
	and.b32  	%r115, %r305, 255;
	add.s32 	%r116, %r105, %r115;
	ld.shared.u8 	%rs186, [%r116];
	shr.u32 	%r117, %r305, 8;
	and.b32  	%r118, %r117, 255;
	add.s32 	%r119, %r105, %r118;
	ld.shared.u8 	%rs187, [%r119];
	shr.u32 	%r120, %r305, 16;
	and.b32  	%r121, %r120, 255;
	add.s32 	%r122, %r105, %r121;
	ld.shared.u8 	%rs188, [%r122];
	shr.u32 	%r123, %r305, 24;
	add.s32 	%r124, %r105, %r123;
	ld.shared.u8 	%rs189, [%r124];
	cvt.u32.u16 	%r125, %rs385;
	and.b32  	%r126, %r125, 255;
	add.s32 	%r127, %r105, %r126;
	ld.shared.u8 	%rs190, [%r127];
	cvt.u32.u16 	%r128, %rs384;
	and.b32  	%r129, %r128, 255;
	add.s32 	%r130, %r105, %r129;
	ld.shared.u8 	%rs191, [%r130];
	cvt.u32.u16 	%r131, %rs383;
	and.b32  	%r132, %r131, 255;
	add.s32 	%r133, %r105, %r132;
	ld.shared.u8 	%rs192, [%r133];
	cvt.u32.u16 	%r134, %rs382;
	and.b32  	%r135, %r134, 255;
	add.s32 	%r136, %r105, %r135;
	ld.shared.u8 	%rs193, [%r136];
	cvt.u32.u16 	%r137, %rs381;
	and.b32  	%r138, %r137, 255;
	add.s32 	%r139, %r105, %r138;
	ld.shared.u8 	%rs194, [%r139];
	cvt.u32.u16 	%r140, %rs380;
	and.b32  	%r141, %r140, 255;
	add.s32 	%r142, %r105, %r141;
	ld.shared.u8 	%rs195, [%r142];
	cvt.u32.u16 	%r143, %rs379;
	and.b32  	%r144, %r143, 255;
	add.s32 	%r145, %r105, %r144;
	ld.shared.u8 	%rs196, [%r145];
	cvt.u32.u16 	%r146, %rs378;
	and.b32  	%r147, %r146, 255;
	add.s32 	%r148, %r105, %r147;
	ld.shared.u8 	%rs197, [%r148];
	cvt.u32.u16 	%r149, %rs182;
	and.b32  	%r150, %r149, 255;
	mov.u32 	%r151, _ZZ7AES_CTRPcS_jS_S_S_S_jE4mul2;
	add.s32 	%r152, %r151, %r150;
	ld.shared.u8 	%rs198, [%r152];
	cvt.u32.u16 	%r153, %rs187;
	and.b32  	%r154, %r153, 255;
	mov.u32 	%r155, _ZZ7AES_CTRPcS_jS_S_S_S_jE4mul3;
	add.s32 	%r156, %r155, %r154;
	ld.shared.u8 	%rs199, [%r156];
	xor.b16  	%rs200, %rs199, %rs198;
	add.s32 	%r157, %r151, %r154;
	ld.shared.u8 	%rs201, [%r157];
	cvt.u32.u16 	%r158, %rs192;
	and.b32  	%r159, %r158, 255;
	add.s32 	%r160, %r155, %r159;
	ld.shared.u8 	%rs202, [%r160];
	xor.b16  	%rs203, %rs201, %rs202;
	add.s32 	%r161, %r151, %r159;
	ld.shared.u8 	%rs204, [%r161];
	cvt.u32.u16 	%r162, %rs197;
	and.b32  	%r163, %r162, 255;
	add.s32 	%r164, %r155, %r163;
	ld.shared.u8 	%rs205, [%r164];
	xor.b16  	%rs206, %rs204, %rs205;
	add.s32 	%r165, %r155, %r150;
	ld.shared.u8 	%rs207, [%r165];
	add.s32 	%r166, %r151, %r163;
	ld.shared.u8 	%rs208, [%r166];
	xor.b16  	%rs209, %rs207, %rs208;
	cvt.u32.u16 	%r167, %rs186;
	and.b32  	%r168, %r167, 255;
	add.s32 	%r169, %r151, %r168;
	ld.shared.u8 	%rs210, [%r169];
	cvt.u32.u16 	%r170, %rs191;
	and.b32  	%r171, %r170, 255;
	add.s32 	%r172, %r155, %r171;
	ld.shared.u8 	%rs211, [%r172];
	xor.b16  	%rs212, %rs211, %rs210;
	add.s32 	%r173, %r151, %r171;
	ld.shared.u8 	%rs213, [%r173];
	cvt.u32.u16 	%r174, %rs196;
	and.b32  	%r175, %r174, 255;
	add.s32 	%r176, %r155, %r175;
	ld.shared.u8 	%rs214, [%r176];
	xor.b16  	%rs215, %rs213, %rs214;
	add.s32 	%r177, %r151, %r175;
	ld.shared.u8 	%rs216, [%r177];
	cvt.u32.u16 	%r178, %rs185;
	and.b32  	%r179, %r178, 255;
	add.s32 	%r180, %r155, %r179;
	ld.shared.u8 	%rs217, [%r180];
	xor.b16  	%rs218, %rs216, %rs217;
	add.s32 	%r181, %r155, %r168;
	ld.shared.u8 	%rs219, [%r181];
	add.s32 	%r182, %r151, %r179;
	ld.shared.u8 	%rs220, [%r182];
	xor.b16  	%rs221, %rs219, %rs220;
	cvt.u32.u16 	%r183, %rs190;
	and.b32  	%r184, %r183, 255;
	add.s32 	%r185, %r151, %r184;
	ld.shared.u8 	%rs222, [%r185];
	cvt.u32.u16 	%r186, %rs195;
	and.b32  	%r187, %r186, 255;
	add.s32 	%r188, %r155, %r187;
	ld.shared.u8 	%rs223, [%r188];
	xor.b16  	%rs224, %rs223, %rs222;
	add.s32 	%r189, %r151, %r187;
	ld.shared.u8 	%rs225, [%r189];
	cvt.u32.u16 	%r190, %rs184;
	and.b32  	%r191, %r190, 255;
	add.s32 	%r192, %r155, %r191;
	ld.shared.u8 	%rs226, [%r192];
	xor.b16  	%rs227, %rs225, %rs226;
	add.s32 	%r193, %r151, %r191;
	ld.shared.u8 	%rs228, [%r193];
	cvt.u32.u16 	%r194, %rs189;
	and.b32  	%r195, %r194, 255;
	add.s32 	%r196, %r155, %r195;
	ld.shared.u8 	%rs229, [%r196];
	xor.b16  	%rs230, %rs228, %rs229;
	add.s32 	%r197, %r155, %r184;
	ld.shared.u8 	%rs231, [%r197];
	add.s32 	%r198, %r151, %r195;
	ld.shared.u8 	%rs232, [%r198];
	xor.b16  	%rs233, %rs231, %rs232;
	cvt.u32.u16 	%r199, %rs194;
	and.b32  	%r200, %r199, 255;
	add.s32 	%r201, %r151, %r200;
	ld.shared.u8 	%rs234, [%r201];
	cvt.u32.u16 	%r202, %rs183;
	and.b32  	%r203, %r202, 255;
	add.s32 	%r204, %r155, %r203;
	ld.shared.u8 	%rs235, [%r204];
	xor.b16  	%rs236, %rs235, %rs234;
	add.s32 	%r205, %r151, %r203;
	ld.shared.u8 	%rs237, [%r205];
	cvt.u32.u16 	%r206, %rs188;
	and.b32  	%r207, %r206, 255;
	add.s32 	%r208, %r155, %r207;
	ld.shared.u8 	%rs238, [%r208];
	xor.b16  	%rs239, %rs237, %rs238;
	add.s32 	%r209, %r151, %r207;
	ld.shared.u8 	%rs240, [%r209];
	cvt.u32.u16 	%r210, %rs193;
	and.b32  	%r211, %r210, 255;
	add.s32 	%r212, %r155, %r211;
	ld.shared.u8 	%rs241, [%r212];
	xor.b16  	%rs242, %rs240, %rs241;
	add.s32 	%r213, %r155, %r200;
	ld.shared.u8 	%rs243, [%r213];
	add.s32 	%r214, %r151, %r211;
	ld.shared.u8 	%rs244, [%r214];
	xor.b16  	%rs245, %rs243, %rs244;
	ld.shared.u8 	%rs246, [%r103];
	xor.b16  	%rs247, %rs200, %rs246;
	xor.b16  	%rs248, %rs247, %rs192;
	xor.b16  	%rs249, %rs248, %rs197;
	cvt.u32.u16 	%r215, %rs249;
	and.b32  	%r21, %r215, 255;
	ld.shared.u8 	%rs250, [%r103+1];
	xor.b16  	%rs251, %rs203, %rs250;
	xor.b16  	%rs252, %rs251, %rs182;
	xor.b16  	%rs253, %rs252, %rs197;
	cvt.u32.u16 	%r216, %rs253;
	and.b32  	%r22, %r216, 255;
	and.b16  	%rs254, %rs253, 255;
	mul.wide.u16 	%r217, %rs254, 256;
	ld.shared.u8 	%rs255, [%r103+2];
	xor.b16  	%rs256, %rs206, %rs255;
	xor.b16  	%rs257, %rs256, %rs182;
	xor.b16  	%rs258, %rs257, %rs187;
	cvt.u32.u16 	%r218, %rs258;
	and.b32  	%r23, %r218, 255;
	shl.b32 	%r219, %r218, 16;
	and.b32  	%r220, %r219, 16711680;
	ld.shared.u8 	%rs259, [%r103+3];
	xor.b16  	%rs260, %rs209, %rs259;
	xor.b16  	%rs261, %rs260, %rs187;
	xor.b16  	%rs262, %rs261, %rs192;
	cvt.u32.u16 	%r221, %rs262;
	and.b32  	%r24, %r221, 255;
	shl.b32 	%r222, %r221, 24;
	or.b32  	%r223, %r217, %r220;
	or.b32  	%r224, %r223, %r222;
	or.b32  	%r306, %r224, %r21;
	ld.shared.u8 	%rs263, [%r103+4];
	xor.b16  	%rs264, %rs212, %rs263;
	xor.b16  	%rs265, %rs264, %rs196;
	xor.b16  	%rs266, %rs265, %rs185;
	cvt.u32.u16 	%r225, %rs266;
	and.b32  	%r26, %r225, 255;
	ld.shared.u8 	%rs267, [%r103+5];
	xor.b16  	%rs268, %rs215, %rs267;
	xor.b16  	%rs269, %rs268, %rs186;
	xor.b16  	%rs270, %rs269, %rs185;
	cvt.u32.u16 	%r226, %rs270;
	and.b32  	%r27, %r226, 255;
	and.b16  	%rs271, %rs270, 255;
	mul.wide.u16 	%r227, %rs271, 256;
	ld.shared.u8 	%rs272, [%r103+6];
	xor.b16  	%rs273, %rs218, %rs272;
	xor.b16  	%rs274, %rs273, %rs186;
	xor.b16  	%rs275, %rs274, %rs191;
	cvt.u32.u16 	%r228, %rs275;
	and.b32  	%r28, %r228, 255;
	shl.b32 	%r229, %r228, 16;
	and.b32  	%r230, %r229, 16711680;
	ld.shared.u8 	%rs276, [%r103+7];
	xor.b16  	%rs277, %rs221, %rs276;
	xor.b16  	%rs278, %rs277, %rs191;
	xor.b16  	%rs279, %rs278, %rs196;
	cvt.u32.u16 	%r231, %rs279;
	and.b32  	%r29, %r231, 255;
	shl.b32 	%r232, %r231, 24;
	or.b32  	%r233, %r227, %r230;
	or.b32  	%r234, %r233, %r232;
	or.b32  	%r305, %r234, %r26;
	ld.shared.u8 	%rs280, [%r103+8];
	xor.b16  	%rs281, %rs224, %rs280;
	xor.b16  	%rs282, %rs281, %rs184;
	xor.b16  	%rs385, %rs282, %rs189;
	ld.shared.u8 	%rs283, [%r103+9];
	xor.b16  	%rs284, %rs227, %rs283;
	xor.b16  	%rs285, %rs284, %rs190;
	xor.b16  	%rs384, %rs285, %rs189;
	ld.shared.u8 	%rs286, [%r103+10];
	xor.b16  	%rs287, %rs230, %rs286;
	xor.b16  	%rs288, %rs287, %rs190;
	xor.b16  	%rs383, %rs288, %rs195;
	ld.shared.u8 	%rs289, [%r103+11];
	xor.b16  	%rs290, %rs233, %rs289;
	xor.b16  	%rs291, %rs290, %rs195;
	xor.b16  	%rs382, %rs291, %rs184;
	ld.shared.u8 	%rs292, [%r103+12];
	xor.b16  	%rs293, %rs236, %rs292;
	xor.b16  	%rs294, %rs293, %rs188;
	xor.b16  	%rs381, %rs294, %rs193;
	ld.shared.u8 	%rs295, [%r103+13];
	xor.b16  	%rs296, %rs239, %rs295;
	xor.b16  	%rs297, %rs296, %rs194;
	xor.b16  	%rs380, %rs297, %rs193;
	ld.shared.u8 	%rs298, [%r103+14];
	xor.b16  	%rs299, %rs242, %rs298;
	xor.b16  	%rs300, %rs299, %rs194;
	xor.b16  	%rs379, %rs300, %rs183;
	ld.shared.u8 	%rs301, [%r103+15];
	xor.b16  	%rs302, %rs245, %rs301;
	xor.b16  	%rs303, %rs302, %rs183;
	xor.b16  	%rs378, %rs303, %rs188;
	add.s32 	%r304, %r304, 16;
	setp.ne.s32 	%p9, %r304, 160;
	@%p9 bra 	$L__BB2_13;
	add.s32 	%r236, %r105, %r21;
	ld.shared.u8 	%rs304, [%r236];
	add.s32 	%r237, %r105, %r22;
	ld.shared.u8 	%rs305, [%r237];
	add.s32 	%r238, %r105, %r23;
	ld.shared.u8 	%rs306, [%r238];
	add.s32 	%r239, %r105, %r24;
	ld.shared.u8 	%rs307, [%r239];
	add.s32 	%r240, %r105, %r26;
	ld.shared.u8 	%rs308, [%r240];
	add.s32 	%r241, %r105, %r27;
	ld.shared.u8 	%rs309, [%r241];
	add.s32 	%r242, %r105, %r28;
	ld.shared.u8 	%rs310, [%r242];
	add.s32 	%r243, %r105, %r29;
	ld.shared.u8 	%rs311, [%r243];
	cvt.u32.u16 	%r244, %rs385;
	and.b32  	%r245, %r244, 255;
	add.s32 	%r246, %r105, %r245;
	ld.shared.u8 	%rs312, [%r246];
	cvt.u32.u16 	%r247, %rs384;
	and.b32  	%r248, %r247, 255;
	add.s32 	%r249, %r105, %r248;
	ld.shared.u8 	%rs313, [%r249];
	cvt.u32.u16 	%r250, %rs383;
	and.b32  	%r251, %r250, 255;
	add.s32 	%r252, %r105, %r251;
	ld.shared.u8 	%rs314, [%r252];
	cvt.u32.u16 	%r253, %rs382;
	and.b32  	%r254, %r253, 255;
	add.s32 	%r255, %r105, %r254;
	ld.shared.u8 	%rs315, [%r255];
	cvt.u32.u16 	%r256, %rs381;
	and.b32  	%r257, %r256, 255;
	add.s32 	%r258, %r105, %r257;
	ld.shared.u8 	%rs316, [%r258];
	cvt.u32.u16 	%r259, %rs380;
	and.b32  	%r260, %r259, 255;
	add.s32 	%r261, %r105, %r260;
	ld.shared.u8 	%rs317, [%r261];
	cvt.u32.u16 	%r262, %rs379;
	and.b32  	%r263, %r262, 255;
	add.s32 	%r264, %r105, %r263;
	ld.shared.u8 	%rs318, [%r264];
	cvt.u32.u16 	%r265, %rs378;
	and.b32  	%r266, %r265, 255;
	add.s32 	%r267, %r105, %r266;
	ld.shared.u8 	%rs319, [%r267];
	ld.shared.u8 	%rs320, [_ZZ7AES_CTRPcS_jS_S_S_S_jE11ExpandedKey+160];
	xor.b16  	%rs321, %rs304, %rs320;
	cvt.u32.u16 	%r268, %rs321;
	and.b32  	%r269, %r268, 255;
	ld.shared.u8 	%rs322, [_ZZ7AES_CTRPcS_jS_S_S_S_jE11ExpandedKey+161];
	xor.b16  	%rs323, %rs309, %rs322;
	and.b16  	%rs324, %rs323, 255;
	mul.wide.u16 	%r270, %rs324, 256;
	or.b32  	%r271, %r270, %r269;
	ld.shared.u8 	%rs325, [_ZZ7AES_CTRPcS_jS_S_S_S_jE11ExpandedKey+162];
	xor.b16  	%rs326, %rs314, %rs325;
	cvt.u32.u16 	%r272, %rs326;
	shl.b32 	%r273, %r272, 16;
	and.b32  	%r274, %r273, 16711680;
	or.b32  	%r275, %r271, %r274;
	ld.shared.u8 	%rs327, [_ZZ7AES_CTRPcS_jS_S_S_S_jE11ExpandedKey+163];
	xor.b16  	%rs328, %rs319, %rs327;
	cvt.u32.u16 	%r276, %rs328;
	shl.b32 	%r277, %r276, 24;
	or.b32  	%r308, %r275, %r277;
	ld.shared.u8 	%rs329, [_ZZ7AES_CTRPcS_jS_S_S_S_jE11ExpandedKey+164];
	xor.b16  	%rs330, %rs308, %rs329;
	cvt.u32.u16 	%r278, %rs330;
	and.b32  	%r279, %r278, 255;
	ld.shared.u8 	%rs331, [_ZZ7AES_CTRPcS_jS_S_S_S_jE11ExpandedKey+165];
	xor.b16  	%rs332, %rs313, %rs331;
	and.b16  	%rs333, %rs332, 255;
	mul.wide.u16 	%r280, %rs333, 256;
	or.b32  	%r281, %r280, %r279;
	ld.shared.u8 	%rs334, [_ZZ7AES_CTRPcS_jS_S_S_S_jE11ExpandedKey+166];
	xor.b16  	%rs335, %rs318, %rs334;
	cvt.u32.u16 	%r282, %rs335;
	shl.b32 	%r283, %r282, 16;
	and.b32  	%r284, %r283, 16711680;
	or.b32  	%r285, %r281, %r284;
	ld.shared.u8 	%rs336, [_ZZ7AES_CTRPcS_jS_S_S_S_jE11ExpandedKey+167];
	xor.b16  	%rs337, %rs307, %rs336;
	cvt.u32.u16 	%r286, %rs337;
	shl.b32 	%r287, %r286, 24;
	or.b32  	%r307, %r285, %r287;
	ld.shared.u8 	%rs338, [_ZZ7AES_CTRPcS_jS_S_S_S_jE11ExpandedKey+168];
	xor.b16  	%rs409, %rs312, %rs338;
	ld.shared.u8 	%rs339, [_ZZ7AES_CTRPcS_jS_S_S_S_jE11ExpandedKey+169];
	xor.b16  	%rs408, %rs317, %rs339;
	ld.shared.u8 	%rs340, [_ZZ7AES_CTRPcS_jS_S_S_S_jE11ExpandedKey+170];
	xor.b16  	%rs407, %rs306, %rs340;
	ld.shared.u8 	%rs341, [_ZZ7AES_CTRPcS_jS_S_S_S_jE11ExpandedKey+171];
	xor.b16  	%rs406, %rs311, %rs341;
	ld.shared.u8 	%rs342, [_ZZ7AES_CTRPcS_jS_S_S_S_jE11ExpandedKey+172];
	xor.b16  	%rs405, %rs316, %rs342;
	ld.shared.u8 	%rs343, [_ZZ7AES_CTRPcS_jS_S_S_S_jE11ExpandedKey+173];
	xor.b16  	%rs404, %rs305, %rs343;
	ld.shared.u8 	%rs344, [_ZZ7AES_CTRPcS_jS_S_S_S_jE11ExpandedKey+174];
	xor.b16  	%rs403, %rs310, %rs344;
	ld.shared.u8 	%rs345, [_ZZ7AES_CTRPcS_jS_S_S_S_jE11ExpandedKey+175];
	xor.b16  	%rs402, %rs315, %rs345;
$L__BB2_15:
	ld.param.u32 	%r297, [_Z7AES_CTRPcS_jS_S_S_S_j_param_2];
	mov.u32 	%r288, %ntid.x;
	mov.u32 	%r289, %ctaid.x;
	mov.u32 	%r290, %tid.x;
	mad.lo.s32 	%r291, %r288, %r289, %r290;
	shl.b32 	%r292, %r291, 4;
	add.s32 	%r293, %r292, 16;
	setp.gt.u32 	%p10, %r293, %r297;
	bar.sync 	0;
	@%p10 bra 	$L__BB2_17;
	cvt.u16.u32 	%rs346, %r308;
	xor.b16  	%rs347, %rs401, %rs346;
	st.global.u8 	[%rd17], %rs347;
	shr.u16 	%rs348, %rs346, 8;
	xor.b16  	%rs349, %rs400, %rs348;
	st.global.u8 	[%rd17+1], %rs349;
	{ .reg .b16 tmp; mov.b32 {tmp, %rs350}, %r308; }
	xor.b16  	%rs351, %rs399, %rs350;
	st.global.u8 	[%rd17+2], %rs351;
	shr.u32 	%r294, %r308, 24;
	cvt.u16.u32 	%rs352, %r294;
	xor.b16  	%rs353, %rs398, %rs352;
	st.global.u8 	[%rd17+3], %rs353;
	cvt.u16.u32 	%rs354, %r307;
	xor.b16  	%rs355, %rs397, %rs354;
	st.global.u8 	[%rd17+4], %rs355;
	shr.u16 	%rs356, %rs354, 8;
	xor.b16  	%rs357, %rs396, %rs356;
	st.global.u8 	[%rd17+5], %rs357;
	{ .reg .b16 tmp; mov.b32 {tmp, %rs358}, %r307; }
	xor.b16  	%rs359, %rs395, %rs358;
	st.global.u8 	[%rd17+6], %rs359;
	shr.u32 	%r295, %r307, 24;
	cvt.u16.u32 	%rs360, %r295;
	xor.b16  	%rs361, %rs394, %rs360;
	st.global.u8 	[%rd17+7], %rs361;
	xor.b16  	%rs362, %rs409, %rs393;
	st.global.u8 	[%rd17+8], %rs362;
	xor.b16  	%rs363, %rs408, %rs392;
	st.global.u8 	[%rd17+9], %rs363;
	xor.b16  	%rs364, %rs407, %rs391;
	st.global.u8 	[%rd17+10], %rs364;
	xor.b16  	%rs365, %rs406, %rs390;
	st.global.u8 	[%rd17+11], %rs365;
	xor.b16  	%rs366, %rs405, %rs389;
	st.global.u8 	[%rd17+12], %rs366;
	xor.b16  	%rs367, %rs404, %rs388;
	st.global.u8 	[%rd17+13], %rs367;
	xor.b16  	%rs368, %rs403, %rs387;
	st.global.u8 	[%rd17+14], %rs368;
	xor.b16  	%rs369, %rs402, %rs386;
	st.global.u8 	[%rd17+15], %rs369;
$L__BB2_17:
	ret;

}
	// .globl	_Z10AES_CCMP_1PcS_jS_S_S_S_jPhjS0_
.visible .entry _Z10AES_CCMP_1PcS_jS_S_S_S_jPhjS0_(
	.param .u64 .ptr .align 1 _Z10AES_CCMP_1PcS_jS_S_S_S_jPhjS0__param_0,
	.param .u64 .ptr .align 1 _Z10AES_CCMP_1PcS_jS_S_S_S_jPhjS0__param_1,
	.param .u32 _Z10AES_CCMP_1PcS_jS_S_S_S_jPhjS0__param_2,
	.param .u64 .ptr .align 1 _Z10AES_CCMP_1PcS_jS_S_S_S_jPhjS0__param_3,
	.param .u64 .ptr .align 1 _Z10AES_CCMP_1PcS_jS_S_S_S_jPhjS0__param_4,
	.param .u64 .ptr .align 1 _Z10AES_CCMP_1PcS_jS_S_S_S_jPhjS0__param_5,
	.param .u64 .ptr .align 1 _Z10AES_CCMP_1PcS_jS_S_S_S_jPhjS0__param_6,
	.param .u32 _Z10AES_CCMP_1PcS_jS_S_S_S_jPhjS0__param_7,
	.param .u64 .ptr .align 1 _Z10AES_CCMP_1PcS_jS_S_S_S_jPhjS0__param_8,
	.param .u32 _Z10AES_CCMP_1PcS_jS_S_S_S_jPhjS0__param_9,
	.param .u64 .ptr .align 1 _Z10AES_CCMP_1PcS_jS_S_S_S_jPhjS0__param_10
)
{
	.local .align 16 .b8 	__local_depot3[16];
	.reg .b64 	%SP;
	.reg .b64 	%SPL;
	.reg .pred 	%p<22>;
	.reg .b16 	%rs<911>;
	.reg .b32 	%r<652>;
	.reg .b64 	%rd<56>;
	// demoted variable
	.shared .align 1 .b8 _ZZ10AES_CCMP_1PcS_jS_S_S_S_jPhjS0_E4rcon[256];
	// demoted variable
	.shared .align 1 .b8 _ZZ10AES_CCMP_1PcS_jS_S_S_S_jPhjS0_E4sbox[256];
	// demoted variable
	.shared .align 1 .b8 _ZZ10AES_CCMP_1PcS_jS_S_S_S_jPhjS0_E4mul2[256];
	// demoted variable
	.shared .align 1 .b8 _ZZ10AES_CCMP_1PcS_jS_S_S_S_jPhjS0_E4mul3[256];
	// demoted variable
	.shared .align 1 .b8 _ZZ10AES_CCMP_1PcS_jS_S_S_S_jPhjS0_E11ExpandedKey[176];
	mov.u64 	%SPL, __local_depot3;
	ld.param.u64 	%rd23, [_Z10AES_CCMP_1PcS_jS_S_S_S_jPhjS0__param_1];
	ld.param.u32 	%r28, [_Z10AES_CCMP_1PcS_jS_S_S_S_jPhjS0__param_2];
	ld.param.u64 	%rd26, [_Z10AES_CCMP_1PcS_jS_S_S_S_jPhjS0__param_3];
	ld.param.u64 	%rd27, [_Z10AES_CCMP_1PcS_jS_S_S_S_jPhjS0__param_4];
	ld.param.u64 	%rd28, [_Z10AES_CCMP_1PcS_jS_S_S_S_jPhjS0__param_5];
	ld.param.u64 	%rd29, [_Z10AES_CCMP_1PcS_jS_S_S_S_jPhjS0__param_6];
	ld.param.u32 	%r29, [_Z10AES_CCMP_1PcS_jS_S_S_S_jPhjS0__param_7];
	ld.param.u64 	%rd24, [_Z10AES_CCMP_1PcS_jS_S_S_S_jPhjS0__param_8];
	ld.param.u32 	%r30, [_Z10AES_CCMP_1PcS_jS_S_S_S_jPhjS0__param_9];
	cvta.to.global.u64 	%rd1, %rd29;
	cvta.to.global.u64 	%rd2, %rd28;
	cvta.to.global.u64 	%rd3, %rd27;
	cvta.to.global.u64 	%rd4, %rd26;
	add.u64 	%rd5, %SPL, 0;
	mov.u32 	%r1, %tid.x;
	mov.u32 	%r31, %ntid.x;
	mov.u32 	%r32, %ctaid.x;
	mad.lo.s32 	%r2, %r31, %r32, %r1;
	shl.b32 	%r3, %r2, 4;
	setp.gt.u32 	%p1, %r31, 255;
	@%p1 bra 	$L__BB3_4;
	setp.ne.s32 	%p3, %r1, 0;
	@%p3 bra 	$L__BB3_6;
	add.s64 	%rd54, %rd4, 3;
	add.s64 	%rd53, %rd3, 3;
	add.s64 	%rd52, %rd2, 3;
	mov.u32 	%r46, _ZZ10AES_CCMP_1PcS_jS_S_S_S_jPhjS0_E4rcon;
	add.s32 	%r643, %r46, 3;
	mov.u32 	%r47, _ZZ10AES_CCMP_1PcS_jS_S_S_S_jPhjS0_E4sbox;
	add.s32 	%r642, %r47, 3;
	mov.u32 	%r48, _ZZ10AES_CCMP_1PcS_jS_S_S_S_jPhjS0_E4mul2;
	add.s32 	%r641, %r48, 3;
	mov.u32 	%r49, _ZZ10AES_CCMP_1PcS_jS_S_S_S_jPhjS0_E4mul3;
	add.s32 	%r640, %r49, 3;
	add.s64 	%rd51, %rd1, 3;
	mov.b32 	%r644, 7;
$L__BB3_3:
	ld.global.u8 	%rs290, [%rd54+-3];
	st.shared.u8 	[%r643+-3], %rs290;
	ld.global.u8 	%rs291, [%rd53+-3];
	st.shared.u8 	[%r642+-3], %rs291;
	ld.global.u8 	%rs292, [%rd52+-3];
	st.shared.u8 	[%r641+-3], %rs292;
	ld.global.u8 	%rs293, [%rd51+-3];
	st.shared.u8 	[%r640+-3], %rs293;
	ld.global.u8 	%rs294, [%rd54+-2];
	st.shared.u8 	[%r643+-2], %rs294;
	ld.global.u8 	%rs295, [%rd53+-2];
	st.shared.u8 	[%r642+-2], %rs295;
	ld.global.u8 	%rs296, [%rd52+-2];
	st.shared.u8 	[%r641+-2], %rs296;
	ld.global.u8 	%rs297, [%rd51+-2];
	st.shared.u8 	[%r640+-2], %rs297;
	ld.global.u8 	%rs298, [%rd54+-1];
	st.shared.u8 	[%r643+-1], %rs298;
	ld.global.u8 	%rs299, [%rd53+-1];
	st.shared.u8 	[%r642+-1], %rs299;
	ld.global.u8 	%rs300, [%rd52+-1];
	st.shared.u8 	[%r641+-1], %rs300;
	ld.global.u8 	%rs301, [%rd51+-1];
	st.shared.u8 	[%r640+-1], %rs301;
	ld.global.u8 	%rs302, [%rd54];
	st.shared.u8 	[%r643], %rs302;
	ld.global.u8 	%rs303, [%rd53];
	st.shared.u8 	[%r642], %rs303;
	ld.global.u8 	%rs304, [%rd52];
	st.shared.u8 	[%r641], %rs304;
	ld.global.u8 	%rs305, [%rd51];
	st.shared.u8 	[%r640], %rs305;
	ld.global.u8 	%rs306, [%rd54+1];
	st.shared.u8 	[%r643+1], %rs306;
	ld.global.u8 	%rs307, [%rd53+1];
	st.shared.u8 	[%r642+1], %rs307;
	ld.global.u8 	%rs308, [%rd52+1];
	st.shared.u8 	[%r641+1], %rs308;
	ld.global.u8 	%rs309, [%rd51+1];
	st.shared.u8 	[%r640+1], %rs309;
	ld.global.u8 	%rs310, [%rd54+2];
	st.shared.u8 	[%r643+2], %rs310;
	ld.global.u8 	%rs311, [%rd53+2];
	st.shared.u8 	[%r642+2], %rs311;
	ld.global.u8 	%rs312, [%rd52+2];
	st.shared.u8 	[%r641+2], %rs312;
	ld.global.u8 	%rs313, [%rd51+2];
	st.shared.u8 	[%r640+2], %rs313;
	ld.global.u8 	%rs314, [%rd54+3];
	st.shared.u8 	[%r643+3], %rs314;
	ld.global.u8 	%rs315, [%rd53+3];
	st.shared.u8 	[%r642+3], %rs315;
	ld.global.u8 	%rs316, [%rd52+3];
	st.shared.u8 	[%r641+3], %rs316;
	ld.global.u8 	%rs317, [%rd51+3];
	st.shared.u8 	[%r640+3], %rs317;
	ld.global.u8 	%rs318, [%rd54+4];
	st.shared.u8 	[%r643+4], %rs318;
	ld.global.u8 	%rs319, [%rd53+4];
	st.shared.u8 	[%r642+4], %rs319;
	ld.global.u8 	%rs320, [%rd52+4];
	st.shared.u8 	[%r641+4], %rs320;
	ld.global.u8 	%rs321, [%rd51+4];
	st.shared.u8 	[%r640+4], %rs321;
	add.s32 	%r644, %r644, 8;
	add.s64 	%rd54, %rd54, 8;
	add.s64 	%rd53, %rd53, 8;
	add.s64 	%rd52, %rd52, 8;
	add.s64 	%rd51, %rd51, 8;
	add.s32 	%r643, %r643, 8;
	add.s32 	%r642, %r642, 8;
	add.s32 	%r641, %r641, 8;
	add.s32 	%r640, %r640, 8;
	setp.eq.s32 	%p4, %r644, 263;
	@%p4 bra 	$L__BB3_6;
	bra.uni 	$L__BB3_3;
$L__BB3_4:
	setp.gt.u32 	%p2, %r1, 255;
	@%p2 bra 	$L__BB3_6;
	cvt.u64.u32 	%rd31, %r1;
	add.s64 	%rd32, %rd4, %rd31;
	ld.global.u8 	%rs286, [%rd32];
	mov.u32 	%r33, _ZZ10AES_CCMP_1PcS_jS_S_S_S_jPhjS0_E4rcon;
	add.s32 	%r34, %r33, %r1;
	st.shared.u8 	[%r34], %rs286;
	add.s64 	%rd33, %rd3, %rd31;
	ld.global.u8 	%rs287, [%rd33];
	mov.u32 	%r35, _ZZ10AES_CCMP_1PcS_jS_S_S_S_jPhjS0_E4sbox;
	add.s32 	%r36, %r35, %r1;
	st.shared.u8 	[%r36], %rs287;
	add.s64 	%rd34, %rd2, %rd31;
	ld.global.u8 	%rs288, [%rd34];
	mov.u32 	%r37, _ZZ10AES_CCMP_1PcS_jS_S_S_S_jPhjS0_E4mul2;
	add.s32 	%r38, %r37, %r1;
	st.shared.u8 	[%r38], %rs288;
	add.s64 	%rd35, %rd1, %rd31;
	ld.global.u8 	%rs289, [%rd35];
	mov.u32 	%r39, _ZZ10AES_CCMP_1PcS_jS_S_S_S_jPhjS0_E4mul3;
	add.s32 	%r40, %r39, %r1;
	st.shared.u8 	[%r40], %rs289;
$L__BB3_6:
	bar.sync 	0;
	setp.ne.s32 	%p5, %r1, 0;
	@%p5 bra 	$L__BB3_11;
	cvta.to.global.u64 	%rd36, %rd23;
	ld.global.u8 	%rs322, [%rd36];
	st.shared.u8 	[_ZZ10AES_CCMP_1PcS_jS_S_S_S_jPhjS0_E11ExpandedKey], %rs322;
	ld.global.u8 	%rs323, [%rd36+1];
	st.shared.u8 	[_ZZ10AES_CCMP_1PcS_jS_S_S_S_jPhjS0_E11ExpandedKey+1], %rs323;
	ld.global.u8 	%rs324, [%rd36+2];
	st.shared.u8 	[_ZZ10AES_CCMP_1PcS_jS_S_S_S_jPhjS0_E11ExpandedKey+2], %rs324;
	ld.global.u8 	%rs325, [%rd36+3];
	st.shared.u8 	[_ZZ10AES_CCMP_1PcS_jS_S_S_S_jPhjS0_E11ExpandedKey+3], %rs325;
	ld.global.u8 	%rs326, [%rd36+4];
	st.shared.u8 	[_ZZ10AES_CCMP_1PcS_jS_S_S_S_jPhjS0_E11ExpandedKey+4], %rs326;
	ld.global.u8 	%rs327, [%rd36+5];
	st.shared.u8 	[_ZZ10AES_CCMP_1PcS_jS_S_S_S_jPhjS0_E11ExpandedKey+5], %rs327;
	ld.global.u8 	%rs328, [%rd36+6];
	st.shared.u8 	[_ZZ10AES_CCMP_1PcS_jS_S_S_S_jPhjS0_E11ExpandedKey+6], %rs328;
	ld.global.u8 	%rs329, [%rd36+7];
	st.shared.u8 	[_ZZ10AES_CCMP_1PcS_jS_S_S_S_jPhjS0_E11ExpandedKey+7], %rs329;
	ld.global.u8 	%rs330, [%rd36+8];
	st.shared.u8 	[_ZZ10AES_CCMP_1PcS_jS_S_S_S_jPhjS0_E11ExpandedKey+8], %rs330;
	ld.global.u8 	%rs331, [%rd36+9];
	st.shared.u8 	[_ZZ10AES_CCMP_1PcS_jS_S_S_S_jPhjS0_E11ExpandedKey+9], %rs331;
	ld.global.u8 	%rs332, [%rd36+10];
	st.shared.u8 	[_ZZ10AES_CCMP_1PcS_jS_S_S_S_jPhjS0_E11ExpandedKey+10], %rs332;
	ld.global.u8 	%rs333, [%rd36+11];
	st.shared.u8 	[_ZZ10AES_CCMP_1PcS_jS_S_S_S_jPhjS0_E11ExpandedKey+11], %rs333;
	ld.global.u8 	%rs827, [%rd36+12];
	st.shared.u8 	[_ZZ10AES_CCMP_1PcS_jS_S_S_S_jPhjS0_E11ExpandedKey+12], %rs827;
	ld.global.u8 	%rs828, [%rd36+13];
	st.shared.u8 	[_ZZ10AES_CCMP_1PcS_jS_S_S_S_jPhjS0_E11ExpandedKey+13], %rs828;
	ld.global.u8 	%rs829, [%rd36+14];
	st.shared.u8 	[_ZZ10AES_CCMP_1PcS_jS_S_S_S_jPhjS0_E11ExpandedKey+14], %rs829;
	ld.global.u8 	%rs830, [%rd36+15];
	st.shared.u8 	[_ZZ10AES_CCMP_1PcS_jS_S_S_S_jPhjS0_E11ExpandedKey+15], %rs830;
	mov.b32 	%r645, 16;
	mov.u32 	%r54, _ZZ10AES_CCMP_1PcS_jS_S_S_S_jPhjS0_E4sbox;
	mov.u32 	%r66, _ZZ10AES_CCMP_1PcS_jS_S_S_S_jPhjS0_E4rcon;
	mov.u32 	%r68, _ZZ10AES_CCMP_1PcS_jS_S_S_S_jPhjS0_E11ExpandedKey;
$L__BB3_8:
	and.b32  	%r51, %r645, 8;
	setp.ne.s32 	%p6, %r51, 0;
	@%p6 bra 	$L__BB3_10;
	cvt.u32.u16 	%r52, %rs828;
	and.b32  	%r53, %r52, 255;
	add.s32 	%r55, %r54, %r53;
	ld.shared.u8 	%rs334, [%r55];
	cvt.u32.u16 	%r56, %rs829;
	and.b32  	%r57, %r56, 255;
	add.s32 	%r58, %r54, %r57;
	ld.shared.u8 	%rs828, [%r58];
	cvt.u32.u16 	%r59, %rs830;
	and.b32  	%r60, %r59, 255;
	add.s32 	%r61, %r54, %r60;
	ld.shared.u8 	%rs829, [%r61];
	cvt.u32.u16 	%r62, %rs827;
	and.b32  	%r63, %r62, 255;
	add.s32 	%r64, %r54, %r63;
	ld.shared.u8 	%rs830, [%r64];
	shr.u32 	%r65, %r645, 4;
	add.s32 	%r67, %r66, %r65;
	ld.shared.u8 	%rs335, [%r67];
	xor.b16  	%rs827, %rs334, %rs335;
$L__BB3_10:
	add.s32 	%r69, %r68, %r645;
	ld.shared.u8 	%rs336, [%r69+-16];
	xor.b16  	%rs337, %rs827, %rs336;
	st.shared.u8 	[%r69], %rs337;
	ld.shared.u8 	%rs338, [%r69+-15];
	xor.b16  	%rs339, %rs828, %rs338;
	st.shared.u8 	[%r69+1], %rs339;
	ld.shared.u8 	%rs340, [%r69+-14];
	xor.b16  	%rs341, %rs829, %rs340;
	st.shared.u8 	[%r69+2], %rs341;
	ld.shared.u8 	%rs342, [%r69+-13];
	xor.b16  	%rs343, %rs830, %rs342;
	st.shared.u8 	[%r69+3], %rs343;
	ld.shared.u8 	%rs344, [%r69+-12];
	xor.b16  	%rs827, %rs337, %rs344;
	st.shared.u8 	[%r69+4], %rs827;
	ld.shared.u8 	%rs345, [%r69+-11];
	xor.b16  	%rs828, %rs339, %rs345;
	st.shared.u8 	[%r69+5], %rs828;
	ld.shared.u8 	%rs346, [%r69+-10];
	xor.b16  	%rs829, %rs341, %rs346;
	st.shared.u8 	[%r69+6], %rs829;
	ld.shared.u8 	%rs347, [%r69+-9];
	xor.b16  	%rs830, %rs343, %rs347;
	st.shared.u8 	[%r69+7], %rs830;
	add.s32 	%r15, %r645, 8;
	setp.lt.u32 	%p7, %r645, 168;
	mov.u32 	%r645, %r15;
	@%p7 bra 	$L__BB3_8;
$L__BB3_11:
	setp.ne.s32 	%p8, %r1, 0;
	bar.sync 	0;
	mov.b32 	%r70, 0;
	st.local.v4.b32 	[%rd5], {%r70, %r70, %r70, %r70};
	setp.eq.s32 	%p9, %r30, 0;
	mov.b16 	%rs895, 0;
	or.pred  	%p10, %p9, %p8;
	mov.u16 	%rs896, %rs895;
	mov.u16 	%rs897, %rs895;
	mov.u16 	%rs898, %rs895;
	mov.u16 	%rs899, %rs895;
	mov.u16 	%rs900, %rs895;
	mov.u16 	%rs901, %rs895;
	mov.u16 	%rs902, %rs895;
	mov.u16 	%rs903, %rs895;
	mov.u16 	%rs904, %rs895;
	mov.u16 	%rs905, %rs895;
	mov.u16 	%rs906, %rs895;
	mov.u16 	%rs907, %rs895;
	mov.u16 	%rs908, %rs895;
	mov.u16 	%rs909, %rs895;
	mov.u16 	%rs910, %rs895;
	@%p10 bra 	$L__BB3_18;
	ld.shared.u8 	%rs21, [_ZZ10AES_CCMP_1PcS_jS_S_S_S_jPhjS0_E11ExpandedKey];
	ld.shared.u8 	%rs22, [_ZZ10AES_CCMP_1PcS_jS_S_S_S_jPhjS0_E11ExpandedKey+1];
	ld.shared.u8 	%rs23, [_ZZ10AES_CCMP_1PcS_jS_S_S_S_jPhjS0_E11ExpandedKey+2];
	ld.shared.u8 	%rs24, [_ZZ10AES_CCMP_1PcS_jS_S_S_S_jPhjS0_E11ExpandedKey+3];
	ld.shared.u8 	%rs25, [_ZZ10AES_CCMP_1PcS_jS_S_S_S_jPhjS0_E11ExpandedKey+4];
	ld.shared.u8 	%rs26, [_ZZ10AES_CCMP_1PcS_jS_S_S_S_jPhjS0_E11ExpandedKey+5];
	ld.shared.u8 	%rs27, [_ZZ10AES_CCMP_1PcS_jS_S_S_S_jPhjS0_E11ExpandedKey+6];
	ld.shared.u8 	%rs28, [_ZZ10AES_CCMP_1PcS_jS_S_S_S_jPhjS0_E11ExpandedKey+7];
	ld.shared.u8 	%rs29, [_ZZ10AES_CCMP_1PcS_jS_S_S_S_jPhjS0_E11ExpandedKey+8];
	ld.shared.u8 	%rs30, [_ZZ10AES_CCMP_1PcS_jS_S_S_S_jPhjS0_E11ExpandedKey+9];
	ld.shared.u8 	%rs31, [_ZZ10AES_CCMP_1PcS_jS_S_S_S_jPhjS0_E11ExpandedKey+10];
	ld.shared.u8 	%rs32, [_ZZ10AES_CCMP_1PcS_jS_S_S_S_jPhjS0_E11ExpandedKey+11];
	ld.shared.u8 	%rs33, [_ZZ10AES_CCMP_1PcS_jS_S_S_S_jPhjS0_E11ExpandedKey+12];
	ld.shared.u8 	%rs34, [_ZZ10AES_CCMP_1PcS_jS_S_S_S_jPhjS0_E11ExpandedKey+160];
	ld.shared.u8 	%rs35, [_ZZ10AES_CCMP_1PcS_jS_S_S_S_jPhjS0_E11ExpandedKey+13];
	ld.shared.u8 	%rs36, [_ZZ10AES_CCMP_1PcS_jS_S_S_S_jPhjS0_E11ExpandedKey+14];
	ld.shared.u8 	%rs37, [_ZZ10AES_CCMP_1PcS_jS_S_S_S_jPhjS0_E11ExpandedKey+15];
	cvta.to.global.u64 	%rd18, %rd24;
	mov.b32 	%r646, 0;
$L__BB3_13:
	cvt.u64.u32 	%rd38, %r646;
	add.s64 	%rd19, %rd18, %rd38;
	mov.b32 	%r648, 1;
	mov.b64 	%rd55, 0;
	mov.u32 	%r647, %r646;
$L__BB3_14:
	add.s32 	%r73, %r648, -1;
	add.s64 	%rd39, %rd19, %rd55;
	ld.global.u8 	%rs349, [%rd39];
	add.s64 	%rd40, %rd5, %rd55;
	ld.local.u8 	%rs350, [%rd40];
	xor.b16  	%rs351, %rs350, %rs349;
	st.local.u8 	[%rd40], %rs351;
	setp.lt.u32 	%p11, %r73, 15;
	add.s32 	%r647, %r647, 1;
	setp.lt.u32 	%p12, %r647, %r30;
	and.pred  	%p13, %p11, %p12;
	add.s32 	%r648, %r648, 1;
	add.s64 	%rd55, %rd55, 1;
	@%p13 bra 	$L__BB3_14;
	ld.local.v4.b32 	{%r75, %r76, %r77, %r78}, [%rd5];
	bfe.u32 	%r79, %r78, 24, 8;
	cvt.u16.u32 	%rs352, %r79;
	bfe.u32 	%r80, %r78, 16, 8;
	cvt.u16.u32 	%rs353, %r80;
	bfe.u32 	%r81, %r78, 8, 8;
	cvt.u16.u32 	%rs354, %r81;
	bfe.u32 	%r82, %r78, 0, 8;
	cvt.u16.u32 	%rs355, %r82;
	bfe.u32 	%r83, %r77, 24, 8;
	cvt.u16.u32 	%rs356, %r83;
	bfe.u32 	%r84, %r77, 16, 8;
	cvt.u16.u32 	%rs357, %r84;
	bfe.u32 	%r85, %r77, 8, 8;
	cvt.u16.u32 	%rs358, %r85;
	bfe.u32 	%r86, %r77, 0, 8;
	cvt.u16.u32 	%rs359, %r86;
	bfe.u32 	%r87, %r76, 24, 8;
	cvt.u16.u32 	%rs360, %r87;
	bfe.u32 	%r88, %r76, 16, 8;
	cvt.u16.u32 	%rs361, %r88;
	bfe.u32 	%r89, %r76, 8, 8;
	cvt.u16.u32 	%rs362, %r89;
	bfe.u32 	%r90, %r76, 0, 8;
	cvt.u16.u32 	%rs363, %r90;
	bfe.u32 	%r91, %r75, 24, 8;
	cvt.u16.u32 	%rs364, %r91;
	bfe.u32 	%r92, %r75, 16, 8;
	cvt.u16.u32 	%rs365, %r92;
	bfe.u32 	%r93, %r75, 8, 8;
	cvt.u16.u32 	%rs366, %r93;
	bfe.u32 	%r94, %r75, 0, 8;
	cvt.u16.u32 	%rs367, %r94;
	xor.b16  	%rs846, %rs367, %rs21;
	xor.b16  	%rs845, %rs366, %rs22;
	xor.b16  	%rs844, %rs365, %rs23;
	xor.b16  	%rs843, %rs364, %rs24;
	xor.b16  	%rs842, %rs363, %rs25;
	xor.b16  	%rs841, %rs362, %rs26;
	xor.b16  	%rs840, %rs361, %rs27;
	xor.b16  	%rs839, %rs360, %rs28;
	xor.b16  	%rs838, %rs359, %rs29;
	xor.b16  	%rs837, %rs358, %rs30;
	xor.b16  	%rs836, %rs357, %rs31;
	xor.b16  	%rs835, %rs356, %rs32;
	xor.b16  	%rs834, %rs355, %rs33;
	xor.b16  	%rs833, %rs354, %rs35;
	xor.b16  	%rs832, %rs353, %rs36;
	xor.b16  	%rs831, %rs352, %rs37;
	mov.b32 	%r649, 1;
$L__BB3_16:
	shl.b32 	%r95, %r649, 4;
	mov.u32 	%r96, _ZZ10AES_CCMP_1PcS_jS_S_S_S_jPhjS0_E11ExpandedKey;
	add.s32 	%r97, %r96, %r95;
	cvt.u32.u16 	%r98, %rs846;
	and.b32  	%r99, %r98, 255;
	mov.u32 	%r100, _ZZ10AES_CCMP_1PcS_jS_S_S_S_jPhjS0_E4sbox;
	add.s32 	%r101, %r100, %r99;
	ld.shared.u8 	%rs368, [%r101];
	cvt.u32.u16 	%r102, %rs845;
	and.b32  	%r103, %r102, 255;
	add.s32 	%r104, %r100, %r103;
	ld.shared.u8 	%rs369, [%r104];
	cvt.u32.u16 	%r105, %rs844;
	and.b32  	%r106, %r105, 255;
	add.s32 	%r107, %r100, %r106;
	ld.shared.u8 	%rs370, [%r107];
	cvt.u32.u16 	%r108, %rs843;
	and.b32  	%r109, %r108, 255;
	add.s32 	%r110, %r100, %r109;
	ld.shared.u8 	%rs371, [%r110];
	cvt.u32.u16 	%r111, %rs842;
	and.b32  	%r112, %r111, 255;
	add.s32 	%r113, %r100, %r112;
	ld.shared.u8 	%rs372, [%r113];
	cvt.u32.u16 	%r114, %rs841;
	and.b32  	%r115, %r114, 255;
	add.s32 	%r116, %r100, %r115;
	ld.shared.u8 	%rs373, [%r116];
	cvt.u32.u16 	%r117, %rs840;
	and.b32  	%r118, %r117, 255;
	add.s32 	%r119, %r100, %r118;
	ld.shared.u8 	%rs374, [%r119];
	cvt.u32.u16 	%r120, %rs839;
	and.b32  	%r121, %r120, 255;
	add.s32 	%r122, %r100, %r121;
	ld.shared.u8 	%rs375, [%r122];
	cvt.u32.u16 	%r123, %rs838;
	and.b32  	%r124, %r123, 255;
	add.s32 	%r125, %r100, %r124;
	ld.shared.u8 	%rs376, [%r125];
	cvt.u32.u16 	%r126, %rs837;
	and.b32  	%r127, %r126, 255;
	add.s32 	%r128, %r100, %r127;
	ld.shared.u8 	%rs377, [%r128];
	cvt.u32.u16 	%r129, %rs836;
	and.b32  	%r130, %r129, 255;
	add.s32 	%r131, %r100, %r130;
	ld.shared.u8 	%rs378, [%r131];
	cvt.u32.u16 	%r132, %rs835;
	and.b32  	%r133, %r132, 255;
	add.s32 	%r134, %r100, %r133;
	ld.shared.u8 	%rs379, [%r134];
	cvt.u32.u16 	%r135, %rs834;
	and.b32  	%r136, %r135, 255;
	add.s32 	%r137, %r100, %r136;
	ld.shared.u8 	%rs380, [%r137];
	cvt.u32.u16 	%r138, %rs833;
	and.b32  	%r139, %r138, 255;
	add.s32 	%r140, %r100, %r139;
	ld.shared.u8 	%rs381, [%r140];
	cvt.u32.u16 	%r141, %rs832;
	and.b32  	%r142, %r141, 255;
	add.s32 	%r143, %r100, %r142;
	ld.shared.u8 	%rs382, [%r143];
	cvt.u32.u16 	%r144, %rs831;
	and.b32  	%r145, %r144, 255;
	add.s32 	%r146, %r100, %r145;
	ld.shared.u8 	%rs383, [%r146];
	cvt.u32.u16 	%r147, %rs368;
	and.b32  	%r148, %r147, 255;
	mov.u32 	%r149, _ZZ10AES_CCMP_1PcS_jS_S_S_S_jPhjS0_E4mul2;
	add.s32 	%r150, %r149, %r148;
	ld.shared.u8 	%rs384, [%r150];
	cvt.u32.u16 	%r151, %rs373;
	and.b32  	%r152, %r151, 255;
	mov.u32 	%r153, _ZZ10AES_CCMP_1PcS_jS_S_S_S_jPhjS0_E4mul3;
	add.s32 	%r154, %r153, %r152;
	ld.shared.u8 	%rs385, [%r154];
	xor.b16  	%rs386, %rs385, %rs384;
	add.s32 	%r155, %r149, %r152;
	ld.shared.u8 	%rs387, [%r155];
	cvt.u32.u16 	%r156, %rs378;
	and.b32  	%r157, %r156, 255;
	add.s32 	%r158, %r153, %r157;
	ld.shared.u8 	%rs388, [%r158];
	xor.b16  	%rs389, %rs387, %rs388;
	add.s32 	%r159, %r149, %r157;
	ld.shared.u8 	%rs390, [%r159];
	cvt.u32.u16 	%r160, %rs383;
	and.b32  	%r161, %r160, 255;
	add.s32 	%r162, %r153, %r161;
	ld.shared.u8 	%rs391, [%r162];
	xor.b16  	%rs392, %rs390, %rs391;
	add.s32 	%r163, %r153, %r148;
	ld.shared.u8 	%rs393, [%r163];
	add.s32 	%r164, %r149, %r161;
	ld.shared.u8 	%rs394, [%r164];
	xor.b16  	%rs395, %rs393, %rs394;
	cvt.u32.u16 	%r165, %rs372;
	and.b32  	%r166, %r165, 255;
	add.s32 	%r167, %r149, %r166;
	ld.shared.u8 	%rs396, [%r167];
	cvt.u32.u16 	%r168, %rs377;
	and.b32  	%r169, %r168, 255;
	add.s32 	%r170, %r153, %r169;
	ld.shared.u8 	%rs397, [%r170];
	xor.b16  	%rs398, %rs397, %rs396;
	add.s32 	%r171, %r149, %r169;
	ld.shared.u8 	%rs399, [%r171];
	cvt.u32.u16 	%r172, %rs382;
	and.b32  	%r173, %r172, 255;
	add.s32 	%r174, %r153, %r173;
	ld.shared.u8 	%rs400, [%r174];
	xor.b16  	%rs401, %rs399, %rs400;
	add.s32 	%r175, %r149, %r173;
	ld.shared.u8 	%rs402, [%r175];
	cvt.u32.u16 	%r176, %rs371;
	and.b32  	%r177, %r176, 255;
	add.s32 	%r178, %r153, %r177;
	ld.shared.u8 	%rs403, [%r178];
	xor.b16  	%rs404, %rs402, %rs403;
	add.s32 	%r179, %r153, %r166;
	ld.shared.u8 	%rs405, [%r179];
	add.s32 	%r180, %r149, %r177;
	ld.shared.u8 	%rs406, [%r180];
	xor.b16  	%rs407, %rs405, %rs406;
	cvt.u32.u16 	%r181, %rs376;
	and.b32  	%r182, %r181, 255;
	add.s32 	%r183, %r149, %r182;
	ld.shared.u8 	%rs408, [%r183];
	cvt.u32.u16 	%r184, %rs381;
	and.b32  	%r185, %r184, 255;
	add.s32 	%r186, %r153, %r185;
	ld.shared.u8 	%rs409, [%r186];
	xor.b16  	%rs410, %rs409, %rs408;
	add.s32 	%r187, %r149, %r185;
	ld.shared.u8 	%rs411, [%r187];
	cvt.u32.u16 	%r188, %rs370;
	and.b32  	%r189, %r188, 255;
	add.s32 	%r190, %r153, %r189;
	ld.shared.u8 	%rs412, [%r190];
	xor.b16  	%rs413, %rs411, %rs412;
	add.s32 	%r191, %r149, %r189;
	ld.shared.u8 	%rs414, [%r191];
	cvt.u32.u16 	%r192, %rs375;
	and.b32  	%r193, %r192, 255;
	add.s32 	%r194, %r153, %r193;
	ld.shared.u8 	%rs415, [%r194];
	xor.b16  	%rs416, %rs414, %rs415;
	add.s32 	%r195, %r153, %r182;
	ld.shared.u8 	%rs417, [%r195];
	add.s32 	%r196, %r149, %r193;
	ld.shared.u8 	%rs418, [%r196];
	xor.b16  	%rs419, %rs417, %rs418;
	cvt.u32.u16 	%r197, %rs380;
	and.b32  	%r198, %r197, 255;
	add.s32 	%r199, %r149, %r198;
	ld.shared.u8 	%rs420, [%r199];
	cvt.u32.u16 	%r200, %rs369;
	and.b32  	%r201, %r200, 255;
	add.s32 	%r202, %r153, %r201;
	ld.shared.u8 	%rs421, [%r202];
	xor.b16  	%rs422, %rs421, %rs420;
	add.s32 	%r203, %r149, %r201;
	ld.shared.u8 	%rs423, [%r203];
	cvt.u32.u16 	%r204, %rs374;
	and.b32  	%r205, %r204, 255;
	add.s32 	%r206, %r153, %r205;
	ld.shared.u8 	%rs424, [%r206];
	xor.b16  	%rs425, %rs423, %rs424;
	add.s32 	%r207, %r149, %r205;
	ld.shared.u8 	%rs426, [%r207];
	cvt.u32.u16 	%r208, %rs379;
	and.b32  	%r209, %r208, 255;
	add.s32 	%r210, %r153, %r209;
	ld.shared.u8 	%rs427, [%r210];
	xor.b16  	%rs428, %rs426, %rs427;
	add.s32 	%r211, %r153, %r198;
	ld.shared.u8 	%rs429, [%r211];
	add.s32 	%r212, %r149, %r209;
	ld.shared.u8 	%rs430, [%r212];
	xor.b16  	%rs431, %rs429, %rs430;
	ld.shared.u8 	%rs432, [%r97];
	xor.b16  	%rs433, %rs386, %rs432;
	xor.b16  	%rs434, %rs433, %rs378;
	xor.b16  	%rs846, %rs434, %rs383;
	ld.shared.u8 	%rs435, [%r97+1];
	xor.b16  	%rs436, %rs389, %rs435;
	xor.b16  	%rs437, %rs436, %rs368;
	xor.b16  	%rs845, %rs437, %rs383;
	ld.shared.u8 	%rs438, [%r97+2];
	xor.b16  	%rs439, %rs392, %rs438;
	xor.b16  	%rs440, %rs439, %rs368;
	xor.b16  	%rs844, %rs440, %rs373;
	ld.shared.u8 	%rs441, [%r97+3];
	xor.b16  	%rs442, %rs395, %rs441;
	xor.b16  	%rs443, %rs442, %rs373;
	xor.b16  	%rs843, %rs443, %rs378;
	ld.shared.u8 	%rs444, [%r97+4];
	xor.b16  	%rs445, %rs398, %rs444;
	xor.b16  	%rs446, %rs445, %rs382;
	xor.b16  	%rs842, %rs446, %rs371;
	ld.shared.u8 	%rs447, [%r97+5];
	xor.b16  	%rs448, %rs401, %rs447;
	xor.b16  	%rs449, %rs448, %rs372;
	xor.b16  	%rs841, %rs449, %rs371;
	ld.shared.u8 	%rs450, [%r97+6];
	xor.b16  	%rs451, %rs404, %rs450;
	xor.b16  	%rs452, %rs451, %rs372;
	xor.b16  	%rs840, %rs452, %rs377;
	ld.shared.u8 	%rs453, [%r97+7];
	xor.b16  	%rs454, %rs407, %rs453;
	xor.b16  	%rs455, %rs454, %rs377;
	xor.b16  	%rs839, %rs455, %rs382;
	ld.shared.u8 	%rs456, [%r97+8];
	xor.b16  	%rs457, %rs410, %rs456;
	xor.b16  	%rs458, %rs457, %rs370;
	xor.b16  	%rs838, %rs458, %rs375;
	ld.shared.u8 	%rs459, [%r97+9];
	xor.b16  	%rs460, %rs413, %rs459;
	xor.b16  	%rs461, %rs460, %rs376;
	xor.b16  	%rs837, %rs461, %rs375;
	ld.shared.u8 	%rs462, [%r97+10];
	xor.b16  	%rs463, %rs416, %rs462;
	xor.b16  	%rs464, %rs463, %rs376;
	xor.b16  	%rs836, %rs464, %rs381;
	ld.shared.u8 	%rs465, [%r97+11];
	xor.b16  	%rs466, %rs419, %rs465;
	xor.b16  	%rs467, %rs466, %rs381;
	xor.b16  	%rs835, %rs467, %rs370;
	ld.shared.u8 	%rs468, [%r97+12];
	xor.b16  	%rs469, %rs422, %rs468;
	xor.b16  	%rs470, %rs469, %rs374;
	xor.b16  	%rs834, %rs470, %rs379;
	ld.shared.u8 	%rs471, [%r97+13];
	xor.b16  	%rs472, %rs425, %rs471;
	xor.b16  	%rs473, %rs472, %rs380;
	xor.b16  	%rs833, %rs473, %rs379;
	ld.shared.u8 	%rs474, [%r97+14];
	xor.b16  	%rs475, %rs428, %rs474;
	xor.b16  	%rs476, %rs475, %rs380;
	xor.b16  	%rs832, %rs476, %rs369;
	ld.shared.u8 	%rs477, [%r97+15];
	xor.b16  	%rs478, %rs431, %rs477;
	xor.b16  	%rs479, %rs478, %rs369;
	xor.b16  	%rs831, %rs479, %rs374;
	add.s32 	%r649, %r649, 1;
	setp.ne.s32 	%p14, %r649, 10;
	@%p14 bra 	$L__BB3_16;
	cvt.u32.u16 	%r213, %rs846;
	and.b32  	%r214, %r213, 255;
	add.s32 	%r216, %r100, %r214;
	ld.shared.u8 	%rs480, [%r216];
	cvt.u32.u16 	%r217, %rs845;
	and.b32  	%r218, %r217, 255;
	add.s32 	%r219, %r100, %r218;
	ld.shared.u8 	%rs481, [%r219];
	cvt.u32.u16 	%r220, %rs844;
	and.b32  	%r221, %r220, 255;
	add.s32 	%r222, %r100, %r221;
	ld.shared.u8 	%rs482, [%r222];
	cvt.u32.u16 	%r223, %rs843;
	and.b32  	%r224, %r223, 255;
	add.s32 	%r225, %r100, %r224;
	ld.shared.u8 	%rs483, [%r225];
	cvt.u32.u16 	%r226, %rs842;
	and.b32  	%r227, %r226, 255;
	add.s32 	%r228, %r100, %r227;
	ld.shared.u8 	%rs484, [%r228];
	cvt.u32.u16 	%r229, %rs841;
	and.b32  	%r230, %r229, 255;
	add.s32 	%r231, %r100, %r230;
	ld.shared.u8 	%rs485, [%r231];
	cvt.u32.u16 	%r232, %rs840;
	and.b32  	%r233, %r232, 255;
	add.s32 	%r234, %r100, %r233;
	ld.shared.u8 	%rs486, [%r234];
	cvt.u32.u16 	%r235, %rs839;
	and.b32  	%r236, %r235, 255;
	add.s32 	%r237, %r100, %r236;
	ld.shared.u8 	%rs487, [%r237];
	cvt.u32.u16 	%r238, %rs838;
	and.b32  	%r239, %r238, 255;
	add.s32 	%r240, %r100, %r239;
	ld.shared.u8 	%rs488, [%r240];
	cvt.u32.u16 	%r241, %rs837;
	and.b32  	%r242, %r241, 255;
	add.s32 	%r243, %r100, %r242;
	ld.shared.u8 	%rs489, [%r243];
	cvt.u32.u16 	%r244, %rs836;
	and.b32  	%r245, %r244, 255;
	add.s32 	%r246, %r100, %r245;
	ld.shared.u8 	%rs490, [%r246];
	cvt.u32.u16 	%r247, %rs835;
	and.b32  	%r248, %r247, 255;
	add.s32 	%r249, %r100, %r248;
	ld.shared.u8 	%rs491, [%r249];
	cvt.u32.u16 	%r250, %rs834;
	and.b32  	%r251, %r250, 255;
	add.s32 	%r252, %r100, %r251;
	ld.shared.u8 	%rs492, [%r252];
	cvt.u32.u16 	%r253, %rs833;
	and.b32  	%r254, %r253, 255;
	add.s32 	%r255, %r100, %r254;
	ld.shared.u8 	%rs493, [%r255];
	cvt.u32.u16 	%r256, %rs832;
	and.b32  	%r257, %r256, 255;
	add.s32 	%r258, %r100, %r257;
	ld.shared.u8 	%rs494, [%r258];
	cvt.u32.u16 	%r259, %rs831;
	and.b32  	%r260, %r259, 255;
	add.s32 	%r261, %r100, %r260;
	ld.shared.u8 	%rs495, [%r261];
	xor.b16  	%rs910, %rs480, %rs34;
	ld.shared.u8 	%rs496, [_ZZ10AES_CCMP_1PcS_jS_S_S_S_jPhjS0_E11ExpandedKey+161];
	xor.b16  	%rs909, %rs485, %rs496;
	ld.shared.u8 	%rs497, [_ZZ10AES_CCMP_1PcS_jS_S_S_S_jPhjS0_E11ExpandedKey+162];
	xor.b16  	%rs908, %rs490, %rs497;
	ld.shared.u8 	%rs498, [_ZZ10AES_CCMP_1PcS_jS_S_S_S_jPhjS0_E11ExpandedKey+163];
	xor.b16  	%rs907, %rs495, %rs498;
	ld.shared.u8 	%rs499, [_ZZ10AES_CCMP_1PcS_jS_S_S_S_jPhjS0_E11ExpandedKey+164];
	xor.b16  	%rs906, %rs484, %rs499;
	ld.shared.u8 	%rs500, [_ZZ10AES_CCMP_1PcS_jS_S_S_S_jPhjS0_E11ExpandedKey+165];
	xor.b16  	%rs905, %rs489, %rs500;
	ld.shared.u8 	%rs501, [_ZZ10AES_CCMP_1PcS_jS_S_S_S_jPhjS0_E11ExpandedKey+166];
	xor.b16  	%rs904, %rs494, %rs501;
	ld.shared.u8 	%rs502, [_ZZ10AES_CCMP_1PcS_jS_S_S_S_jPhjS0_E11ExpandedKey+167];
	xor.b16  	%rs903, %rs483, %rs502;
	ld.shared.u8 	%rs503, [_ZZ10AES_CCMP_1PcS_jS_S_S_S_jPhjS0_E11ExpandedKey+168];
	xor.b16  	%rs902, %rs488, %rs503;
	ld.shared.u8 	%rs504, [_ZZ10AES_CCMP_1PcS_jS_S_S_S_jPhjS0_E11ExpandedKey+169];
	xor.b16  	%rs901, %rs493, %rs504;
	ld.shared.u8 	%rs505, [_ZZ10AES_CCMP_1PcS_jS_S_S_S_jPhjS0_E11ExpandedKey+170];
	xor.b16  	%rs900, %rs482, %rs505;
	ld.shared.u8 	%rs506, [_ZZ10AES_CCMP_1PcS_jS_S_S_S_jPhjS0_E11ExpandedKey+171];
	xor.b16  	%rs899, %rs487, %rs506;
	ld.shared.u8 	%rs507, [_ZZ10AES_CCMP_1PcS_jS_S_S_S_jPhjS0_E11ExpandedKey+172];
	xor.b16  	%rs898, %rs492, %rs507;
	ld.shared.u8 	%rs508, [_ZZ10AES_CCMP_1PcS_jS_S_S_S_jPhjS0_E11ExpandedKey+173];
	xor.b16  	%rs897, %rs481, %rs508;
	ld.shared.u8 	%rs509, [_ZZ10AES_CCMP_1PcS_jS_S_S_S_jPhjS0_E11ExpandedKey+174];
	xor.b16  	%rs896, %rs486, %rs509;
	ld.shared.u8 	%rs510, [_ZZ10AES_CCMP_1PcS_jS_S_S_S_jPhjS0_E11ExpandedKey+175];
	xor.b16  	%rs895, %rs491, %rs510;
	cvt.u32.u16 	%r262, %rs895;
	cvt.u32.u16 	%r263, %rs896;
	prmt.b32 	%r264, %r263, %r262, 0x3340U;
	cvt.u32.u16 	%r265, %rs897;
	cvt.u32.u16 	%r266, %rs898;
	prmt.b32 	%r267, %r266, %r265, 0x3340U;
	prmt.b32 	%r268, %r267, %r264, 0x5410U;
	cvt.u32.u16 	%r269, %rs899;
	cvt.u32.u16 	%r270, %rs900;
	prmt.b32 	%r271, %r270, %r269, 0x3340U;
	cvt.u32.u16 	%r272, %rs901;
	cvt.u32.u16 	%r273, %rs902;
	prmt.b32 	%r274, %r273, %r272, 0x3340U;
	prmt.b32 	%r275, %r274, %r271, 0x5410U;
	cvt.u32.u16 	%r276, %rs903;
	cvt.u32.u16 	%r277, %rs904;
	prmt.b32 	%r278, %r277, %r276, 0x3340U;
	cvt.u32.u16 	%r279, %rs905;
	cvt.u32.u16 	%r280, %rs906;
	prmt.b32 	%r281, %r280, %r279, 0x3340U;
	prmt.b32 	%r282, %r281, %r278, 0x5410U;
	cvt.u32.u16 	%r283, %rs907;
	cvt.u32.u16 	%r284, %rs908;
	prmt.b32 	%r285, %r284, %r283, 0x3340U;
	cvt.u32.u16 	%r286, %rs909;
	cvt.u32.u16 	%r287, %rs910;
	prmt.b32 	%r288, %r287, %r286, 0x3340U;
	prmt.b32 	%r289, %r288, %r285, 0x5410U;
	st.local.v4.b32 	[%rd5], {%r289, %r282, %r275, %r268};
	add.s32 	%r646, %r646, 16;
	setp.lt.u32 	%p15, %r646, %r30;
	@%p15 bra 	$L__BB3_13;
$L__BB3_18:
	bar.sync 	0;
	add.s32 	%r290, %r3, 16;
	setp.gt.u32 	%p16, %r290, %r28;
	@%p16 bra 	$L__BB3_24;
	ld.param.u64 	%rd48, [_Z10AES_CCMP_1PcS_jS_S_S_S_jPhjS0__param_0];
	cvt.s64.s32 	%rd41, %r3;
	cvta.to.global.u64 	%rd42, %rd48;
	add.s64 	%rd43, %rd42, %rd41;
	ld.global.u8 	%rs118, [%rd43];
	ld.global.u8 	%rs119, [%rd43+1];
	ld.global.u8 	%rs120, [%rd43+2];
	ld.global.u8 	%rs121, [%rd43+3];
	ld.global.u8 	%rs122, [%rd43+4];
	ld.global.u8 	%rs123, [%rd43+5];
	ld.global.u8 	%rs124, [%rd43+6];
	ld.global.u8 	%rs125, [%rd43+7];
	ld.global.u8 	%rs126, [%rd43+8];
	ld.global.u8 	%rs127, [%rd43+9];
	ld.global.u8 	%rs128, [%rd43+10];
	ld.global.u8 	%rs129, [%rd43+11];
	ld.global.u8 	%rs130, [%rd43+12];
	ld.global.u8 	%rs131, [%rd43+13];
	ld.global.u8 	%rs132, [%rd43+14];
	ld.global.u8 	%rs133, [%rd43+15];
	cvt.u16.u32 	%rs511, %r29;
	shr.u32 	%r292, %r29, 8;
	cvt.u16.u32 	%rs512, %r292;
	{ .reg .b16 tmp; mov.b32 {tmp, %rs513}, %r29; }
	shr.u32 	%r293, %r29, 24;
	cvt.u16.u32 	%rs514, %r293;
	cvt.u16.u32 	%rs515, %r2;
	shr.u32 	%r294, %r2, 8;
	cvt.u16.u32 	%rs516, %r294;
	{ .reg .b16 tmp; mov.b32 {tmp, %rs517}, %r2; }
	shr.s32 	%r295, %r3, 28;
	cvt.u16.u32 	%rs518, %r295;
	ld.shared.u8 	%rs134, [_ZZ10AES_CCMP_1PcS_jS_S_S_S_jPhjS0_E11ExpandedKey];
	xor.b16  	%rs878, %rs134, %rs511;
	ld.shared.u8 	%rs136, [_ZZ10AES_CCMP_1PcS_jS_S_S_S_jPhjS0_E11ExpandedKey+1];
	xor.b16  	%rs877, %rs136, %rs512;
	ld.shared.u8 	%rs138, [_ZZ10AES_CCMP_1PcS_jS_S_S_S_jPhjS0_E11ExpandedKey+2];
	xor.b16  	%rs876, %rs138, %rs513;
	ld.shared.u8 	%rs140, [_ZZ10AES_CCMP_1PcS_jS_S_S_S_jPhjS0_E11ExpandedKey+3];
	xor.b16  	%rs875, %rs140, %rs514;
	ld.shared.u8 	%rs142, [_ZZ10AES_CCMP_1PcS_jS_S_S_S_jPhjS0_E11ExpandedKey+4];
	xor.b16  	%rs874, %rs142, %rs515;
	ld.shared.u8 	%rs144, [_ZZ10AES_CCMP_1PcS_jS_S_S_S_jPhjS0_E11ExpandedKey+5];
	xor.b16  	%rs873, %rs144, %rs516;
	ld.shared.u8 	%rs146, [_ZZ10AES_CCMP_1PcS_jS_S_S_S_jPhjS0_E11ExpandedKey+6];
	xor.b16  	%rs872, %rs146, %rs517;
	ld.shared.u8 	%rs148, [_ZZ10AES_CCMP_1PcS_jS_S_S_S_jPhjS0_E11ExpandedKey+7];
	xor.b16  	%rs871, %rs148, %rs518;
	ld.shared.u8 	%rs150, [_ZZ10AES_CCMP_1PcS_jS_S_S_S_jPhjS0_E11ExpandedKey+8];
	ld.shared.u8 	%rs151, [_ZZ10AES_CCMP_1PcS_jS_S_S_S_jPhjS0_E11ExpandedKey+9];
	ld.shared.u8 	%rs152, [_ZZ10AES_CCMP_1PcS_jS_S_S_S_jPhjS0_E11ExpandedKey+10];
	ld.shared.u8 	%rs153, [_ZZ10AES_CCMP_1PcS_jS_S_S_S_jPhjS0_E11ExpandedKey+11];
	ld.shared.u8 	%rs154, [_ZZ10AES_CCMP_1PcS_jS_S_S_S_jPhjS0_E11ExpandedKey+12];
	ld.shared.u8 	%rs155, [_ZZ10AES_CCMP_1PcS_jS_S_S_S_jPhjS0_E11ExpandedKey+13];
	ld.shared.u8 	%rs156, [_ZZ10AES_CCMP_1PcS_jS_S_S_S_jPhjS0_E11ExpandedKey+14];
	mov.b32 	%r650, 16;
	ld.shared.u8 	%rs157, [_ZZ10AES_CCMP_1PcS_jS_S_S_S_jPhjS0_E11ExpandedKey+15];
	mov.u32 	%r296, _ZZ10AES_CCMP_1PcS_jS_S_S_S_jPhjS0_E11ExpandedKey;
	mov.u32 	%r300, _ZZ10AES_CCMP_1PcS_jS_S_S_S_jPhjS0_E4sbox;
	mov.u16 	%rs863, %rs157;
	mov.u16 	%rs864, %rs156;
	mov.u16 	%rs865, %rs155;
	mov.u16 	%rs866, %rs154;
	mov.u16 	%rs867, %rs153;
	mov.u16 	%rs868, %rs152;
	mov.u16 	%rs869, %rs151;
	mov.u16 	%rs870, %rs150;
$L__BB3_20:
	add.s32 	%r297, %r296, %r650;
	cvt.u32.u16 	%r298, %rs878;
	and.b32  	%r299, %r298, 255;
	add.s32 	%r301, %r300, %r299;
	ld.shared.u8 	%rs519, [%r301];
	cvt.u32.u16 	%r302, %rs877;
	and.b32  	%r303, %r302, 255;
	add.s32 	%r304, %r300, %r303;
	ld.shared.u8 	%rs520, [%r304];
	cvt.u32.u16 	%r305, %rs876;
	and.b32  	%r306, %r305, 255;
	add.s32 	%r307, %r300, %r306;
	ld.shared.u8 	%rs521, [%r307];
	cvt.u32.u16 	%r308, %rs875;
	and.b32  	%r309, %r308, 255;
	add.s32 	%r310, %r300, %r309;
	ld.shared.u8 	%rs522, [%r310];
	cvt.u32.u16 	%r311, %rs874;
	and.b32  	%r312, %r311, 255;
	add.s32 	%r313, %r300, %r312;
	ld.shared.u8 	%rs523, [%r313];
	cvt.u32.u16 	%r314, %rs873;
	and.b32  	%r315, %r314, 255;
	add.s32 	%r316, %r300, %r315;
	ld.shared.u8 	%rs524, [%r316];
	cvt.u32.u16 	%r317, %rs872;
	and.b32  	%r318, %r317, 255;
	add.s32 	%r319, %r300, %r318;
	ld.shared.u8 	%rs525, [%r319];
	cvt.u32.u16 	%r320, %rs871;
	and.b32  	%r321, %r320, 255;
	add.s32 	%r322, %r300, %r321;
	ld.shared.u8 	%rs526, [%r322];
	cvt.u32.u16 	%r323, %rs870;
	and.b32  	%r324, %r323, 255;
	add.s32 	%r325, %r300, %r324;
	ld.shared.u8 	%rs527, [%r325];
	cvt.u32.u16 	%r326, %rs869;
	and.b32  	%r327, %r326, 255;
	add.s32 	%r328, %r300, %r327;
	ld.shared.u8 	%rs528, [%r328];
	cvt.u32.u16 	%r329, %rs868;
	and.b32  	%r330, %r329, 255;
	add.s32 	%r331, %r300, %r330;
	ld.shared.u8 	%rs529, [%r331];
	cvt.u32.u16 	%r332, %rs867;
	and.b32  	%r333, %r332, 255;
	add.s32 	%r334, %r300, %r333;
	ld.shared.u8 	%rs530, [%r334];
	cvt.u32.u16 	%r335, %rs866;
	and.b32  	%r336, %r335, 255;
	add.s32 	%r337, %r300, %r336;
	ld.shared.u8 	%rs531, [%r337];
	cvt.u32.u16 	%r338, %rs865;
	and.b32  	%r339, %r338, 255;
	add.s32 	%r340, %r300, %r339;
	ld.shared.u8 	%rs532, [%r340];
	cvt.u32.u16 	%r341, %rs864;
	and.b32  	%r342, %r341, 255;
	add.s32 	%r343, %r300, %r342;
	ld.shared.u8 	%rs533, [%r343];
	cvt.u32.u16 	%r344, %rs863;
	and.b32  	%r345, %r344, 255;
	add.s32 	%r346, %r300, %r345;
	ld.shared.u8 	%rs534, [%r346];
	cvt.u32.u16 	%r347, %rs519;
	and.b32  	%r348, %r347, 255;
	mov.u32 	%r349, _ZZ10AES_CCMP_1PcS_jS_S_S_S_jPhjS0_E4mul2;
	add.s32 	%r350, %r349, %r348;
	ld.shared.u8 	%rs535, [%r350];
	cvt.u32.u16 	%r351, %rs524;
	and.b32  	%r352, %r351, 255;
	mov.u32 	%r353, _ZZ10AES_CCMP_1PcS_jS_S_S_S_jPhjS0_E4mul3;
	add.s32 	%r354, %r353, %r352;
	ld.shared.u8 	%rs536, [%r354];
	xor.b16  	%rs537, %rs536, %rs535;
	add.s32 	%r355, %r349, %r352;
	ld.shared.u8 	%rs538, [%r355];
	cvt.u32.u16 	%r356, %rs529;
	and.b32  	%r357, %r356, 255;
	add.s32 	%r358, %r353, %r357;
	ld.shared.u8 	%rs539, [%r358];
	xor.b16  	%rs540, %rs538, %rs539;
	add.s32 	%r359, %r349, %r357;
	ld.shared.u8 	%rs541, [%r359];
	cvt.u32.u16 	%r360, %rs534;
	and.b32  	%r361, %r360, 255;
	add.s32 	%r362, %r353, %r361;
	ld.shared.u8 	%rs542, [%r362];
	xor.b16  	%rs543, %rs541, %rs542;
	add.s32 	%r363, %r353, %r348;
	ld.shared.u8 	%rs544, [%r363];
	add.s32 	%r364, %r349, %r361;
	ld.shared.u8 	%rs545, [%r364];
	xor.b16  	%rs546, %rs544, %rs545;
	cvt.u32.u16 	%r365, %rs523;
	and.b32  	%r366, %r365, 255;
	add.s32 	%r367, %r349, %r366;
	ld.shared.u8 	%rs547, [%r367];
	cvt.u32.u16 	%r368, %rs528;
	and.b32  	%r369, %r368, 255;
	add.s32 	%r370, %r353, %r369;
	ld.shared.u8 	%rs548, [%r370];
	xor.b16  	%rs549, %rs548, %rs547;
	add.s32 	%r371, %r349, %r369;
	ld.shared.u8 	%rs550, [%r371];
	cvt.u32.u16 	%r372, %rs533;
	and.b32  	%r373, %r372, 255;
	add.s32 	%r374, %r353, %r373;
	ld.shared.u8 	%rs551, [%r374];
	xor.b16  	%rs552, %rs550, %rs551;
	add.s32 	%r375, %r349, %r373;
	ld.shared.u8 	%rs553, [%r375];
	cvt.u32.u16 	%r376, %rs522;
	and.b32  	%r377, %r376, 255;
	add.s32 	%r378, %r353, %r377;
	ld.shared.u8 	%rs554, [%r378];
	xor.b16  	%rs555, %rs553, %rs554;
	add.s32 	%r379, %r353, %r366;
	ld.shared.u8 	%rs556, [%r379];
	add.s32 	%r380, %r349, %r377;
	ld.shared.u8 	%rs557, [%r380];
	xor.b16  	%rs558, %rs556, %rs557;
	cvt.u32.u16 	%r381, %rs527;
	and.b32  	%r382, %r381, 255;
	add.s32 	%r383, %r349, %r382;
	ld.shared.u8 	%rs559, [%r383];
	cvt.u32.u16 	%r384, %rs532;
	and.b32  	%r385, %r384, 255;
	add.s32 	%r386, %r353, %r385;
	ld.shared.u8 	%rs560, [%r386];
	xor.b16  	%rs561, %rs560, %rs559;
	add.s32 	%r387, %r349, %r385;
	ld.shared.u8 	%rs562, [%r387];
	cvt.u32.u16 	%r388, %rs521;
	and.b32  	%r389, %r388, 255;
	add.s32 	%r390, %r353, %r389;
	ld.shared.u8 	%rs563, [%r390];
	xor.b16  	%rs564, %rs562, %rs563;
	add.s32 	%r391, %r349, %r389;
	ld.shared.u8 	%rs565, [%r391];
	cvt.u32.u16 	%r392, %rs526;
	and.b32  	%r393, %r392, 255;
	add.s32 	%r394, %r353, %r393;
	ld.shared.u8 	%rs566, [%r394];
	xor.b16  	%rs567, %rs565, %rs566;
	add.s32 	%r395, %r353, %r382;
	ld.shared.u8 	%rs568, [%r395];
	add.s32 	%r396, %r349, %r393;
	ld.shared.u8 	%rs569, [%r396];
	xor.b16  	%rs570, %rs568, %rs569;
	cvt.u32.u16 	%r397, %rs531;
	and.b32  	%r398, %r397, 255;
	add.s32 	%r399, %r349, %r398;
	ld.shared.u8 	%rs571, [%r399];
	cvt.u32.u16 	%r400, %rs520;
	and.b32  	%r401, %r400, 255;
	add.s32 	%r402, %r353, %r401;
	ld.shared.u8 	%rs572, [%r402];
	xor.b16  	%rs573, %rs572, %rs571;
	add.s32 	%r403, %r349, %r401;
	ld.shared.u8 	%rs574, [%r403];
	cvt.u32.u16 	%r404, %rs525;
	and.b32  	%r405, %r404, 255;
	add.s32 	%r406, %r353, %r405;
	ld.shared.u8 	%rs575, [%r406];
	xor.b16  	%rs576, %rs574, %rs575;
	add.s32 	%r407, %r349, %r405;
	ld.shared.u8 	%rs577, [%r407];
	cvt.u32.u16 	%r408, %rs530;
	and.b32  	%r409, %r408, 255;
	add.s32 	%r410, %r353, %r409;
	ld.shared.u8 	%rs578, [%r410];
	xor.b16  	%rs579, %rs577, %rs578;
	add.s32 	%r411, %r353, %r398;
	ld.shared.u8 	%rs580, [%r411];
	add.s32 	%r412, %r349, %r409;
	ld.shared.u8 	%rs581, [%r412];
	xor.b16  	%rs582, %rs580, %rs581;
	ld.shared.u8 	%rs583, [%r297];
	xor.b16  	%rs584, %rs537, %rs583;
	xor.b16  	%rs585, %rs584, %rs529;
	xor.b16  	%rs878, %rs585, %rs534;
	ld.shared.u8 	%rs586, [%r297+1];
	xor.b16  	%rs587, %rs540, %rs586;
	xor.b16  	%rs588, %rs587, %rs519;
	xor.b16  	%rs877, %rs588, %rs534;
	ld.shared.u8 	%rs589, [%r297+2];
	xor.b16  	%rs590, %rs543, %rs589;
	xor.b16  	%rs591, %rs590, %rs519;
	xor.b16  	%rs876, %rs591, %rs524;
	ld.shared.u8 	%rs592, [%r297+3];
	xor.b16  	%rs593, %rs546, %rs592;
	xor.b16  	%rs594, %rs593, %rs524;
	xor.b16  	%rs875, %rs594, %rs529;
	ld.shared.u8 	%rs595, [%r297+4];
	xor.b16  	%rs596, %rs549, %rs595;
	xor.b16  	%rs597, %rs596, %rs533;
	xor.b16  	%rs874, %rs597, %rs522;
	ld.shared.u8 	%rs598, [%r297+5];
	xor.b16  	%rs599, %rs552, %rs598;
	xor.b16  	%rs600, %rs599, %rs523;
	xor.b16  	%rs873, %rs600, %rs522;
	ld.shared.u8 	%rs601, [%r297+6];
	xor.b16  	%rs602, %rs555, %rs601;
	xor.b16  	%rs603, %rs602, %rs523;
	xor.b16  	%rs872, %rs603, %rs528;
	ld.shared.u8 	%rs604, [%r297+7];
	xor.b16  	%rs605, %rs558, %rs604;
	xor.b16  	%rs606, %rs605, %rs528;
	xor.b16  	%rs871, %rs606, %rs533;
	ld.shared.u8 	%rs607, [%r297+8];
	xor.b16  	%rs608, %rs561, %rs607;
	xor.b16  	%rs609, %rs608, %rs521;
	xor.b16  	%rs870, %rs609, %rs526;
	ld.shared.u8 	%rs610, [%r297+9];
	xor.b16  	%rs611, %rs564, %rs610;
	xor.b16  	%rs612, %rs611, %rs527;
	xor.b16  	%rs869, %rs612, %rs526;
	ld.shared.u8 	%rs613, [%r297+10];
	xor.b16  	%rs614, %rs567, %rs613;
	xor.b16  	%rs615, %rs614, %rs527;
	xor.b16  	%rs868, %rs615, %rs532;
	ld.shared.u8 	%rs616, [%r297+11];
	xor.b16  	%rs617, %rs570, %rs616;
	xor.b16  	%rs618, %rs617, %rs532;
	xor.b16  	%rs867, %rs618, %rs521;
	ld.shared.u8 	%rs619, [%r297+12];
	xor.b16  	%rs620, %rs573, %rs619;
	xor.b16  	%rs621, %rs620, %rs525;
	xor.b16  	%rs866, %rs621, %rs530;
	ld.shared.u8 	%rs622, [%r297+13];
	xor.b16  	%rs623, %rs576, %rs622;
	xor.b16  	%rs624, %rs623, %rs531;
	xor.b16  	%rs865, %rs624, %rs530;
	ld.shared.u8 	%rs625, [%r297+14];
	xor.b16  	%rs626, %rs579, %rs625;
	xor.b16  	%rs627, %rs626, %rs531;
	xor.b16  	%rs864, %rs627, %rs520;
	ld.shared.u8 	%rs628, [%r297+15];
	xor.b16  	%rs629, %rs582, %rs628;
	xor.b16  	%rs630, %rs629, %rs520;
	xor.b16  	%rs863, %rs630, %rs525;
	add.s32 	%r650, %r650, 16;
	setp.ne.s32 	%p17, %r650, 160;
	@%p17 bra 	$L__BB3_20;
	ld.param.u64 	%rd49, [_Z10AES_CCMP_1PcS_jS_S_S_S_jPhjS0__param_0];
	cvt.u32.u16 	%r414, %rs878;
	and.b32  	%r415, %r414, 255;
	mov.u32 	%r416, _ZZ10AES_CCMP_1PcS_jS_S_S_S_jPhjS0_E4sbox;
	add.s32 	%r417, %r416, %r415;
	ld.shared.u8 	%rs631, [%r417];
	cvt.u32.u16 	%r418, %rs877;
	and.b32  	%r419, %r418, 255;
	add.s32 	%r420, %r416, %r419;
	ld.shared.u8 	%rs632, [%r420];
	cvt.u32.u16 	%r421, %rs876;
	and.b32  	%r422, %r421, 255;
	add.s32 	%r423, %r416, %r422;
	ld.shared.u8 	%rs633, [%r423];
	cvt.u32.u16 	%r424, %rs875;
	and.b32  	%r425, %r424, 255;
	add.s32 	%r426, %r416, %r425;
	ld.shared.u8 	%rs634, [%r426];
	cvt.u32.u16 	%r427, %rs874;
	and.b32  	%r428, %r427, 255;
	add.s32 	%r429, %r416, %r428;
	ld.shared.u8 	%rs635, [%r429];
	cvt.u32.u16 	%r430, %rs873;
	and.b32  	%r431, %r430, 255;
	add.s32 	%r432, %r416, %r431;
	ld.shared.u8 	%rs636, [%r432];
	cvt.u32.u16 	%r433, %rs872;
	and.b32  	%r434, %r433, 255;
	add.s32 	%r435, %r416, %r434;
	ld.shared.u8 	%rs637, [%r435];
	cvt.u32.u16 	%r436, %rs871;
	and.b32  	%r437, %r436, 255;
	add.s32 	%r438, %r416, %r437;
	ld.shared.u8 	%rs638, [%r438];
	cvt.u32.u16 	%r439, %rs870;
	and.b32  	%r440, %r439, 255;
	add.s32 	%r441, %r416, %r440;
	ld.shared.u8 	%rs639, [%r441];
	cvt.u32.u16 	%r442, %rs869;
	and.b32  	%r443, %r442, 255;
	add.s32 	%r444, %r416, %r443;
	ld.shared.u8 	%rs640, [%r444];
	cvt.u32.u16 	%r445, %rs868;
	and.b32  	%r446, %r445, 255;
	add.s32 	%r447, %r416, %r446;
	ld.shared.u8 	%rs641, [%r447];
	cvt.u32.u16 	%r448, %rs867;
	and.b32  	%r449, %r448, 255;
	add.s32 	%r450, %r416, %r449;
	ld.shared.u8 	%rs642, [%r450];
	cvt.u32.u16 	%r451, %rs866;
	and.b32  	%r452, %r451, 255;
	add.s32 	%r453, %r416, %r452;
	ld.shared.u8 	%rs643, [%r453];
	cvt.u32.u16 	%r454, %rs865;
	and.b32  	%r455, %r454, 255;
	add.s32 	%r456, %r416, %r455;
	ld.shared.u8 	%rs644, [%r456];
	cvt.u32.u16 	%r457, %rs864;
	and.b32  	%r458, %r457, 255;
	add.s32 	%r459, %r416, %r458;
	ld.shared.u8 	%rs645, [%r459];
	cvt.u32.u16 	%r460, %rs863;
	and.b32  	%r461, %r460, 255;
	add.s32 	%r462, %r416, %r461;
	ld.shared.u8 	%rs646, [%r462];
	ld.shared.u8 	%rs190, [_ZZ10AES_CCMP_1PcS_jS_S_S_S_jPhjS0_E11ExpandedKey+160];
	xor.b16  	%rs647, %rs631, %rs190;
	ld.shared.u8 	%rs191, [_ZZ10AES_CCMP_1PcS_jS_S_S_S_jPhjS0_E11ExpandedKey+161];
	xor.b16  	%rs648, %rs636, %rs191;
	ld.shared.u8 	%rs192, [_ZZ10AES_CCMP_1PcS_jS_S_S_S_jPhjS0_E11ExpandedKey+162];
	xor.b16  	%rs649, %rs641, %rs192;
	ld.shared.u8 	%rs193, [_ZZ10AES_CCMP_1PcS_jS_S_S_S_jPhjS0_E11ExpandedKey+163];
	xor.b16  	%rs650, %rs646, %rs193;
	ld.shared.u8 	%rs194, [_ZZ10AES_CCMP_1PcS_jS_S_S_S_jPhjS0_E11ExpandedKey+164];
	xor.b16  	%rs651, %rs635, %rs194;
	ld.shared.u8 	%rs195, [_ZZ10AES_CCMP_1PcS_jS_S_S_S_jPhjS0_E11ExpandedKey+165];
	xor.b16  	%rs652, %rs640, %rs195;
	ld.shared.u8 	%rs196, [_ZZ10AES_CCMP_1PcS_jS_S_S_S_jPhjS0_E11ExpandedKey+166];
	xor.b16  	%rs653, %rs645, %rs196;
	ld.shared.u8 	%rs197, [_ZZ10AES_CCMP_1PcS_jS_S_S_S_jPhjS0_E11ExpandedKey+167];
	xor.b16  	%rs654, %rs634, %rs197;
	ld.shared.u8 	%rs198, [_ZZ10AES_CCMP_1PcS_jS_S_S_S_jPhjS0_E11ExpandedKey+168];
	xor.b16  	%rs655, %rs639, %rs198;
	ld.shared.u8 	%rs199, [_ZZ10AES_CCMP_1PcS_jS_S_S_S_jPhjS0_E11ExpandedKey+169];
	xor.b16  	%rs656, %rs644, %rs199;
	ld.shared.u8 	%rs200, [_ZZ10AES_CCMP_1PcS_jS_S_S_S_jPhjS0_E11ExpandedKey+170];
	xor.b16  	%rs657, %rs633, %rs200;
	ld.shared.u8 	%rs201, [_ZZ10AES_CCMP_1PcS_jS_S_S_S_jPhjS0_E11ExpandedKey+171];
	xor.b16  	%rs658, %rs638, %rs201;
	ld.shared.u8 	%rs202, [_ZZ10AES_CCMP_1PcS_jS_S_S_S_jPhjS0_E11ExpandedKey+172];
	xor.b16  	%rs659, %rs643, %rs202;
	ld.shared.u8 	%rs203, [_ZZ10AES_CCMP_1PcS_jS_S_S_S_jPhjS0_E11ExpandedKey+173];
	xor.b16  	%rs660, %rs632, %rs203;
	ld.shared.u8 	%rs204, [_ZZ10AES_CCMP_1PcS_jS_S_S_S_jPhjS0_E11ExpandedKey+174];
	xor.b16  	%rs661, %rs637, %rs204;
	ld.shared.u8 	%rs205, [_ZZ10AES_CCMP_1PcS_jS_S_S_S_jPhjS0_E11ExpandedKey+175];
	xor.b16  	%rs662, %rs642, %rs205;
	xor.b16  	%rs663, %rs118, %rs647;
	cvta.to.global.u64 	%rd44, %rd49;
	mov.u32 	%r463, %ntid.x;
	mov.u32 	%r464, %ctaid.x;
	mov.u32 	%r465, %tid.x;
	mad.lo.s32 	%r466, %r463, %r464, %r465;
	shl.b32 	%r467, %r466, 4;
	cvt.s64.s32 	%rd45, %r467;
	add.s64 	%rd46, %rd44, %rd45;
	st.global.u8 	[%rd46], %rs663;
	xor.b16  	%rs664, %rs119, %rs648;
	st.global.u8 	[%rd46+1], %rs664;
	xor.b16  	%rs665, %rs120, %rs649;
	st.global.u8 	[%rd46+2], %rs665;
	xor.b16  	%rs666, %rs121, %rs650;
	st.global.u8 	[%rd46+3], %rs666;
	xor.b16  	%rs667, %rs122, %rs651;
	st.global.u8 	[%rd46+4], %rs667;
	xor.b16  	%rs668, %rs123, %rs652;
	st.global.u8 	[%rd46+5], %rs668;
	xor.b16  	%rs669, %rs124, %rs653;
	st.global.u8 	[%rd46+6], %rs669;
	xor.b16  	%rs670, %rs125, %rs654;
	st.global.u8 	[%rd46+7], %rs670;
	xor.b16  	%rs671, %rs126, %rs655;
	st.global.u8 	[%rd46+8], %rs671;
	xor.b16  	%rs672, %rs127, %rs656;
	st.global.u8 	[%rd46+9], %rs672;
	xor.b16  	%rs673, %rs128, %rs657;
	st.global.u8 	[%rd46+10], %rs673;
	xor.b16  	%rs674, %rs129, %rs658;
	st.global.u8 	[%rd46+11], %rs674;
	xor.b16  	%rs675, %rs130, %rs659;
	st.global.u8 	[%rd46+12], %rs675;
	xor.b16  	%rs676, %rs131, %rs660;
	st.global.u8 	[%rd46+13], %rs676;
	xor.b16  	%rs677, %rs132, %rs661;
	st.global.u8 	[%rd46+14], %rs677;
	xor.b16  	%rs678, %rs133, %rs662;
	st.global.u8 	[%rd46+15], %rs678;
	xor.b16  	%rs679, %rs910, %rs118;
	xor.b16  	%rs680, %rs909, %rs119;
	xor.b16  	%rs681, %rs908, %rs120;
	xor.b16  	%rs682, %rs907, %rs121;
	xor.b16  	%rs683, %rs906, %rs122;
	xor.b16  	%rs684, %rs905, %rs123;
	xor.b16  	%rs685, %rs904, %rs124;
	xor.b16  	%rs686, %rs903, %rs125;
	xor.b16  	%rs687, %rs902, %rs126;
	xor.b16  	%rs688, %rs901, %rs127;
	xor.b16  	%rs689, %rs900, %rs128;
	xor.b16  	%rs690, %rs899, %rs129;
	xor.b16  	%rs691, %rs898, %rs130;
	xor.b16  	%rs692, %rs897, %rs131;
	xor.b16  	%rs693, %rs896, %rs132;
	xor.b16  	%rs694, %rs895, %rs133;
	xor.b16  	%rs894, %rs679, %rs134;
	xor.b16  	%rs893, %rs680, %rs136;
	xor.b16  	%rs892, %rs681, %rs138;
	xor.b16  	%rs891, %rs682, %rs140;
	xor.b16  	%rs890, %rs683, %rs142;
	xor.b16  	%rs889, %rs684, %rs144;
	xor.b16  	%rs888, %rs685, %rs146;
	xor.b16  	%rs887, %rs686, %rs148;
	xor.b16  	%rs886, %rs687, %rs150;
	xor.b16  	%rs885, %rs688, %rs151;
	xor.b16  	%rs884, %rs689, %rs152;
	xor.b16  	%rs883, %rs690, %rs153;
	xor.b16  	%rs882, %rs691, %rs154;
	xor.b16  	%rs881, %rs692, %rs155;
	xor.b16  	%rs880, %rs693, %rs156;
	xor.b16  	%rs879, %rs694, %rs157;
	mov.b32 	%r651, 16;
$L__BB3_22:
	mov.u32 	%r468, _ZZ10AES_CCMP_1PcS_jS_S_S_S_jPhjS0_E11ExpandedKey;
	add.s32 	%r469, %r468, %r651;
	cvt.u32.u16 	%r470, %rs894;
	and.b32  	%r471, %r470, 255;
	add.s32 	%r473, %r416, %r471;
	ld.shared.u8 	%rs695, [%r473];
	cvt.u32.u16 	%r474, %rs893;
	and.b32  	%r475, %r474, 255;
	add.s32 	%r476, %r416, %r475;
	ld.shared.u8 	%rs696, [%r476];
	cvt.u32.u16 	%r477, %rs892;
	and.b32  	%r478, %r477, 255;
	add.s32 	%r479, %r416, %r478;
	ld.shared.u8 	%rs697, [%r479];
	cvt.u32.u16 	%r480, %rs891;
	and.b32  	%r481, %r480, 255;
	add.s32 	%r482, %r416, %r481;
	ld.shared.u8 	%rs698, [%r482];
	cvt.u32.u16 	%r483, %rs890;
	and.b32  	%r484, %r483, 255;
	add.s32 	%r485, %r416, %r484;
	ld.shared.u8 	%rs699, [%r485];
	cvt.u32.u16 	%r486, %rs889;
	and.b32  	%r487, %r486, 255;
	add.s32 	%r488, %r416, %r487;
	ld.shared.u8 	%rs700, [%r488];
	cvt.u32.u16 	%r489, %rs888;
	and.b32  	%r490, %r489, 255;
	add.s32 	%r491, %r416, %r490;
	ld.shared.u8 	%rs701, [%r491];
	cvt.u32.u16 	%r492, %rs887;
	and.b32  	%r493, %r492, 255;
	add.s32 	%r494, %r416, %r493;
	ld.shared.u8 	%rs702, [%r494];
	cvt.u32.u16 	%r495, %rs886;
	and.b32  	%r496, %r495, 255;
	add.s32 	%r497, %r416, %r496;
	ld.shared.u8 	%rs703, [%r497];
	cvt.u32.u16 	%r498, %rs885;
	and.b32  	%r499, %r498, 255;
	add.s32 	%r500, %r416, %r499;
	ld.shared.u8 	%rs704, [%r500];
	cvt.u32.u16 	%r501, %rs884;
	and.b32  	%r502, %r501, 255;
	add.s32 	%r503, %r416, %r502;
	ld.shared.u8 	%rs705, [%r503];
	cvt.u32.u16 	%r504, %rs883;
	and.b32  	%r505, %r504, 255;
	add.s32 	%r506, %r416, %r505;
	ld.shared.u8 	%rs706, [%r506];
	cvt.u32.u16 	%r507, %rs882;
	and.b32  	%r508, %r507, 255;
	add.s32 	%r509, %r416, %r508;
	ld.shared.u8 	%rs707, [%r509];
	cvt.u32.u16 	%r510, %rs881;
	and.b32  	%r511, %r510, 255;
	add.s32 	%r512, %r416, %r511;
	ld.shared.u8 	%rs708, [%r512];
	cvt.u32.u16 	%r513, %rs880;
	and.b32  	%r514, %r513, 255;
	add.s32 	%r515, %r416, %r514;
	ld.shared.u8 	%rs709, [%r515];
	cvt.u32.u16 	%r516, %rs879;
	and.b32  	%r517, %r516, 255;
	add.s32 	%r518, %r416, %r517;
	ld.shared.u8 	%rs710, [%r518];
	cvt.u32.u16 	%r519, %rs695;
	and.b32  	%r520, %r519, 255;
	mov.u32 	%r521, _ZZ10AES_CCMP_1PcS_jS_S_S_S_jPhjS0_E4mul2;
	add.s32 	%r522, %r521, %r520;
	ld.shared.u8 	%rs711, [%r522];
	cvt.u32.u16 	%r523, %rs700;
	and.b32  	%r524, %r523, 255;
	mov.u32 	%r525, _ZZ10AES_CCMP_1PcS_jS_S_S_S_jPhjS0_E4mul3;
	add.s32 	%r526, %r525, %r524;
	ld.shared.u8 	%rs712, [%r526];
	xor.b16  	%rs713, %rs712, %rs711;
	add.s32 	%r527, %r521, %r524;
	ld.shared.u8 	%rs714, [%r527];
	cvt.u32.u16 	%r528, %rs705;
	and.b32  	%r529, %r528, 255;
	add.s32 	%r530, %r525, %r529;
	ld.shared.u8 	%rs715, [%r530];
	xor.b16  	%rs716, %rs714, %rs715;
	add.s32 	%r531, %r521, %r529;
	ld.shared.u8 	%rs717, [%r531];
	cvt.u32.u16 	%r532, %rs710;
	and.b32  	%r533, %r532, 255;
	add.s32 	%r534, %r525, %r533;
	ld.shared.u8 	%rs718, [%r534];
	xor.b16  	%rs719, %rs717, %rs718;
	add.s32 	%r535, %r525, %r520;
	ld.shared.u8 	%rs720, [%r535];
	add.s32 	%r536, %r521, %r533;
	ld.shared.u8 	%rs721, [%r536];
	xor.b16  	%rs722, %rs720, %rs721;
	cvt.u32.u16 	%r537, %rs699;
	and.b32  	%r538, %r537, 255;
	add.s32 	%r539, %r521, %r538;
	ld.shared.u8 	%rs723, [%r539];
	cvt.u32.u16 	%r540, %rs704;
	and.b32  	%r541, %r540, 255;
	add.s32 	%r542, %r525, %r541;
	ld.shared.u8 	%rs724, [%r542];
	xor.b16  	%rs725, %rs724, %rs723;
	add.s32 	%r543, %r521, %r541;
	ld.shared.u8 	%rs726, [%r543];
	cvt.u32.u16 	%r544, %rs709;
	and.b32  	%r545, %r544, 255;
	add.s32 	%r546, %r525, %r545;
	ld.shared.u8 	%rs727, [%r546];
	xor.b16  	%rs728, %rs726, %rs727;
	add.s32 	%r547, %r521, %r545;
	ld.shared.u8 	%rs729, [%r547];
	cvt.u32.u16 	%r548, %rs698;
	and.b32  	%r549, %r548, 255;
	add.s32 	%r550, %r525, %r549;
	ld.shared.u8 	%rs730, [%r550];
	xor.b16  	%rs731, %rs729, %rs730;
	add.s32 	%r551, %r525, %r538;
	ld.shared.u8 	%rs732, [%r551];
	add.s32 	%r552, %r521, %r549;
	ld.shared.u8 	%rs733, [%r552];
	xor.b16  	%rs734, %rs732, %rs733;
	cvt.u32.u16 	%r553, %rs703;
	and.b32  	%r554, %r553, 255;
	add.s32 	%r555, %r521, %r554;
	ld.shared.u8 	%rs735, [%r555];
	cvt.u32.u16 	%r556, %rs708;
	and.b32  	%r557, %r556, 255;
	add.s32 	%r558, %r525, %r557;
	ld.shared.u8 	%rs736, [%r558];
	xor.b16  	%rs737, %rs736, %rs735;
	add.s32 	%r559, %r521, %r557;
	ld.shared.u8 	%rs738, [%r559];
	cvt.u32.u16 	%r560, %rs697;
	and.b32  	%r561, %r560, 255;
	add.s32 	%r562, %r525, %r561;
	ld.shared.u8 	%rs739, [%r562];
	xor.b16  	%rs740, %rs738, %rs739;
	add.s32 	%r563, %r521, %r561;
	ld.shared.u8 	%rs741, [%r563];
	cvt.u32.u16 	%r564, %rs702;
	and.b32  	%r565, %r564, 255;
	add.s32 	%r566, %r525, %r565;
	ld.shared.u8 	%rs742, [%r566];
	xor.b16  	%rs743, %rs741, %rs742;
	add.s32 	%r567, %r525, %r554;
	ld.shared.u8 	%rs744, [%r567];
	add.s32 	%r568, %r521, %r565;
	ld.shared.u8 	%rs745, [%r568];
	xor.b16  	%rs746, %rs744, %rs745;
	cvt.u32.u16 	%r569, %rs707;
	and.b32  	%r570, %r569, 255;
	add.s32 	%r571, %r521, %r570;
	ld.shared.u8 	%rs747, [%r571];
	cvt.u32.u16 	%r572, %rs696;
	and.b32  	%r573, %r572, 255;
	add.s32 	%r574, %r525, %r573;
	ld.shared.u8 	%rs748, [%r574];
	xor.b16  	%rs749, %rs748, %rs747;
	add.s32 	%r575, %r521, %r573;
	ld.shared.u8 	%rs750, [%r575];
	cvt.u32.u16 	%r576, %rs701;
	and.b32  	%r577, %r576, 255;
	add.s32 	%r578, %r525, %r577;
	ld.shared.u8 	%rs751, [%r578];
	xor.b16  	%rs752, %rs750, %rs751;
	add.s32 	%r579, %r521, %r577;
	ld.shared.u8 	%rs753, [%r579];
	cvt.u32.u16 	%r580, %rs706;
	and.b32  	%r581, %r580, 255;
	add.s32 	%r582, %r525, %r581;
	ld.shared.u8 	%rs754, [%r582];
	xor.b16  	%rs755, %rs753, %rs754;
	add.s32 	%r583, %r525, %r570;
	ld.shared.u8 	%rs756, [%r583];
	add.s32 	%r584, %r521, %r581;
	ld.shared.u8 	%rs757, [%r584];
	xor.b16  	%rs758, %rs756, %rs757;
	ld.shared.u8 	%rs759, [%r469];
	xor.b16  	%rs760, %rs713, %rs759;
	xor.b16  	%rs761, %rs760, %rs705;
	xor.b16  	%rs894, %rs761, %rs710;
	ld.shared.u8 	%rs762, [%r469+1];
	xor.b16  	%rs763, %rs716, %rs762;
	xor.b16  	%rs764, %rs763, %rs695;
	xor.b16  	%rs893, %rs764, %rs710;
	ld.shared.u8 	%rs765, [%r469+2];
	xor.b16  	%rs766, %rs719, %rs765;
	xor.b16  	%rs767, %rs766, %rs695;
	xor.b16  	%rs892, %rs767, %rs700;
	ld.shared.u8 	%rs768, [%r469+3];
	xor.b16  	%rs769, %rs722, %rs768;
	xor.b16  	%rs770, %rs769, %rs700;
	xor.b16  	%rs891, %rs770, %rs705;
	ld.shared.u8 	%rs771, [%r469+4];
	xor.b16  	%rs772, %rs725, %rs771;
	xor.b16  	%rs773, %rs772, %rs709;
	xor.b16  	%rs890, %rs773, %rs698;
	ld.shared.u8 	%rs774, [%r469+5];
	xor.b16  	%rs775, %rs728, %rs774;
	xor.b16  	%rs776, %rs775, %rs699;
	xor.b16  	%rs889, %rs776, %rs698;
	ld.shared.u8 	%rs777, [%r469+6];
	xor.b16  	%rs778, %rs731, %rs777;
	xor.b16  	%rs779, %rs778, %rs699;
	xor.b16  	%rs888, %rs779, %rs704;
	ld.shared.u8 	%rs780, [%r469+7];
	xor.b16  	%rs781, %rs734, %rs780;
	xor.b16  	%rs782, %rs781, %rs704;
	xor.b16  	%rs887, %rs782, %rs709;
	ld.shared.u8 	%rs783, [%r469+8];
	xor.b16  	%rs784, %rs737, %rs783;
	xor.b16  	%rs785, %rs784, %rs697;
	xor.b16  	%rs886, %rs785, %rs702;
	ld.shared.u8 	%rs786, [%r469+9];
	xor.b16  	%rs787, %rs740, %rs786;
	xor.b16  	%rs788, %rs787, %rs703;
	xor.b16  	%rs885, %rs788, %rs702;
	ld.shared.u8 	%rs789, [%r469+10];
	xor.b16  	%rs790, %rs743, %rs789;
	xor.b16  	%rs791, %rs790, %rs703;
	xor.b16  	%rs884, %rs791, %rs708;
	ld.shared.u8 	%rs792, [%r469+11];
	xor.b16  	%rs793, %rs746, %rs792;
	xor.b16  	%rs794, %rs793, %rs708;
	xor.b16  	%rs883, %rs794, %rs697;
	ld.shared.u8 	%rs795, [%r469+12];
	xor.b16  	%rs796, %rs749, %rs795;
	xor.b16  	%rs797, %rs796, %rs701;
	xor.b16  	%rs882, %rs797, %rs706;
	ld.shared.u8 	%rs798, [%r469+13];
	xor.b16  	%rs799, %rs752, %rs798;
	xor.b16  	%rs800, %rs799, %rs707;
	xor.b16  	%rs881, %rs800, %rs706;
	ld.shared.u8 	%rs801, [%r469+14];
	xor.b16  	%rs802, %rs755, %rs801;
	xor.b16  	%rs803, %rs802, %rs707;
	xor.b16  	%rs880, %rs803, %rs696;
	ld.shared.u8 	%rs804, [%r469+15];
	xor.b16  	%rs805, %rs758, %rs804;
	xor.b16  	%rs806, %rs805, %rs696;
	xor.b16  	%rs879, %rs806, %rs701;
	add.s32 	%r651, %r651, 16;
	setp.ne.s32 	%p18, %r651, 160;
	@%p18 bra 	$L__BB3_22;
	cvt.u32.u16 	%r585, %rs894;
	and.b32  	%r586, %r585, 255;
	add.s32 	%r588, %r416, %r586;
	ld.shared.u8 	%rs807, [%r588];
	cvt.u32.u16 	%r589, %rs893;
	and.b32  	%r590, %r589, 255;
	add.s32 	%r591, %r416, %r590;
	ld.shared.u8 	%rs808, [%r591];
	cvt.u32.u16 	%r592, %rs892;
	and.b32  	%r593, %r592, 255;
	add.s32 	%r594, %r416, %r593;
	ld.shared.u8 	%rs809, [%r594];
	cvt.u32.u16 	%r595, %rs891;
	and.b32  	%r596, %r595, 255;
	add.s32 	%r597, %r416, %r596;
	ld.shared.u8 	%rs810, [%r597];
	cvt.u32.u16 	%r598, %rs890;
	and.b32  	%r599, %r598, 255;
	add.s32 	%r600, %r416, %r599;
	ld.shared.u8 	%rs811, [%r600];
	cvt.u32.u16 	%r601, %rs889;
	and.b32  	%r602, %r601, 255;
	add.s32 	%r603, %r416, %r602;
	ld.shared.u8 	%rs812, [%r603];
	cvt.u32.u16 	%r604, %rs888;
	and.b32  	%r605, %r604, 255;
	add.s32 	%r606, %r416, %r605;
	ld.shared.u8 	%rs813, [%r606];
	cvt.u32.u16 	%r607, %rs887;
	and.b32  	%r608, %r607, 255;
	add.s32 	%r609, %r416, %r608;
	ld.shared.u8 	%rs814, [%r609];
	cvt.u32.u16 	%r610, %rs886;
	and.b32  	%r611, %r610, 255;
	add.s32 	%r612, %r416, %r611;
	ld.shared.u8 	%rs815, [%r612];
	cvt.u32.u16 	%r613, %rs885;
	and.b32  	%r614, %r613, 255;
	add.s32 	%r615, %r416, %r614;
	ld.shared.u8 	%rs816, [%r615];
	cvt.u32.u16 	%r616, %rs884;
	and.b32  	%r617, %r616, 255;
	add.s32 	%r618, %r416, %r617;
	ld.shared.u8 	%rs817, [%r618];
	cvt.u32.u16 	%r619, %rs883;
	and.b32  	%r620, %r619, 255;
	add.s32 	%r621, %r416, %r620;
	ld.shared.u8 	%rs818, [%r621];
	cvt.u32.u16 	%r622, %rs882;
	and.b32  	%r623, %r622, 255;
	add.s32 	%r624, %r416, %r623;
	ld.shared.u8 	%rs819, [%r624];
	cvt.u32.u16 	%r625, %rs881;
	and.b32  	%r626, %r625, 255;
	add.s32 	%r627, %r416, %r626;
	ld.shared.u8 	%rs820, [%r627];
	cvt.u32.u16 	%r628, %rs880;
	and.b32  	%r629, %r628, 255;
	add.s32 	%r630, %r416, %r629;
	ld.shared.u8 	%rs821, [%r630];
	cvt.u32.u16 	%r631, %rs879;
	and.b32  	%r632, %r631, 255;
	add.s32 	%r633, %r416, %r632;
	ld.shared.u8 	%rs822, [%r633];
	xor.b16  	%rs910, %rs807, %rs190;
	xor.b16  	%rs909, %rs812, %rs191;
	xor.b16  	%rs908, %rs817, %rs192;
	xor.b16  	%rs907, %rs822, %rs193;
	xor.b16  	%rs906, %rs811, %rs194;
	xor.b16  	%rs905, %rs816, %rs195;
	xor.b16  	%rs904, %rs821, %rs196;
	xor.b16  	%rs903, %rs810, %rs197;
	xor.b16  	%rs902, %rs815, %rs198;
	xor.b16  	%rs901, %rs820, %rs199;
	xor.b16  	%rs900, %rs809, %rs200;
	xor.b16  	%rs899, %rs814, %rs201;
	xor.b16  	%rs898, %rs819, %rs202;
	xor.b16  	%rs897, %rs808, %rs203;
	xor.b16  	%rs896, %rs813, %rs204;
	xor.b16  	%rs895, %rs818, %rs205;
$L__BB3_24:
	mov.u32 	%r634, %tid.x;
	setp.ne.s32 	%p19, %r634, 0;
	mov.u32 	%r635, %nctaid.x;
	add.s32 	%r637, %r635, -1;
	mov.u32 	%r638, %ctaid.x;
	setp.ne.s32 	%p20, %r638, %r637;
	or.pred  	%p21, %p19, %p20;
	@%p21 bra 	$L__BB3_26;
	ld.param.u64 	%rd50, [_Z10AES_CCMP_1PcS_jS_S_S_S_jPhjS0__param_10];
	cvta.to.global.u64 	%rd47, %rd50;
	st.global.u8 	[%rd47], %rs910;
	st.global.u8 	[%rd47+1], %rs909;
	st.global.u8 	[%rd47+2], %rs908;
	st.global.u8 	[%rd47+3], %rs907;
	st.global.u8 	[%rd47+4], %rs906;
	st.global.u8 	[%rd47+5], %rs905;
	st.global.u8 	[%rd47+6], %rs904;
	st.global.u8 	[%rd47+7], %rs903;
	st.global.u8 	[%rd47+8], %rs902;
	st.global.u8 	[%rd47+9], %rs901;
	st.global.u8 	[%rd47+10], %rs900;
	st.global.u8 	[%rd47+11], %rs899;
	st.global.u8 	[%rd47+12], %rs898;
	st.global.u8 	[%rd47+13], %rs897;
	st.global.u8 	[%rd47+14], %rs896;
	st.global.u8 	[%rd47+15], %rs895;
$L__BB3_26:
	ret;

}
	// .globl	_Z8AES_CCMPPcS_jS_S_S_S_jjPhjS0_
.visible .entry _Z8AES_CCMPPcS_jS_S_S_S_jjPhjS0_(
	.param .u64 .ptr .align 1 _Z8AES_CCMPPcS_jS_S_S_S_jjPhjS0__param_0,
	.param .u64 .ptr .align 1 _Z8AES_CCMPPcS_jS_S_S_S_jjPhjS0__param_1,
	.param .u32 _Z8AES_CCMPPcS_jS_S_S_S_jjPhjS0__param_2,
	.param .u64 .ptr .align 1 _Z8AES_CCMPPcS_jS_S_S_S_jjPhjS0__param_3,
	.param .u64 .ptr .align 1 _Z8AES_CCMPPcS_jS_S_S_S_jjPhjS0__param_4,
	.param .u64 .ptr .align 1 _Z8AES_CCMPPcS_jS_S_S_S_jjPhjS0__param_5,
	.param .u64 .ptr .align 1 _Z8AES_CCMPPcS_jS_S_S_S_jjPhjS0__param_6,
	.param .u32 _Z8AES_CCMPPcS_jS_S_S_S_jjPhjS0__param_7,
	.param .u32 _Z8AES_CCMPPcS_jS_S_S_S_jjPhjS0__param_8,
	.param .u64 .ptr .align 1 _Z8AES_CCMPPcS_jS_S_S_S_jjPhjS0__param_9,
	.param .u32 _Z8AES_CCMPPcS_jS_S_S_S_jjPhjS0__param_10,
	.param .u64 .ptr .align 1 _Z8AES_CCMPPcS_jS_S_S_S_jjPhjS0__param_11
)
{
	.local .align 16 .b8 	__local_depot4[16];
	.reg .b64 	%SP;
	.reg .b64 	%SPL;
	.reg .pred 	%p<21>;
	.reg .b16 	%rs<894>;
	.reg .b32 	%r<714>;
	.reg .b64 	%rd<200>;
	// demoted variable
	.shared .align 1 .b8 _ZZ8AES_CCMPPcS_jS_S_S_S_jjPhjS0_E4rcon[256];
	// demoted variable
	.shared .align 1 .b8 _ZZ8AES_CCMPPcS_jS_S_S_S_jjPhjS0_E4sbox[256];
	// demoted variable
	.shared .align 1 .b8 _ZZ8AES_CCMPPcS_jS_S_S_S_jjPhjS0_E4mul2[256];
	// demoted variable
	.shared .align 1 .b8 _ZZ8AES_CCMPPcS_jS_S_S_S_jjPhjS0_E4mul3[256];
	// demoted variable
	.shared .align 1 .b8 _ZZ8AES_CCMPPcS_jS_S_S_S_jjPhjS0_E11ExpandedKey[176];
	mov.u64 	%SPL, __local_depot4;
	ld.param.u64 	%rd27, [_Z8AES_CCMPPcS_jS_S_S_S_jjPhjS0__param_1];
	ld.param.u64 	%rd30, [_Z8AES_CCMPPcS_jS_S_S_S_jjPhjS0__param_3];
	ld.param.u64 	%rd31, [_Z8AES_CCMPPcS_jS_S_S_S_jjPhjS0__param_4];
	ld.param.u64 	%rd32, [_Z8AES_CCMPPcS_jS_S_S_S_jjPhjS0__param_5];
	ld.param.u64 	%rd33, [_Z8AES_CCMPPcS_jS_S_S_S_jjPhjS0__param_6];
	ld.param.u32 	%r42, [_Z8AES_CCMPPcS_jS_S_S_S_jjPhjS0__param_7];
	ld.param.u32 	%r43, [_Z8AES_CCMPPcS_jS_S_S_S_jjPhjS0__param_8];
	ld.param.u64 	%rd28, [_Z8AES_CCMPPcS_jS_S_S_S_jjPhjS0__param_9];
	ld.param.u32 	%r44, [_Z8AES_CCMPPcS_jS_S_S_S_jjPhjS0__param_10];
	cvta.to.global.u64 	%rd1, %rd33;
	cvta.to.global.u64 	%rd2, %rd32;
	cvta.to.global.u64 	%rd3, %rd31;
	cvta.to.global.u64 	%rd4, %rd30;
	add.u64 	%rd5, %SPL, 0;
	mov.u32 	%r1, %tid.x;
	mov.u32 	%r45, %ntid.x;
	mov.u32 	%r46, %ctaid.x;
	mad.lo.s32 	%r47, %r45, %r46, %r1;
	shl.b32 	%r2, %r47, 4;
	setp.gt.u32 	%p1, %r45, 255;
	@%p1 bra 	$L__BB4_4;
	setp.ne.s32 	%p3, %r1, 0;
	@%p3 bra 	$L__BB4_6;
	add.s64 	%rd197, %rd4, 3;
	add.s64 	%rd196, %rd3, 3;
	add.s64 	%rd195, %rd2, 3;
	mov.u32 	%r61, _ZZ8AES_CCMPPcS_jS_S_S_S_jjPhjS0_E4rcon;
	add.s32 	%r703, %r61, 3;
	mov.u32 	%r62, _ZZ8AES_CCMPPcS_jS_S_S_S_jjPhjS0_E4sbox;
	add.s32 	%r702, %r62, 3;
	mov.u32 	%r63, _ZZ8AES_CCMPPcS_jS_S_S_S_jjPhjS0_E4mul2;
	add.s32 	%r701, %r63, 3;
	mov.u32 	%r64, _ZZ8AES_CCMPPcS_jS_S_S_S_jjPhjS0_E4mul3;
	add.s32 	%r700, %r64, 3;
	add.s64 	%rd194, %rd1, 3;
	mov.b32 	%r704, 7;
$L__BB4_3:
	ld.global.u8 	%rs269, [%rd197+-3];
	st.shared.u8 	[%r703+-3], %rs269;
	ld.global.u8 	%rs270, [%rd196+-3];
	st.shared.u8 	[%r702+-3], %rs270;
	ld.global.u8 	%rs271, [%rd195+-3];
	st.shared.u8 	[%r701+-3], %rs271;
	ld.global.u8 	%rs272, [%rd194+-3];
	st.shared.u8 	[%r700+-3], %rs272;
	ld.global.u8 	%rs273, [%rd197+-2];
	st.shared.u8 	[%r703+-2], %rs273;
	ld.global.u8 	%rs274, [%rd196+-2];
	st.shared.u8 	[%r702+-2], %rs274;
	ld.global.u8 	%rs275, [%rd195+-2];
	st.shared.u8 	[%r701+-2], %rs275;
	ld.global.u8 	%rs276, [%rd194+-2];
	st.shared.u8 	[%r700+-2], %rs276;
	ld.global.u8 	%rs277, [%rd197+-1];
	st.shared.u8 	[%r703+-1], %rs277;
	ld.global.u8 	%rs278, [%rd196+-1];
	st.shared.u8 	[%r702+-1], %rs278;
	ld.global.u8 	%rs279, [%rd195+-1];
	st.shared.u8 	[%r701+-1], %rs279;
	ld.global.u8 	%rs280, [%rd194+-1];
	st.shared.u8 	[%r700+-1], %rs280;
	ld.global.u8 	%rs281, [%rd197];
	st.shared.u8 	[%r703], %rs281;
	ld.global.u8 	%rs282, [%rd196];
	st.shared.u8 	[%r702], %rs282;
	ld.global.u8 	%rs283, [%rd195];
	st.shared.u8 	[%r701], %rs283;
	ld.global.u8 	%rs284, [%rd194];
	st.shared.u8 	[%r700], %rs284;
	ld.global.u8 	%rs285, [%rd197+1];
	st.shared.u8 	[%r703+1], %rs285;
	ld.global.u8 	%rs286, [%rd196+1];
	st.shared.u8 	[%r702+1], %rs286;
	ld.global.u8 	%rs287, [%rd195+1];
	st.shared.u8 	[%r701+1], %rs287;
	ld.global.u8 	%rs288, [%rd194+1];
	st.shared.u8 	[%r700+1], %rs288;
	ld.global.u8 	%rs289, [%rd197+2];
	st.shared.u8 	[%r703+2], %rs289;
	ld.global.u8 	%rs290, [%rd196+2];
	st.shared.u8 	[%r702+2], %rs290;
	ld.global.u8 	%rs291, [%rd195+2];
	st.shared.u8 	[%r701+2], %rs291;
	ld.global.u8 	%rs292, [%rd194+2];
	st.shared.u8 	[%r700+2], %rs292;
	ld.global.u8 	%rs293, [%rd197+3];
	st.shared.u8 	[%r703+3], %rs293;
	ld.global.u8 	%rs294, [%rd196+3];
	st.shared.u8 	[%r702+3], %rs294;
	ld.global.u8 	%rs295, [%rd195+3];
	st.shared.u8 	[%r701+3], %rs295;
	ld.global.u8 	%rs296, [%rd194+3];
	st.shared.u8 	[%r700+3], %rs296;
	ld.global.u8 	%rs297, [%rd197+4];
	st.shared.u8 	[%r703+4], %rs297;
	ld.global.u8 	%rs298, [%rd196+4];
	st.shared.u8 	[%r702+4], %rs298;
	ld.global.u8 	%rs299, [%rd195+4];
	st.shared.u8 	[%r701+4], %rs299;
	ld.global.u8 	%rs300, [%rd194+4];
	st.shared.u8 	[%r700+4], %rs300;
	add.s32 	%r704, %r704, 8;
	add.s64 	%rd197, %rd197, 8;
	add.s64 	%rd196, %rd196, 8;
	add.s64 	%rd195, %rd195, 8;
	add.s64 	%rd194, %rd194, 8;
	add.s32 	%r703, %r703, 8;
	add.s32 	%r702, %r702, 8;
	add.s32 	%r701, %r701, 8;
	add.s32 	%r700, %r700, 8;
	setp.eq.s32 	%p4, %r704, 263;
	@%p4 bra 	$L__BB4_6;
	bra.uni 	$L__BB4_3;
$L__BB4_4:
	setp.gt.u32 	%p2, %r1, 255;
	@%p2 bra 	$L__BB4_6;
	cvt.u64.u32 	%rd35, %r1;
	add.s64 	%rd36, %rd4, %rd35;
	ld.global.u8 	%rs265, [%rd36];
	mov.u32 	%r48, _ZZ8AES_CCMPPcS_jS_S_S_S_jjPhjS0_E4rcon;
	add.s32 	%r49, %r48, %r1;
	st.shared.u8 	[%r49], %rs265;
	add.s64 	%rd37, %rd3, %rd35;
	ld.global.u8 	%rs266, [%rd37];
	mov.u32 	%r50, _ZZ8AES_CCMPPcS_jS_S_S_S_jjPhjS0_E4sbox;
	add.s32 	%r51, %r50, %r1;
	st.shared.u8 	[%r51], %rs266;
	add.s64 	%rd38, %rd2, %rd35;
	ld.global.u8 	%rs267, [%rd38];
	mov.u32 	%r52, _ZZ8AES_CCMPPcS_jS_S_S_S_jjPhjS0_E4mul2;
	add.s32 	%r53, %r52, %r1;
	st.shared.u8 	[%r53], %rs267;
	add.s64 	%rd39, %rd1, %rd35;
	ld.global.u8 	%rs268, [%rd39];
	mov.u32 	%r54, _ZZ8AES_CCMPPcS_jS_S_S_S_jjPhjS0_E4mul3;
	add.s32 	%r55, %r54, %r1;
	st.shared.u8 	[%r55], %rs268;
$L__BB4_6:
	bar.sync 	0;
	setp.ne.s32 	%p5, %r1, 0;
	@%p5 bra 	$L__BB4_11;
	cvta.to.global.u64 	%rd40, %rd27;
	ld.global.u8 	%rs301, [%rd40];
	st.shared.u8 	[_ZZ8AES_CCMPPcS_jS_S_S_S_jjPhjS0_E11ExpandedKey], %rs301;
	ld.global.u8 	%rs302, [%rd40+1];
	st.shared.u8 	[_ZZ8AES_CCMPPcS_jS_S_S_S_jjPhjS0_E11ExpandedKey+1], %rs302;
	ld.global.u8 	%rs303, [%rd40+2];
	st.shared.u8 	[_ZZ8AES_CCMPPcS_jS_S_S_S_jjPhjS0_E11ExpandedKey+2], %rs303;
	ld.global.u8 	%rs304, [%rd40+3];
	st.shared.u8 	[_ZZ8AES_CCMPPcS_jS_S_S_S_jjPhjS0_E11ExpandedKey+3], %rs304;
	ld.global.u8 	%rs305, [%rd40+4];
	st.shared.u8 	[_ZZ8AES_CCMPPcS_jS_S_S_S_jjPhjS0_E11ExpandedKey+4], %rs305;
	ld.global.u8 	%rs306, [%rd40+5];
	st.shared.u8 	[_ZZ8AES_CCMPPcS_jS_S_S_S_jjPhjS0_E11ExpandedKey+5], %rs306;
	ld.global.u8 	%rs307, [%rd40+6];
	st.shared.u8 	[_ZZ8AES_CCMPPcS_jS_S_S_S_jjPhjS0_E11ExpandedKey+6], %rs307;
	ld.global.u8 	%rs308, [%rd40+7];
	st.shared.u8 	[_ZZ8AES_CCMPPcS_jS_S_S_S_jjPhjS0_E11ExpandedKey+7], %rs308;
	ld.global.u8 	%rs309, [%rd40+8];
	st.shared.u8 	[_ZZ8AES_CCMPPcS_jS_S_S_S_jjPhjS0_E11ExpandedKey+8], %rs309;
	ld.global.u8 	%rs310, [%rd40+9];
	st.shared.u8 	[_ZZ8AES_CCMPPcS_jS_S_S_S_jjPhjS0_E11ExpandedKey+9], %rs310;
	ld.global.u8 	%rs311, [%rd40+10];
	st.shared.u8 	[_ZZ8AES_CCMPPcS_jS_S_S_S_jjPhjS0_E11ExpandedKey+10], %rs311;
	ld.global.u8 	%rs312, [%rd40+11];
	st.shared.u8 	[_ZZ8AES_CCMPPcS_jS_S_S_S_jjPhjS0_E11ExpandedKey+11], %rs312;
	ld.global.u8 	%rs829, [%rd40+12];
	st.shared.u8 	[_ZZ8AES_CCMPPcS_jS_S_S_S_jjPhjS0_E11ExpandedKey+12], %rs829;
	ld.global.u8 	%rs828, [%rd40+13];
	st.shared.u8 	[_ZZ8AES_CCMPPcS_jS_S_S_S_jjPhjS0_E11ExpandedKey+13], %rs828;
	ld.global.u8 	%rs827, [%rd40+14];
	st.shared.u8 	[_ZZ8AES_CCMPPcS_jS_S_S_S_jjPhjS0_E11ExpandedKey+14], %rs827;
	ld.global.u8 	%rs826, [%rd40+15];
	st.shared.u8 	[_ZZ8AES_CCMPPcS_jS_S_S_S_jjPhjS0_E11ExpandedKey+15], %rs826;
	mov.b32 	%r705, 16;
	mov.u32 	%r69, _ZZ8AES_CCMPPcS_jS_S_S_S_jjPhjS0_E4sbox;
	mov.u32 	%r81, _ZZ8AES_CCMPPcS_jS_S_S_S_jjPhjS0_E4rcon;
	mov.u32 	%r83, _ZZ8AES_CCMPPcS_jS_S_S_S_jjPhjS0_E11ExpandedKey;
$L__BB4_8:
	and.b32  	%r66, %r705, 8;
	setp.ne.s32 	%p6, %r66, 0;
	@%p6 bra 	$L__BB4_10;
	cvt.u32.u16 	%r67, %rs828;
	and.b32  	%r68, %r67, 255;
	add.s32 	%r70, %r69, %r68;
	ld.shared.u8 	%rs313, [%r70];
	cvt.u32.u16 	%r71, %rs827;
	and.b32  	%r72, %r71, 255;
	add.s32 	%r73, %r69, %r72;
	ld.shared.u8 	%rs828, [%r73];
	cvt.u32.u16 	%r74, %rs826;
	and.b32  	%r75, %r74, 255;
	add.s32 	%r76, %r69, %r75;
	ld.shared.u8 	%rs827, [%r76];
	cvt.u32.u16 	%r77, %rs829;
	and.b32  	%r78, %r77, 255;
	add.s32 	%r79, %r69, %r78;
	ld.shared.u8 	%rs826, [%r79];
	shr.u32 	%r80, %r705, 4;
	add.s32 	%r82, %r81, %r80;
	ld.shared.u8 	%rs314, [%r82];
	xor.b16  	%rs829, %rs313, %rs314;
$L__BB4_10:
	add.s32 	%r84, %r83, %r705;
	ld.shared.u8 	%rs315, [%r84+-16];
	xor.b16  	%rs316, %rs829, %rs315;
	st.shared.u8 	[%r84], %rs316;
	ld.shared.u8 	%rs317, [%r84+-15];
	xor.b16  	%rs318, %rs828, %rs317;
	st.shared.u8 	[%r84+1], %rs318;
	ld.shared.u8 	%rs319, [%r84+-14];
	xor.b16  	%rs320, %rs827, %rs319;
	st.shared.u8 	[%r84+2], %rs320;
	ld.shared.u8 	%rs321, [%r84+-13];
	xor.b16  	%rs322, %rs826, %rs321;
	st.shared.u8 	[%r84+3], %rs322;
	ld.shared.u8 	%rs323, [%r84+-12];
	xor.b16  	%rs829, %rs316, %rs323;
	st.shared.u8 	[%r84+4], %rs829;
	ld.shared.u8 	%rs324, [%r84+-11];
	xor.b16  	%rs828, %rs318, %rs324;
	st.shared.u8 	[%r84+5], %rs828;
	ld.shared.u8 	%rs325, [%r84+-10];
	xor.b16  	%rs827, %rs320, %rs325;
	st.shared.u8 	[%r84+6], %rs827;
	ld.shared.u8 	%rs326, [%r84+-9];
	xor.b16  	%rs826, %rs322, %rs326;
	st.shared.u8 	[%r84+7], %rs826;
	add.s32 	%r14, %r705, 8;
	setp.lt.u32 	%p7, %r705, 168;
	mov.u32 	%r705, %r14;
	@%p7 bra 	$L__BB4_8;
$L__BB4_11:
	bar.sync 	0;
	setp.ne.s32 	%p8, %r2, 0;
	@%p8 bra 	$L__BB4_19;
	mov.b32 	%r85, 0;
	st.local.v4.b32 	[%rd5], {%r85, %r85, %r85, %r85};
	setp.eq.s32 	%p9, %r44, 0;
	mov.b16 	%rs846, 0;
	mov.u16 	%rs847, %rs846;
	mov.u16 	%rs848, %rs846;
	mov.u16 	%rs849, %rs846;
	mov.u16 	%rs850, %rs846;
	mov.u16 	%rs851, %rs846;
	mov.u16 	%rs852, %rs846;
	mov.u16 	%rs853, %rs846;
	mov.u16 	%rs854, %rs846;
	mov.u16 	%rs855, %rs846;
	mov.u16 	%rs856, %rs846;
	mov.u16 	%rs857, %rs846;
	mov.u16 	%rs858, %rs846;
	mov.u16 	%rs859, %rs846;
	mov.u16 	%rs860, %rs846;
	mov.u16 	%rs861, %rs846;
	@%p9 bra 	$L__BB4_19;
	ld.shared.u8 	%rs21, [_ZZ8AES_CCMPPcS_jS_S_S_S_jjPhjS0_E11ExpandedKey];
	ld.shared.u8 	%rs22, [_ZZ8AES_CCMPPcS_jS_S_S_S_jjPhjS0_E11ExpandedKey+1];
	ld.shared.u8 	%rs23, [_ZZ8AES_CCMPPcS_jS_S_S_S_jjPhjS0_E11ExpandedKey+2];
	ld.shared.u8 	%rs24, [_ZZ8AES_CCMPPcS_jS_S_S_S_jjPhjS0_E11ExpandedKey+3];
	ld.shared.u8 	%rs25, [_ZZ8AES_CCMPPcS_jS_S_S_S_jjPhjS0_E11ExpandedKey+4];
	ld.shared.u8 	%rs26, [_ZZ8AES_CCMPPcS_jS_S_S_S_jjPhjS0_E11ExpandedKey+5];
	ld.shared.u8 	%rs27, [_ZZ8AES_CCMPPcS_jS_S_S_S_jjPhjS0_E11ExpandedKey+6];
	ld.shared.u8 	%rs28, [_ZZ8AES_CCMPPcS_jS_S_S_S_jjPhjS0_E11ExpandedKey+7];
	ld.shared.u8 	%rs29, [_ZZ8AES_CCMPPcS_jS_S_S_S_jjPhjS0_E11ExpandedKey+8];
	ld.shared.u8 	%rs30, [_ZZ8AES_CCMPPcS_jS_S_S_S_jjPhjS0_E11ExpandedKey+9];
	ld.shared.u8 	%rs31, [_ZZ8AES_CCMPPcS_jS_S_S_S_jjPhjS0_E11ExpandedKey+10];
	ld.shared.u8 	%rs32, [_ZZ8AES_CCMPPcS_jS_S_S_S_jjPhjS0_E11ExpandedKey+11];
	ld.shared.u8 	%rs33, [_ZZ8AES_CCMPPcS_jS_S_S_S_jjPhjS0_E11ExpandedKey+12];
	ld.shared.u8 	%rs34, [_ZZ8AES_CCMPPcS_jS_S_S_S_jjPhjS0_E11ExpandedKey+160];
	ld.shared.u8 	%rs35, [_ZZ8AES_CCMPPcS_jS_S_S_S_jjPhjS0_E11ExpandedKey+13];
	ld.shared.u8 	%rs36, [_ZZ8AES_CCMPPcS_jS_S_S_S_jjPhjS0_E11ExpandedKey+14];
	ld.shared.u8 	%rs37, [_ZZ8AES_CCMPPcS_jS_S_S_S_jjPhjS0_E11ExpandedKey+15];
	cvta.to.global.u64 	%rd18, %rd28;
	mov.b32 	%r706, 0;
$L__BB4_14:
	cvt.u64.u32 	%rd42, %r706;
	add.s64 	%rd19, %rd18, %rd42;
	mov.b32 	%r708, 1;
	mov.b64 	%rd198, 0;
	mov.u32 	%r707, %r706;
$L__BB4_15:
	add.s32 	%r88, %r708, -1;
	add.s64 	%rd43, %rd19, %rd198;
	ld.global.u8 	%rs329, [%rd43];
	add.s64 	%rd44, %rd5, %rd198;
	ld.local.u8 	%rs330, [%rd44];
	xor.b16  	%rs331, %rs330, %rs329;
	st.local.u8 	[%rd44], %rs331;
	setp.lt.u32 	%p10, %r88, 15;
	add.s32 	%r707, %r707, 1;
	setp.lt.u32 	%p11, %r707, %r44;
	and.pred  	%p12, %p10, %p11;
	add.s32 	%r708, %r708, 1;
	add.s64 	%rd198, %rd198, 1;
	@%p12 bra 	$L__BB4_15;
	ld.local.v4.b32 	{%r90, %r91, %r92, %r93}, [%rd5];
	bfe.u32 	%r94, %r93, 24, 8;
	cvt.u16.u32 	%rs332, %r94;
	bfe.u32 	%r95, %r93, 16, 8;
	cvt.u16.u32 	%rs333, %r95;
	bfe.u32 	%r96, %r93, 8, 8;
	cvt.u16.u32 	%rs334, %r96;
	bfe.u32 	%r97, %r93, 0, 8;
	cvt.u16.u32 	%rs335, %r97;
	bfe.u32 	%r98, %r92, 24, 8;
	cvt.u16.u32 	%rs336, %r98;
	bfe.u32 	%r99, %r92, 16, 8;
	cvt.u16.u32 	%rs337, %r99;
	bfe.u32 	%r100, %r92, 8, 8;
	cvt.u16.u32 	%rs338, %r100;
	bfe.u32 	%r101, %r92, 0, 8;
	cvt.u16.u32 	%rs339, %r101;
	bfe.u32 	%r102, %r91, 24, 8;
	cvt.u16.u32 	%rs340, %r102;
	bfe.u32 	%r103, %r91, 16, 8;
	cvt.u16.u32 	%rs341, %r103;
	bfe.u32 	%r104, %r91, 8, 8;
	cvt.u16.u32 	%rs342, %r104;
	bfe.u32 	%r105, %r91, 0, 8;
	cvt.u16.u32 	%rs343, %r105;
	bfe.u32 	%r106, %r90, 24, 8;
	cvt.u16.u32 	%rs344, %r106;
	bfe.u32 	%r107, %r90, 16, 8;
	cvt.u16.u32 	%rs345, %r107;
	bfe.u32 	%r108, %r90, 8, 8;
	cvt.u16.u32 	%rs346, %r108;
	bfe.u32 	%r109, %r90, 0, 8;
	cvt.u16.u32 	%rs347, %r109;
	xor.b16  	%rs845, %rs347, %rs21;
	xor.b16  	%rs844, %rs346, %rs22;
	xor.b16  	%rs843, %rs345, %rs23;
	xor.b16  	%rs842, %rs344, %rs24;
	xor.b16  	%rs841, %rs343, %rs25;
	xor.b16  	%rs840, %rs342, %rs26;
	xor.b16  	%rs839, %rs341, %rs27;
	xor.b16  	%rs838, %rs340, %rs28;
	xor.b16  	%rs837, %rs339, %rs29;
	xor.b16  	%rs836, %rs338, %rs30;
	xor.b16  	%rs835, %rs337, %rs31;
	xor.b16  	%rs834, %rs336, %rs32;
	xor.b16  	%rs833, %rs335, %rs33;
	xor.b16  	%rs832, %rs334, %rs35;
	xor.b16  	%rs831, %rs333, %rs36;
	xor.b16  	%rs830, %rs332, %rs37;
	mov.b32 	%r709, 1;
$L__BB4_17:
	shl.b32 	%r110, %r709, 4;
	mov.u32 	%r111, _ZZ8AES_CCMPPcS_jS_S_S_S_jjPhjS0_E11ExpandedKey;
	add.s32 	%r112, %r111, %r110;
	cvt.u32.u16 	%r113, %rs845;
	and.b32  	%r114, %r113, 255;
	mov.u32 	%r115, _ZZ8AES_CCMPPcS_jS_S_S_S_jjPhjS0_E4sbox;
	add.s32 	%r116, %r115, %r114;
	ld.shared.u8 	%rs348, [%r116];
	cvt.u32.u16 	%r117, %rs844;
	and.b32  	%r118, %r117, 255;
	add.s32 	%r119, %r115, %r118;
	ld.shared.u8 	%rs349, [%r119];
	cvt.u32.u16 	%r120, %rs843;
	and.b32  	%r121, %r120, 255;
	add.s32 	%r122, %r115, %r121;
	ld.shared.u8 	%rs350, [%r122];
	cvt.u32.u16 	%r123, %rs842;
	and.b32  	%r124, %r123, 255;
	add.s32 	%r125, %r115, %r124;
	ld.shared.u8 	%rs351, [%r125];
	cvt.u32.u16 	%r126, %rs841;
	and.b32  	%r127, %r126, 255;
	add.s32 	%r128, %r115, %r127;
	ld.shared.u8 	%rs352, [%r128];
	cvt.u32.u16 	%r129, %rs840;
	and.b32  	%r130, %r129, 255;
	add.s32 	%r131, %r115, %r130;
	ld.shared.u8 	%rs353, [%r131];
	cvt.u32.u16 	%r132, %rs839;
	and.b32  	%r133, %r132, 255;
	add.s32 	%r134, %r115, %r133;
	ld.shared.u8 	%rs354, [%r134];
	cvt.u32.u16 	%r135, %rs838;
	and.b32  	%r136, %r135, 255;
	add.s32 	%r137, %r115, %r136;
	ld.shared.u8 	%rs355, [%r137];
	cvt.u32.u16 	%r138, %rs837;
	and.b32  	%r139, %r138, 255;
	add.s32 	%r140, %r115, %r139;
	ld.shared.u8 	%rs356, [%r140];
	cvt.u32.u16 	%r141, %rs836;
	and.b32  	%r142, %r141, 255;
	add.s32 	%r143, %r115, %r142;
	ld.shared.u8 	%rs357, [%r143];
	cvt.u32.u16 	%r144, %rs835;
	and.b32  	%r145, %r144, 255;
	add.s32 	%r146, %r115, %r145;
	ld.shared.u8 	%rs358, [%r146];
	cvt.u32.u16 	%r147, %rs834;
	and.b32  	%r148, %r147, 255;
	add.s32 	%r149, %r115, %r148;
	ld.shared.u8 	%rs359, [%r149];
	cvt.u32.u16 	%r150, %rs833;
	and.b32  	%r151, %r150, 255;
	add.s32 	%r152, %r115, %r151;
	ld.shared.u8 	%rs360, [%r152];
	cvt.u32.u16 	%r153, %rs832;
	and.b32  	%r154, %r153, 255;
	add.s32 	%r155, %r115, %r154;
	ld.shared.u8 	%rs361, [%r155];
	cvt.u32.u16 	%r156, %rs831;
	and.b32  	%r157, %r156, 255;
	add.s32 	%r158, %r115, %r157;
	ld.shared.u8 	%rs362, [%r158];
	cvt.u32.u16 	%r159, %rs830;
	and.b32  	%r160, %r159, 255;
	add.s32 	%r161, %r115, %r160;
	ld.shared.u8 	%rs363, [%r161];
	cvt.u32.u16 	%r162, %rs348;
	and.b32  	%r163, %r162, 255;
	mov.u32 	%r164, _ZZ8AES_CCMPPcS_jS_S_S_S_jjPhjS0_E4mul2;
	add.s32 	%r165, %r164, %r163;
	ld.shared.u8 	%rs364, [%r165];
	cvt.u32.u16 	%r166, %rs353;
	and.b32  	%r167, %r166, 255;
	mov.u32 	%r168, _ZZ8AES_CCMPPcS_jS_S_S_S_jjPhjS0_E4mul3;
	add.s32 	%r169, %r168, %r167;
	ld.shared.u8 	%rs365, [%r169];
	xor.b16  	%rs366, %rs365, %rs364;
	add.s32 	%r170, %r164, %r167;
	ld.shared.u8 	%rs367, [%r170];
	cvt.u32.u16 	%r171, %rs358;
	and.b32  	%r172, %r171, 255;
	add.s32 	%r173, %r168, %r172;
	ld.shared.u8 	%rs368, [%r173];
	xor.b16  	%rs369, %rs367, %rs368;
	add.s32 	%r174, %r164, %r172;
	ld.shared.u8 	%rs370, [%r174];
	cvt.u32.u16 	%r175, %rs363;
	and.b32  	%r176, %r175, 255;
	add.s32 	%r177, %r168, %r176;
	ld.shared.u8 	%rs371, [%r177];
	xor.b16  	%rs372, %rs370, %rs371;
	add.s32 	%r178, %r168, %r163;
	ld.shared.u8 	%rs373, [%r178];
	add.s32 	%r179, %r164, %r176;
	ld.shared.u8 	%rs374, [%r179];
	xor.b16  	%rs375, %rs373, %rs374;
	cvt.u32.u16 	%r180, %rs352;
	and.b32  	%r181, %r180, 255;
	add.s32 	%r182, %r164, %r181;
	ld.shared.u8 	%rs376, [%r182];
	cvt.u32.u16 	%r183, %rs357;
	and.b32  	%r184, %r183, 255;
	add.s32 	%r185, %r168, %r184;
	ld.shared.u8 	%rs377, [%r185];
	xor.b16  	%rs378, %rs377, %rs376;
	add.s32 	%r186, %r164, %r184;
	ld.shared.u8 	%rs379, [%r186];
	cvt.u32.u16 	%r187, %rs362;
	and.b32  	%r188, %r187, 255;
	add.s32 	%r189, %r168, %r188;
	ld.shared.u8 	%rs380, [%r189];
	xor.b16  	%rs381, %rs379, %rs380;
	add.s32 	%r190, %r164, %r188;
	ld.shared.u8 	%rs382, [%r190];
	cvt.u32.u16 	%r191, %rs351;
	and.b32  	%r192, %r191, 255;
	add.s32 	%r193, %r168, %r192;
	ld.shared.u8 	%rs383, [%r193];
	xor.b16  	%rs384, %rs382, %rs383;
	add.s32 	%r194, %r168, %r181;
	ld.shared.u8 	%rs385, [%r194];
	add.s32 	%r195, %r164, %r192;
	ld.shared.u8 	%rs386, [%r195];
	xor.b16  	%rs387, %rs385, %rs386;
	cvt.u32.u16 	%r196, %rs356;
	and.b32  	%r197, %r196, 255;
	add.s32 	%r198, %r164, %r197;
	ld.shared.u8 	%rs388, [%r198];
	cvt.u32.u16 	%r199, %rs361;
	and.b32  	%r200, %r199, 255;
	add.s32 	%r201, %r168, %r200;
	ld.shared.u8 	%rs389, [%r201];
	xor.b16  	%rs390, %rs389, %rs388;
	add.s32 	%r202, %r164, %r200;
	ld.shared.u8 	%rs391, [%r202];
	cvt.u32.u16 	%r203, %rs350;
	and.b32  	%r204, %r203, 255;
	add.s32 	%r205, %r168, %r204;
	ld.shared.u8 	%rs392, [%r205];
	xor.b16  	%rs393, %rs391, %rs392;
	add.s32 	%r206, %r164, %r204;
	ld.shared.u8 	%rs394, [%r206];
	cvt.u32.u16 	%r207, %rs355;
	and.b32  	%r208, %r207, 255;
	add.s32 	%r209, %r168, %r208;
	ld.shared.u8 	%rs395, [%r209];
	xor.b16  	%rs396, %rs394, %rs395;
	add.s32 	%r210, %r168, %r197;
	ld.shared.u8 	%rs397, [%r210];
	add.s32 	%r211, %r164, %r208;
	ld.shared.u8 	%rs398, [%r211];
	xor.b16  	%rs399, %rs397, %rs398;
	cvt.u32.u16 	%r212, %rs360;
	and.b32  	%r213, %r212, 255;
	add.s32 	%r214, %r164, %r213;
	ld.shared.u8 	%rs400, [%r214];
	cvt.u32.u16 	%r215, %rs349;
	and.b32  	%r216, %r215, 255;
	add.s32 	%r217, %r168, %r216;
	ld.shared.u8 	%rs401, [%r217];
	xor.b16  	%rs402, %rs401, %rs400;
	add.s32 	%r218, %r164, %r216;
	ld.shared.u8 	%rs403, [%r218];
	cvt.u32.u16 	%r219, %rs354;
	and.b32  	%r220, %r219, 255;
	add.s32 	%r221, %r168, %r220;
	ld.shared.u8 	%rs404, [%r221];
	xor.b16  	%rs405, %rs403, %rs404;
	add.s32 	%r222, %r164, %r220;
	ld.shared.u8 	%rs406, [%r222];
	cvt.u32.u16 	%r223, %rs359;
	and.b32  	%r224, %r223, 255;
	add.s32 	%r225, %r168, %r224;
	ld.shared.u8 	%rs407, [%r225];
	xor.b16  	%rs408, %rs406, %rs407;
	add.s32 	%r226, %r168, %r213;
	ld.shared.u8 	%rs409, [%r226];
	add.s32 	%r227, %r164, %r224;
	ld.shared.u8 	%rs410, [%r227];
	xor.b16  	%rs411, %rs409, %rs410;
	ld.shared.u8 	%rs412, [%r112];
	xor.b16  	%rs413, %rs366, %rs412;
	xor.b16  	%rs414, %rs413, %rs358;
	xor.b16  	%rs845, %rs414, %rs363;
	ld.shared.u8 	%rs415, [%r112+1];
	xor.b16  	%rs416, %rs369, %rs415;
	xor.b16  	%rs417, %rs416, %rs348;
	xor.b16  	%rs844, %rs417, %rs363;
	ld.shared.u8 	%rs418, [%r112+2];
	xor.b16  	%rs419, %rs372, %rs418;
	xor.b16  	%rs420, %rs419, %rs348;
	xor.b16  	%rs843, %rs420, %rs353;
	ld.shared.u8 	%rs421, [%r112+3];
	xor.b16  	%rs422, %rs375, %rs421;
	xor.b16  	%rs423, %rs422, %rs353;
	xor.b16  	%rs842, %rs423, %rs358;
	ld.shared.u8 	%rs424, [%r112+4];
	xor.b16  	%rs425, %rs378, %rs424;
	xor.b16  	%rs426, %rs425, %rs362;
	xor.b16  	%rs841, %rs426, %rs351;
	ld.shared.u8 	%rs427, [%r112+5];
	xor.b16  	%rs428, %rs381, %rs427;
	xor.b16  	%rs429, %rs428, %rs352;
	xor.b16  	%rs840, %rs429, %rs351;
	ld.shared.u8 	%rs430, [%r112+6];
	xor.b16  	%rs431, %rs384, %rs430;
	xor.b16  	%rs432, %rs431, %rs352;
	xor.b16  	%rs839, %rs432, %rs357;
	ld.shared.u8 	%rs433, [%r112+7];
	xor.b16  	%rs434, %rs387, %rs433;
	xor.b16  	%rs435, %rs434, %rs357;
	xor.b16  	%rs838, %rs435, %rs362;
	ld.shared.u8 	%rs436, [%r112+8];
	xor.b16  	%rs437, %rs390, %rs436;
	xor.b16  	%rs438, %rs437, %rs350;
	xor.b16  	%rs837, %rs438, %rs355;
	ld.shared.u8 	%rs439, [%r112+9];
	xor.b16  	%rs440, %rs393, %rs439;
	xor.b16  	%rs441, %rs440, %rs356;
	xor.b16  	%rs836, %rs441, %rs355;
	ld.shared.u8 	%rs442, [%r112+10];
	xor.b16  	%rs443, %rs396, %rs442;
	xor.b16  	%rs444, %rs443, %rs356;
	xor.b16  	%rs835, %rs444, %rs361;
	ld.shared.u8 	%rs445, [%r112+11];
	xor.b16  	%rs446, %rs399, %rs445;
	xor.b16  	%rs447, %rs446, %rs361;
	xor.b16  	%rs834, %rs447, %rs350;
	ld.shared.u8 	%rs448, [%r112+12];
	xor.b16  	%rs449, %rs402, %rs448;
	xor.b16  	%rs450, %rs449, %rs354;
	xor.b16  	%rs833, %rs450, %rs359;
	ld.shared.u8 	%rs451, [%r112+13];
	xor.b16  	%rs452, %rs405, %rs451;
	xor.b16  	%rs453, %rs452, %rs360;
	xor.b16  	%rs832, %rs453, %rs359;
	ld.shared.u8 	%rs454, [%r112+14];
	xor.b16  	%rs455, %rs408, %rs454;
	xor.b16  	%rs456, %rs455, %rs360;
	xor.b16  	%rs831, %rs456, %rs349;
	ld.shared.u8 	%rs457, [%r112+15];
	xor.b16  	%rs458, %rs411, %rs457;
	xor.b16  	%rs459, %rs458, %rs349;
	xor.b16  	%rs830, %rs459, %rs354;
	add.s32 	%r709, %r709, 1;
	setp.ne.s32 	%p13, %r709, 10;
	@%p13 bra 	$L__BB4_17;
	cvt.u32.u16 	%r228, %rs845;
	and.b32  	%r229, %r228, 255;
	add.s32 	%r231, %r115, %r229;
	ld.shared.u8 	%rs460, [%r231];
	cvt.u32.u16 	%r232, %rs844;
	and.b32  	%r233, %r232, 255;
	add.s32 	%r234, %r115, %r233;
	ld.shared.u8 	%rs461, [%r234];
	cvt.u32.u16 	%r235, %rs843;
	and.b32  	%r236, %r235, 255;
	add.s32 	%r237, %r115, %r236;
	ld.shared.u8 	%rs462, [%r237];
	cvt.u32.u16 	%r238, %rs842;
	and.b32  	%r239, %r238, 255;
	add.s32 	%r240, %r115, %r239;
	ld.shared.u8 	%rs463, [%r240];
	cvt.u32.u16 	%r241, %rs841;
	and.b32  	%r242, %r241, 255;
	add.s32 	%r243, %r115, %r242;
	ld.shared.u8 	%rs464, [%r243];
	cvt.u32.u16 	%r244, %rs840;
	and.b32  	%r245, %r244, 255;
	add.s32 	%r246, %r115, %r245;
	ld.shared.u8 	%rs465, [%r246];
	cvt.u32.u16 	%r247, %rs839;
	and.b32  	%r248, %r247, 255;
	add.s32 	%r249, %r115, %r248;
	ld.shared.u8 	%rs466, [%r249];
	cvt.u32.u16 	%r250, %rs838;
	and.b32  	%r251, %r250, 255;
	add.s32 	%r252, %r115, %r251;
	ld.shared.u8 	%rs467, [%r252];
	cvt.u32.u16 	%r253, %rs837;
	and.b32  	%r254, %r253, 255;
	add.s32 	%r255, %r115, %r254;
	ld.shared.u8 	%rs468, [%r255];
	cvt.u32.u16 	%r256, %rs836;
	and.b32  	%r257, %r256, 255;
	add.s32 	%r258, %r115, %r257;
	ld.shared.u8 	%rs469, [%r258];
	cvt.u32.u16 	%r259, %rs835;
	and.b32  	%r260, %r259, 255;
	add.s32 	%r261, %r115, %r260;
	ld.shared.u8 	%rs470, [%r261];
	cvt.u32.u16 	%r262, %rs834;
	and.b32  	%r263, %r262, 255;
	add.s32 	%r264, %r115, %r263;
	ld.shared.u8 	%rs471, [%r264];
	cvt.u32.u16 	%r265, %rs833;
	and.b32  	%r266, %r265, 255;
	add.s32 	%r267, %r115, %r266;
	ld.shared.u8 	%rs472, [%r267];
	cvt.u32.u16 	%r268, %rs832;
	and.b32  	%r269, %r268, 255;
	add.s32 	%r270, %r115, %r269;
	ld.shared.u8 	%rs473, [%r270];
	cvt.u32.u16 	%r271, %rs831;
	and.b32  	%r272, %r271, 255;
	add.s32 	%r273, %r115, %r272;
	ld.shared.u8 	%rs474, [%r273];
	cvt.u32.u16 	%r274, %rs830;
	and.b32  	%r275, %r274, 255;
	add.s32 	%r276, %r115, %r275;
	ld.shared.u8 	%rs475, [%r276];
	xor.b16  	%rs861, %rs460, %rs34;
	ld.shared.u8 	%rs476, [_ZZ8AES_CCMPPcS_jS_S_S_S_jjPhjS0_E11ExpandedKey+161];
	xor.b16  	%rs860, %rs465, %rs476;
	ld.shared.u8 	%rs477, [_ZZ8AES_CCMPPcS_jS_S_S_S_jjPhjS0_E11ExpandedKey+162];
	xor.b16  	%rs859, %rs470, %rs477;
	ld.shared.u8 	%rs478, [_ZZ8AES_CCMPPcS_jS_S_S_S_jjPhjS0_E11ExpandedKey+163];
	xor.b16  	%rs858, %rs475, %rs478;
	ld.shared.u8 	%rs479, [_ZZ8AES_CCMPPcS_jS_S_S_S_jjPhjS0_E11ExpandedKey+164];
	xor.b16  	%rs857, %rs464, %rs479;
	ld.shared.u8 	%rs480, [_ZZ8AES_CCMPPcS_jS_S_S_S_jjPhjS0_E11ExpandedKey+165];
	xor.b16  	%rs856, %rs469, %rs480;
	ld.shared.u8 	%rs481, [_ZZ8AES_CCMPPcS_jS_S_S_S_jjPhjS0_E11ExpandedKey+166];
	xor.b16  	%rs855, %rs474, %rs481;
	ld.shared.u8 	%rs482, [_ZZ8AES_CCMPPcS_jS_S_S_S_jjPhjS0_E11ExpandedKey+167];
	xor.b16  	%rs854, %rs463, %rs482;
	ld.shared.u8 	%rs483, [_ZZ8AES_CCMPPcS_jS_S_S_S_jjPhjS0_E11ExpandedKey+168];
	xor.b16  	%rs853, %rs468, %rs483;
	ld.shared.u8 	%rs484, [_ZZ8AES_CCMPPcS_jS_S_S_S_jjPhjS0_E11ExpandedKey+169];
	xor.b16  	%rs852, %rs473, %rs484;
	ld.shared.u8 	%rs485, [_ZZ8AES_CCMPPcS_jS_S_S_S_jjPhjS0_E11ExpandedKey+170];
	xor.b16  	%rs851, %rs462, %rs485;
	ld.shared.u8 	%rs486, [_ZZ8AES_CCMPPcS_jS_S_S_S_jjPhjS0_E11ExpandedKey+171];
	xor.b16  	%rs850, %rs467, %rs486;
	ld.shared.u8 	%rs487, [_ZZ8AES_CCMPPcS_jS_S_S_S_jjPhjS0_E11ExpandedKey+172];
	xor.b16  	%rs849, %rs472, %rs487;
	ld.shared.u8 	%rs488, [_ZZ8AES_CCMPPcS_jS_S_S_S_jjPhjS0_E11ExpandedKey+173];
	xor.b16  	%rs848, %rs461, %rs488;
	ld.shared.u8 	%rs489, [_ZZ8AES_CCMPPcS_jS_S_S_S_jjPhjS0_E11ExpandedKey+174];
	xor.b16  	%rs847, %rs466, %rs489;
	ld.shared.u8 	%rs490, [_ZZ8AES_CCMPPcS_jS_S_S_S_jjPhjS0_E11ExpandedKey+175];
	xor.b16  	%rs846, %rs471, %rs490;
	cvt.u32.u16 	%r277, %rs846;
	cvt.u32.u16 	%r278, %rs847;
	prmt.b32 	%r279, %r278, %r277, 0x3340U;
	cvt.u32.u16 	%r280, %rs848;
	cvt.u32.u16 	%r281, %rs849;
	prmt.b32 	%r282, %r281, %r280, 0x3340U;
	prmt.b32 	%r283, %r282, %r279, 0x5410U;
	cvt.u32.u16 	%r284, %rs850;
	cvt.u32.u16 	%r285, %rs851;
	prmt.b32 	%r286, %r285, %r284, 0x3340U;
	cvt.u32.u16 	%r287, %rs852;
	cvt.u32.u16 	%r288, %rs853;
	prmt.b32 	%r289, %r288, %r287, 0x3340U;
	prmt.b32 	%r290, %r289, %r286, 0x5410U;
	cvt.u32.u16 	%r291, %rs854;
	cvt.u32.u16 	%r292, %rs855;
	prmt.b32 	%r293, %r292, %r291, 0x3340U;
	cvt.u32.u16 	%r294, %rs856;
	cvt.u32.u16 	%r295, %rs857;
	prmt.b32 	%r296, %r295, %r294, 0x3340U;
	prmt.b32 	%r297, %r296, %r293, 0x5410U;
	cvt.u32.u16 	%r298, %rs858;
	cvt.u32.u16 	%r299, %rs859;
	prmt.b32 	%r300, %r299, %r298, 0x3340U;
	cvt.u32.u16 	%r301, %rs860;
	cvt.u32.u16 	%r302, %rs861;
	prmt.b32 	%r303, %r302, %r301, 0x3340U;
	prmt.b32 	%r304, %r303, %r300, 0x5410U;
	st.local.v4.b32 	[%rd5], {%r304, %r297, %r290, %r283};
	add.s32 	%r706, %r706, 16;
	setp.lt.u32 	%p14, %r706, %r44;
	@%p14 bra 	$L__BB4_14;
$L__BB4_19:
	ld.param.u32 	%r698, [_Z8AES_CCMPPcS_jS_S_S_S_jjPhjS0__param_2];
	bar.sync 	0;
	add.s32 	%r305, %r2, 16;
	setp.gt.u32 	%p15, %r305, %r698;
	@%p15 bra 	$L__BB4_25;
	ld.param.u64 	%rd191, [_Z8AES_CCMPPcS_jS_S_S_S_jjPhjS0__param_0];
	cvt.s64.s32 	%rd45, %r2;
	cvta.to.global.u64 	%rd46, %rd191;
	add.s64 	%rd47, %rd46, %rd45;
	ld.global.u8 	%rs118, [%rd47];
	ld.global.u8 	%rs119, [%rd47+1];
	ld.global.u8 	%rs120, [%rd47+2];
	ld.global.u8 	%rs121, [%rd47+3];
	ld.global.u8 	%rs122, [%rd47+4];
	ld.global.u8 	%rs123, [%rd47+5];
	ld.global.u8 	%rs124, [%rd47+6];
	ld.global.u8 	%rs125, [%rd47+7];
	ld.global.u8 	%rs126, [%rd47+8];
	ld.global.u8 	%rs127, [%rd47+9];
	ld.global.u8 	%rs128, [%rd47+10];
	ld.global.u8 	%rs129, [%rd47+11];
	ld.global.u8 	%rs130, [%rd47+12];
	ld.global.u8 	%rs131, [%rd47+13];
	ld.global.u8 	%rs132, [%rd47+14];
	ld.global.u8 	%rs133, [%rd47+15];
	shr.s32 	%r307, %r2, 4;
	add.s32 	%r308, %r43, %r307;
	ld.shared.u8 	%rs134, [_ZZ8AES_CCMPPcS_jS_S_S_S_jjPhjS0_E11ExpandedKey];
	cvt.u16.u32 	%rs491, %r42;
	xor.b16  	%rs492, %rs134, %rs491;
	cvt.u32.u16 	%r309, %rs492;
	and.b32  	%r310, %r309, 255;
	ld.shared.u8 	%rs135, [_ZZ8AES_CCMPPcS_jS_S_S_S_jjPhjS0_E11ExpandedKey+1];
	shr.u16 	%rs493, %rs491, 8;
	xor.b16  	%rs494, %rs135, %rs493;
	and.b16  	%rs495, %rs494, 255;
	mul.wide.u16 	%r311, %rs495, 256;
	or.b32  	%r312, %r311, %r310;
	ld.shared.u8 	%rs136, [_ZZ8AES_CCMPPcS_jS_S_S_S_jjPhjS0_E11ExpandedKey+2];
	{ .reg .b16 tmp; mov.b32 {tmp, %rs496}, %r42; }
	xor.b16  	%rs497, %rs136, %rs496;
	cvt.u32.u16 	%r313, %rs497;
	shl.b32 	%r314, %r313, 16;
	and.b32  	%r315, %r314, 16711680;
	or.b32  	%r316, %r312, %r315;
	ld.shared.u8 	%rs137, [_ZZ8AES_CCMPPcS_jS_S_S_S_jjPhjS0_E11ExpandedKey+3];
	shr.u32 	%r317, %r42, 24;
	cvt.u16.u32 	%rs498, %r317;
	xor.b16  	%rs499, %rs137, %rs498;
	cvt.u32.u16 	%r318, %rs499;
	shl.b32 	%r319, %r318, 24;
	or.b32  	%r712, %r316, %r319;
	ld.shared.u8 	%rs138, [_ZZ8AES_CCMPPcS_jS_S_S_S_jjPhjS0_E11ExpandedKey+4];
	cvt.u64.u16 	%rd48, %rs138;
	and.b64  	%rd49, %rd48, 255;
	ld.shared.u8 	%rs139, [_ZZ8AES_CCMPPcS_jS_S_S_S_jjPhjS0_E11ExpandedKey+5];
	cvt.u32.u16 	%r320, %rs139;
	and.b32  	%r321, %r320, 255;
	mul.wide.u32 	%rd50, %r321, 256;
	or.b64  	%rd51, %rd50, %rd49;
	ld.shared.u8 	%rs140, [_ZZ8AES_CCMPPcS_jS_S_S_S_jjPhjS0_E11ExpandedKey+6];
	cvt.u32.u16 	%r322, %rs140;
	and.b32  	%r323, %r322, 255;
	mul.wide.u32 	%rd52, %r323, 65536;
	or.b64  	%rd53, %rd51, %rd52;
	ld.shared.u8 	%rs141, [_ZZ8AES_CCMPPcS_jS_S_S_S_jjPhjS0_E11ExpandedKey+7];
	cvt.u32.u16 	%r324, %rs141;
	and.b32  	%r325, %r324, 255;
	mul.wide.u32 	%rd54, %r325, 16777216;
	or.b64  	%rd55, %rd53, %rd54;
	ld.shared.u8 	%rs142, [_ZZ8AES_CCMPPcS_jS_S_S_S_jjPhjS0_E11ExpandedKey+8];
	cvt.u64.u16 	%rd56, %rs142;
	shl.b64 	%rd57, %rd56, 32;
	and.b64  	%rd58, %rd57, 1095216660480;
	ld.shared.u8 	%rs143, [_ZZ8AES_CCMPPcS_jS_S_S_S_jjPhjS0_E11ExpandedKey+9];
	cvt.u64.u16 	%rd59, %rs143;
	shl.b64 	%rd60, %rd59, 40;
	and.b64  	%rd61, %rd60, 280375465082880;
	or.b64  	%rd62, %rd58, %rd61;
	ld.shared.u8 	%rs144, [_ZZ8AES_CCMPPcS_jS_S_S_S_jjPhjS0_E11ExpandedKey+10];
	cvt.u64.u16 	%rd63, %rs144;
	shl.b64 	%rd64, %rd63, 48;
	and.b64  	%rd65, %rd64, 71776119061217280;
	or.b64  	%rd66, %rd62, %rd65;
	ld.shared.u8 	%rs145, [_ZZ8AES_CCMPPcS_jS_S_S_S_jjPhjS0_E11ExpandedKey+11];
	cvt.u64.u16 	%rd67, %rs145;
	shl.b64 	%rd68, %rd67, 56;
	or.b64  	%rd69, %rd66, %rd55;
	or.b64  	%rd199, %rd69, %rd68;
	ld.shared.u8 	%rs146, [_ZZ8AES_CCMPPcS_jS_S_S_S_jjPhjS0_E11ExpandedKey+12];
	cvt.u16.u32 	%rs500, %r308;
	xor.b16  	%rs501, %rs146, %rs500;
	cvt.u32.u16 	%r326, %rs501;
	and.b32  	%r327, %r326, 255;
	ld.shared.u8 	%rs147, [_ZZ8AES_CCMPPcS_jS_S_S_S_jjPhjS0_E11ExpandedKey+13];
	shr.u16 	%rs502, %rs500, 8;
	xor.b16  	%rs503, %rs147, %rs502;
	and.b16  	%rs504, %rs503, 255;
	mul.wide.u16 	%r328, %rs504, 256;
	or.b32  	%r329, %r328, %r327;
	ld.shared.u8 	%rs148, [_ZZ8AES_CCMPPcS_jS_S_S_S_jjPhjS0_E11ExpandedKey+14];
	{ .reg .b16 tmp; mov.b32 {tmp, %rs505}, %r308; }
	xor.b16  	%rs506, %rs148, %rs505;
	cvt.u32.u16 	%r330, %rs506;
	shl.b32 	%r331, %r330, 16;
	and.b32  	%r332, %r331, 16711680;
	or.b32  	%r333, %r329, %r332;
	ld.shared.u8 	%rs149, [_ZZ8AES_CCMPPcS_jS_S_S_S_jjPhjS0_E11ExpandedKey+15];
	shr.u32 	%r334, %r308, 24;
	cvt.u16.u32 	%rs507, %r334;
	xor.b16  	%rs508, %rs149, %rs507;
	cvt.u32.u16 	%r335, %rs508;
	shl.b32 	%r336, %r335, 24;
	or.b32  	%r711, %r333, %r336;
	mov.b32 	%r710, 16;
$L__BB4_21:
	mov.u32 	%r337, _ZZ8AES_CCMPPcS_jS_S_S_S_jjPhjS0_E11ExpandedKey;
	add.s32 	%r338, %r337, %r710;
	and.b32  	%r339, %r712, 255;
	mov.u32 	%r340, _ZZ8AES_CCMPPcS_jS_S_S_S_jjPhjS0_E4sbox;
	add.s32 	%r341, %r340, %r339;
	ld.shared.u8 	%rs509, [%r341];
	shr.u32 	%r342, %r712, 8;
	and.b32  	%r343, %r342, 255;
	add.s32 	%r344, %r340, %r343;
	ld.shared.u8 	%rs510, [%r344];
	shr.u32 	%r345, %r712, 16;
	and.b32  	%r346, %r345, 255;
	add.s32 	%r347, %r340, %r346;
	ld.shared.u8 	%rs511, [%r347];
	shr.u32 	%r348, %r712, 24;
	add.s32 	%r349, %r340, %r348;
	ld.shared.u8 	%rs512, [%r349];
	cvt.u32.u64 	%r350, %rd199;
	and.b32  	%r351, %r350, 255;
	add.s32 	%r352, %r340, %r351;
	ld.shared.u8 	%rs513, [%r352];
	cvt.u64.u16 	%rd70, %rs513;
	and.b64  	%rd71, %rd70, 255;
	shr.u32 	%r353, %r350, 8;
	and.b32  	%r354, %r353, 255;
	add.s32 	%r355, %r340, %r354;
	ld.shared.u8 	%rs514, [%r355];
	shr.u32 	%r356, %r350, 16;
	and.b32  	%r357, %r356, 255;
	add.s32 	%r358, %r340, %r357;
	ld.shared.u8 	%rs515, [%r358];
	shr.u32 	%r359, %r350, 24;
	add.s32 	%r360, %r340, %r359;
	ld.shared.u8 	%rd72, [%r360];
	{ .reg .b32 tmp; mov.b64 {tmp, %r361}, %rd199; }
	and.b32  	%r362, %r361, 255;
	add.s32 	%r363, %r340, %r362;
	ld.shared.u8 	%rs516, [%r363];
	cvt.u64.u16 	%rd73, %rs516;
	shl.b64 	%rd74, %rd73, 32;
	and.b64  	%rd75, %rd74, 1095216660480;
	shr.u64 	%rd76, %rd199, 40;
	cvt.u32.u64 	%r364, %rd76;
	and.b32  	%r365, %r364, 255;
	add.s32 	%r366, %r340, %r365;
	ld.shared.u8 	%rs517, [%r366];
	shr.u64 	%rd77, %rd199, 48;
	cvt.u32.u64 	%r367, %rd77;
	and.b32  	%r368, %r367, 255;
	add.s32 	%r369, %r340, %r368;
	ld.shared.u8 	%rs518, [%r369];
	shr.u64 	%rd78, %rd199, 56;
	cvt.u32.u64 	%r370, %rd78;
	add.s32 	%r371, %r340, %r370;
	ld.shared.u8 	%rs519, [%r371];
	and.b32  	%r372, %r711, 255;
	add.s32 	%r373, %r340, %r372;
	ld.shared.u8 	%rs520, [%r373];
	shr.u32 	%r374, %r711, 8;
	and.b32  	%r375, %r374, 255;
	add.s32 	%r376, %r340, %r375;
	ld.shared.u8 	%rs521, [%r376];
	shr.u32 	%r377, %r711, 16;
	and.b32  	%r378, %r377, 255;
	add.s32 	%r379, %r340, %r378;
	ld.shared.u8 	%rs522, [%r379];
	shr.u32 	%r380, %r711, 24;
	add.s32 	%r381, %r340, %r380;
	ld.shared.u8 	%rs523, [%r381];
	cvt.u32.u16 	%r382, %rs517;
	and.b32  	%r383, %r382, 255;
	mul.wide.u32 	%rd79, %r383, 256;
	cvt.u64.u16 	%rd80, %rs521;
	shl.b64 	%rd81, %rd80, 40;
	and.b64  	%rd82, %rd81, 280375465082880;
	cvt.u64.u16 	%rd83, %rs511;
	shl.b64 	%rd84, %rd83, 48;
	and.b64  	%rd85, %rd84, 71776119061217280;
	or.b64  	%rd86, %rd82, %rd85;
	cvt.u32.u16 	%r384, %rs522;
	and.b32  	%r385, %r384, 255;
	mul.wide.u32 	%rd87, %r385, 65536;
	shl.b64 	%rd88, %rd72, 56;
	or.b64  	%rd89, %rd79, %rd75;
	or.b64  	%rd90, %rd89, %rd86;
	or.b64  	%rd91, %rd87, %rd71;
	or.b64  	%rd92, %rd91, %rd90;
	cvt.u32.u16 	%r386, %rs512;
	and.b32  	%r387, %r386, 255;
	mul.wide.u32 	%rd93, %r387, 16777216;
	or.b64  	%rd94, %rd88, %rd93;
	or.b64  	%rd95, %rd94, %rd92;
	cvt.u32.u16 	%r388, %rs509;
	and.b32  	%r389, %r388, 255;
	mov.u32 	%r390, _ZZ8AES_CCMPPcS_jS_S_S_S_jjPhjS0_E4mul2;
	add.s32 	%r391, %r390, %r389;
	ld.shared.u8 	%rs524, [%r391];
	cvt.u32.u16 	%r392, %rs514;
	and.b32  	%r393, %r392, 255;
	mov.u32 	%r394, _ZZ8AES_CCMPPcS_jS_S_S_S_jjPhjS0_E4mul3;
	add.s32 	%r395, %r394, %r393;
	ld.shared.u8 	%rs525, [%r395];
	xor.b16  	%rs526, %rs525, %rs524;
	add.s32 	%r396, %r390, %r393;
	ld.shared.u8 	%rs527, [%r396];
	cvt.u32.u16 	%r397, %rs518;
	and.b32  	%r398, %r397, 255;
	add.s32 	%r399, %r394, %r398;
	ld.shared.u8 	%rs528, [%r399];
	xor.b16  	%rs529, %rs527, %rs528;
	add.s32 	%r400, %r390, %r398;
	ld.shared.u8 	%rs530, [%r400];
	cvt.u32.u16 	%r401, %rs523;
	and.b32  	%r402, %r401, 255;
	add.s32 	%r403, %r394, %r402;
	ld.shared.u8 	%rs531, [%r403];
	xor.b16  	%rs532, %rs530, %rs531;
	add.s32 	%r404, %r394, %r389;
	ld.shared.u8 	%rs533, [%r404];
	add.s32 	%r405, %r390, %r402;
	ld.shared.u8 	%rs534, [%r405];
	xor.b16  	%rs535, %rs533, %rs534;
	cvt.u32.u16 	%r406, %rs513;
	and.b32  	%r407, %r406, 255;
	add.s32 	%r408, %r390, %r407;
	ld.shared.u8 	%rs536, [%r408];
	add.s32 	%r409, %r394, %r383;
	ld.shared.u8 	%rs537, [%r409];
	xor.b16  	%rs538, %rs537, %rs536;
	add.s32 	%r410, %r390, %r383;
	ld.shared.u8 	%rs539, [%r410];
	cvt.u32.u64 	%r411, %rd92;
	shr.u32 	%r412, %r411, 16;
	and.b32  	%r413, %r412, 255;
	add.s32 	%r414, %r394, %r413;
	ld.shared.u8 	%rs540, [%r414];
	xor.b16  	%rs541, %rs539, %rs540;
	shr.u64 	%rd96, %rd95, 24;
	cvt.u16.u64 	%rs542, %rd96;
	xor.b16  	%rs543, %rs541, %rs542;
	add.s32 	%r415, %r390, %r413;
	ld.shared.u8 	%rs544, [%r415];
	cvt.u32.u64 	%r416, %rd95;
	shr.u32 	%r417, %r416, 24;
	add.s32 	%r418, %r394, %r417;
	ld.shared.u8 	%rs545, [%r418];
	xor.b16  	%rs546, %rs544, %rs545;
	add.s32 	%r419, %r394, %r407;
	ld.shared.u8 	%rs547, [%r419];
	shr.u64 	%rd97, %rd92, 16;
	cvt.u16.u64 	%rs548, %rd97;
	xor.b16  	%rs549, %rs547, %rs548;
	add.s32 	%r420, %r390, %r417;
	ld.shared.u8 	%rs550, [%r420];
	xor.b16  	%rs551, %rs549, %rs550;
	xor.b16  	%rs552, %rs551, %rs517;
	cvt.u32.u16 	%r421, %rs516;
	and.b32  	%r422, %r421, 255;
	add.s32 	%r423, %r390, %r422;
	ld.shared.u8 	%rs553, [%r423];
	cvt.u32.u16 	%r424, %rs521;
	and.b32  	%r425, %r424, 255;
	add.s32 	%r426, %r394, %r425;
	ld.shared.u8 	%rs554, [%r426];
	xor.b16  	%rs555, %rs554, %rs553;
	shr.u64 	%rd98, %rd95, 56;
	cvt.u16.u64 	%rs556, %rd98;
	xor.b16  	%rs557, %rs555, %rs556;
	xor.b16  	%rs558, %rs557, %rs511;
	add.s32 	%r427, %r390, %r425;
	ld.shared.u8 	%rs559, [%r427];
	cvt.u32.u16 	%r428, %rs511;
	and.b32  	%r429, %r428, 255;
	add.s32 	%r430, %r394, %r429;
	ld.shared.u8 	%rs560, [%r430];
	xor.b16  	%rs561, %rs559, %rs560;
	xor.b16  	%rs562, %rs561, %rs556;
	xor.b16  	%rs563, %rs562, %rs516;
	add.s32 	%r431, %r390, %r429;
	ld.shared.u8 	%rs564, [%r431];
	cvt.u32.u64 	%r432, %rd98;
	add.s32 	%r433, %r394, %r432;
	ld.shared.u8 	%rs565, [%r433];
	xor.b16  	%rs566, %rs564, %rs565;
	xor.b16  	%rs567, %rs566, %rs516;
	xor.b16  	%rs568, %rs567, %rs521;
	add.s32 	%r434, %r394, %r422;
	ld.shared.u8 	%rs569, [%r434];
	add.s32 	%r435, %r390, %r432;
	ld.shared.u8 	%rs570, [%r435];
	xor.b16  	%rs571, %rs569, %rs570;
	xor.b16  	%rs572, %rs571, %rs521;
	xor.b16  	%rs573, %rs572, %rs511;
	cvt.u32.u16 	%r436, %rs520;
	and.b32  	%r437, %r436, 255;
	add.s32 	%r438, %r390, %r437;
	ld.shared.u8 	%rs574, [%r438];
	cvt.u32.u16 	%r439, %rs510;
	and.b32  	%r440, %r439, 255;
	add.s32 	%r441, %r394, %r440;
	ld.shared.u8 	%rs575, [%r441];
	xor.b16  	%rs576, %rs575, %rs574;
	add.s32 	%r442, %r390, %r440;
	ld.shared.u8 	%rs577, [%r442];
	cvt.u32.u16 	%r443, %rs515;
	and.b32  	%r444, %r443, 255;
	add.s32 	%r445, %r394, %r444;
	ld.shared.u8 	%rs578, [%r445];
	xor.b16  	%rs579, %rs577, %rs578;
	add.s32 	%r446, %r390, %r444;
	ld.shared.u8 	%rs580, [%r446];
	cvt.u32.u16 	%r447, %rs519;
	and.b32  	%r448, %r447, 255;
	add.s32 	%r449, %r394, %r448;
	ld.shared.u8 	%rs581, [%r449];
	xor.b16  	%rs582, %rs580, %rs581;
	add.s32 	%r450, %r394, %r437;
	ld.shared.u8 	%rs583, [%r450];
	add.s32 	%r451, %r390, %r448;
	ld.shared.u8 	%rs584, [%r451];
	xor.b16  	%rs585, %rs583, %rs584;
	cvt.u32.u16 	%r452, %rs552;
	and.b32  	%r453, %r452, 255;
	mul.wide.u32 	%rd99, %r453, 16777216;
	cvt.u64.u16 	%rd100, %rs558;
	shl.b64 	%rd101, %rd100, 32;
	and.b64  	%rd102, %rd101, 1095216660480;
	cvt.u64.u16 	%rd103, %rs563;
	shl.b64 	%rd104, %rd103, 40;
	and.b64  	%rd105, %rd104, 280375465082880;
	cvt.u64.u16 	%rd106, %rs568;
	shl.b64 	%rd107, %rd106, 48;
	and.b64  	%rd108, %rd107, 71776119061217280;
	cvt.u64.u16 	%rd109, %rs573;
	shl.b64 	%rd110, %rd109, 56;
	or.b64  	%rd111, %rd102, %rd105;
	or.b64  	%rd112, %rd111, %rd99;
	or.b64  	%rd113, %rd108, %rd110;
	ld.shared.u8 	%rs586, [%r338];
	xor.b16  	%rs587, %rs526, %rs586;
	xor.b16  	%rs588, %rs587, %rs518;
	xor.b16  	%rs589, %rs588, %rs523;
	cvt.u32.u16 	%r454, %rs589;
	and.b32  	%r28, %r454, 255;
	ld.shared.u8 	%rs590, [%r338+1];
	xor.b16  	%rs591, %rs529, %rs590;
	xor.b16  	%rs592, %rs591, %rs509;
	xor.b16  	%rs593, %rs592, %rs523;
	cvt.u32.u16 	%r455, %rs593;
	and.b32  	%r29, %r455, 255;
	and.b16  	%rs594, %rs593, 255;
	mul.wide.u16 	%r456, %rs594, 256;
	ld.shared.u8 	%rs595, [%r338+2];
	xor.b16  	%rs596, %rs532, %rs595;
	xor.b16  	%rs597, %rs596, %rs509;
	xor.b16  	%rs598, %rs597, %rs514;
	cvt.u32.u16 	%r457, %rs598;
	and.b32  	%r30, %r457, 255;
	shl.b32 	%r458, %r457, 16;
	and.b32  	%r459, %r458, 16711680;
	ld.shared.u8 	%rs599, [%r338+3];
	xor.b16  	%rs600, %rs535, %rs599;
	xor.b16  	%rs601, %rs600, %rs514;
	xor.b16  	%rs602, %rs601, %rs518;
	cvt.u32.u16 	%r460, %rs602;
	and.b32  	%r31, %r460, 255;
	shl.b32 	%r461, %r460, 24;
	or.b32  	%r462, %r456, %r459;
	or.b32  	%r463, %r462, %r461;
	or.b32  	%r712, %r463, %r28;
	ld.shared.u8 	%rs603, [%r338+4];
	xor.b16  	%rs604, %rs538, %rs603;
	xor.b16  	%rs605, %rs604, %rs522;
	xor.b16  	%rs150, %rs605, %rs512;
	cvt.u64.u16 	%rd114, %rs150;
	and.b64  	%rd115, %rd114, 255;
	ld.shared.u8 	%rs606, [%r338+5];
	xor.b16  	%rs607, %rs543, %rs606;
	xor.b16  	%rs608, %rs607, %rs513;
	cvt.u32.u16 	%r464, %rs608;
	and.b32  	%r465, %r464, 255;
	mul.wide.u32 	%rd116, %r465, 256;
	or.b64  	%rd117, %rd113, %rd116;
	or.b64  	%rd118, %rd117, %rd115;
	or.b64  	%rd119, %rd118, %rd112;
	ld.shared.u8 	%rs609, [%r338+6];
	xor.b16  	%rs610, %rs546, %rs609;
	xor.b16  	%rs611, %rs610, %rs513;
	xor.b16  	%rs612, %rs611, %rs517;
	cvt.u32.u16 	%r466, %rs612;
	and.b32  	%r467, %r466, 255;
	mul.wide.u32 	%rd120, %r467, 65536;
	ld.shared.u8 	%rs613, [%r338+7];
	shr.u64 	%rd121, %rd119, 24;
	cvt.u16.u64 	%rs614, %rd121;
	xor.b16  	%rs615, %rs613, %rs614;
	cvt.u32.u16 	%r468, %rs615;
	and.b32  	%r469, %r468, 255;
	mul.wide.u32 	%rd122, %r469, 16777216;
	or.b64  	%rd123, %rd120, %rd122;
	ld.shared.u8 	%rs616, [%r338+8];
	shr.u64 	%rd124, %rd119, 32;
	cvt.u16.u64 	%rs617, %rd124;
	xor.b16  	%rs618, %rs616, %rs617;
	cvt.u64.u16 	%rd125, %rs618;
	shl.b64 	%rd126, %rd125, 32;
	and.b64  	%rd127, %rd126, 1095216660480;
	or.b64  	%rd128, %rd123, %rd127;
	ld.shared.u8 	%rs619, [%r338+9];
	shr.u64 	%rd129, %rd119, 40;
	cvt.u16.u64 	%rs620, %rd129;
	xor.b16  	%rs621, %rs619, %rs620;
	cvt.u64.u16 	%rd130, %rs621;
	shl.b64 	%rd131, %rd130, 40;
	and.b64  	%rd132, %rd131, 280375465082880;
	or.b64  	%rd133, %rd128, %rd132;
	or.b64  	%rd24, %rd133, %rd118;
	ld.shared.u8 	%rs622, [%r338+10];
	shr.u64 	%rd134, %rd24, 48;
	cvt.u16.u64 	%rs623, %rd134;
	xor.b16  	%rs151, %rs622, %rs623;
	cvt.u64.u16 	%rd135, %rs151;
	shl.b64 	%rd136, %rd135, 48;
	and.b64  	%rd137, %rd136, 71776119061217280;
	and.b64  	%rd138, %rd24, 281474976710655;
	ld.shared.u8 	%rs624, [%r338+11];
	shr.u64 	%rd139, %rd24, 56;
	cvt.u16.u64 	%rs625, %rd139;
	xor.b16  	%rs152, %rs624, %rs625;
	cvt.u64.u16 	%rd140, %rs152;
	shl.b64 	%rd141, %rd140, 56;
	or.b64  	%rd142, %rd141, %rd138;
	or.b64  	%rd199, %rd142, %rd137;
	ld.shared.u8 	%rs626, [%r338+12];
	xor.b16  	%rs627, %rs576, %rs626;
	xor.b16  	%rs628, %rs627, %rs515;
	xor.b16  	%rs629, %rs628, %rs519;
	cvt.u32.u16 	%r470, %rs629;
	and.b32  	%r33, %r470, 255;
	ld.shared.u8 	%rs630, [%r338+13];
	xor.b16  	%rs631, %rs579, %rs630;
	xor.b16  	%rs632, %rs631, %rs520;
	xor.b16  	%rs633, %rs632, %rs519;
	cvt.u32.u16 	%r471, %rs633;
	and.b32  	%r34, %r471, 255;
	and.b16  	%rs634, %rs633, 255;
	mul.wide.u16 	%r472, %rs634, 256;
	ld.shared.u8 	%rs635, [%r338+14];
	xor.b16  	%rs636, %rs582, %rs635;
	xor.b16  	%rs637, %rs636, %rs520;
	xor.b16  	%rs638, %rs637, %rs510;
	cvt.u32.u16 	%r473, %rs638;
	and.b32  	%r35, %r473, 255;
	shl.b32 	%r474, %r473, 16;
	and.b32  	%r475, %r474, 16711680;
	ld.shared.u8 	%rs639, [%r338+15];
	xor.b16  	%rs640, %rs585, %rs639;
	xor.b16  	%rs641, %rs640, %rs510;
	xor.b16  	%rs642, %rs641, %rs515;
	cvt.u32.u16 	%r476, %rs642;
	and.b32  	%r36, %r476, 255;
	shl.b32 	%r477, %r476, 24;
	or.b32  	%r478, %r472, %r475;
	or.b32  	%r479, %r478, %r477;
	or.b32  	%r711, %r479, %r33;
	add.s32 	%r710, %r710, 16;
	setp.ne.s32 	%p16, %r710, 160;
	@%p16 bra 	$L__BB4_21;
	mov.u32 	%r481, _ZZ8AES_CCMPPcS_jS_S_S_S_jjPhjS0_E4sbox;
	add.s32 	%r482, %r481, %r28;
	ld.shared.u8 	%rs643, [%r482];
	add.s32 	%r483, %r481, %r29;
	ld.shared.u8 	%rs644, [%r483];
	add.s32 	%r484, %r481, %r30;
	ld.shared.u8 	%rd143, [%r484];
	add.s32 	%r485, %r481, %r31;
	ld.shared.u8 	%rs645, [%r485];
	cvt.u32.u16 	%r486, %rs150;
	and.b32  	%r487, %r486, 255;
	add.s32 	%r488, %r481, %r487;
	ld.shared.u8 	%rs646, [%r488];
	cvt.u32.u64 	%r489, %rd24;
	shr.u32 	%r490, %r489, 8;
	and.b32  	%r491, %r490, 255;
	add.s32 	%r492, %r481, %r491;
	ld.shared.u8 	%rs647, [%r492];
	shr.u32 	%r493, %r489, 16;
	and.b32  	%r494, %r493, 255;
	add.s32 	%r495, %r481, %r494;
	ld.shared.u8 	%rs648, [%r495];
	shr.u32 	%r496, %r489, 24;
	add.s32 	%r497, %r481, %r496;
	ld.shared.u8 	%rd144, [%r497];
	{ .reg .b32 tmp; mov.b64 {tmp, %r498}, %rd24; }
	and.b32  	%r499, %r498, 255;
	add.s32 	%r500, %r481, %r499;
	ld.shared.u8 	%rd145, [%r500];
	shl.b64 	%rd146, %rd145, 32;
	shr.u64 	%rd147, %rd24, 40;
	cvt.u32.u64 	%r501, %rd147;
	and.b32  	%r502, %r501, 255;
	add.s32 	%r503, %r481, %r502;
	ld.shared.u8 	%rs649, [%r503];
	cvt.u32.u16 	%r504, %rs151;
	and.b32  	%r505, %r504, 255;
	add.s32 	%r506, %r481, %r505;
	ld.shared.u8 	%rs650, [%r506];
	cvt.u32.u16 	%r507, %rs152;
	and.b32  	%r508, %r507, 255;
	add.s32 	%r509, %r481, %r508;
	ld.shared.u8 	%rs651, [%r509];
	add.s32 	%r510, %r481, %r33;
	ld.shared.u8 	%rs652, [%r510];
	add.s32 	%r511, %r481, %r34;
	ld.shared.u8 	%rd148, [%r511];
	add.s32 	%r512, %r481, %r35;
	ld.shared.u8 	%rs653, [%r512];
	add.s32 	%r513, %r481, %r36;
	ld.shared.u8 	%rs654, [%r513];
	shl.b64 	%rd149, %rd148, 40;
	shl.b64 	%rd150, %rd143, 48;
	or.b64  	%rd151, %rd149, %rd150;
	or.b64  	%rd152, %rd146, %rd151;
	shl.b64 	%rd153, %rd144, 56;
	ld.shared.u8 	%rs153, [_ZZ8AES_CCMPPcS_jS_S_S_S_jjPhjS0_E11ExpandedKey+160];
	ld.shared.u8 	%rs154, [_ZZ8AES_CCMPPcS_jS_S_S_S_jjPhjS0_E11ExpandedKey+161];
	ld.shared.u8 	%rs155, [_ZZ8AES_CCMPPcS_jS_S_S_S_jjPhjS0_E11ExpandedKey+162];
	ld.shared.u8 	%rs156, [_ZZ8AES_CCMPPcS_jS_S_S_S_jjPhjS0_E11ExpandedKey+163];
	ld.shared.u8 	%rs157, [_ZZ8AES_CCMPPcS_jS_S_S_S_jjPhjS0_E11ExpandedKey+164];
	xor.b16  	%rs655, %rs646, %rs157;
	cvt.u64.u16 	%rd154, %rs655;
	and.b64  	%rd155, %rd154, 255;
	ld.shared.u8 	%rs158, [_ZZ8AES_CCMPPcS_jS_S_S_S_jjPhjS0_E11ExpandedKey+165];
	xor.b16  	%rs656, %rs649, %rs158;
	cvt.u32.u16 	%r514, %rs656;
	and.b32  	%r515, %r514, 255;
	mul.wide.u32 	%rd156, %r515, 256;
	or.b64  	%rd157, %rd156, %rd153;
	or.b64  	%rd158, %rd157, %rd155;
	ld.shared.u8 	%rs159, [_ZZ8AES_CCMPPcS_jS_S_S_S_jjPhjS0_E11ExpandedKey+166];
	xor.b16  	%rs657, %rs653, %rs159;
	cvt.u32.u16 	%r516, %rs657;
	and.b32  	%r517, %r516, 255;
	mul.wide.u32 	%rd159, %r517, 65536;
	or.b64  	%rd160, %rd152, %rd159;
	or.b64  	%rd161, %rd160, %rd158;
	ld.shared.u8 	%rs160, [_ZZ8AES_CCMPPcS_jS_S_S_S_jjPhjS0_E11ExpandedKey+167];
	xor.b16  	%rs658, %rs645, %rs160;
	cvt.u32.u16 	%r518, %rs658;
	and.b32  	%r519, %r518, 255;
	mul.wide.u32 	%rd162, %r519, 16777216;
	ld.shared.u8 	%rs161, [_ZZ8AES_CCMPPcS_jS_S_S_S_jjPhjS0_E11ExpandedKey+168];
	shr.u64 	%rd163, %rd161, 32;
	cvt.u16.u64 	%rs659, %rd163;
	xor.b16  	%rs660, %rs161, %rs659;
	cvt.u64.u16 	%rd164, %rs660;
	shl.b64 	%rd165, %rd164, 32;
	and.b64  	%rd166, %rd165, 1095216660480;
	and.b64  	%rd167, %rd161, 16777215;
	or.b64  	%rd168, %rd162, %rd166;
	ld.shared.u8 	%rs162, [_ZZ8AES_CCMPPcS_jS_S_S_S_jjPhjS0_E11ExpandedKey+169];
	shr.u64 	%rd169, %rd161, 40;
	cvt.u16.u64 	%rs661, %rd169;
	xor.b16  	%rs662, %rs162, %rs661;
	cvt.u64.u16 	%rd170, %rs662;
	shl.b64 	%rd171, %rd170, 40;
	and.b64  	%rd172, %rd171, 280375465082880;
	ld.shared.u8 	%rs163, [_ZZ8AES_CCMPPcS_jS_S_S_S_jjPhjS0_E11ExpandedKey+170];
	shr.u64 	%rd173, %rd161, 48;
	cvt.u16.u64 	%rs663, %rd173;
	xor.b16  	%rs664, %rs163, %rs663;
	cvt.u64.u16 	%rd174, %rs664;
	shl.b64 	%rd175, %rd174, 48;
	and.b64  	%rd176, %rd175, 71776119061217280;
	or.b64  	%rd177, %rd176, %rd168;
	or.b64  	%rd178, %rd177, %rd172;
	ld.shared.u8 	%rs164, [_ZZ8AES_CCMPPcS_jS_S_S_S_jjPhjS0_E11ExpandedKey+171];
	shr.u64 	%rd179, %rd161, 56;
	cvt.u16.u64 	%rs665, %rd179;
	xor.b16  	%rs666, %rs164, %rs665;
	cvt.u64.u16 	%rd180, %rs666;
	shl.b64 	%rd181, %rd180, 56;
	or.b64  	%rd182, %rd181, %rd167;
	or.b64  	%rd183, %rd182, %rd178;
	ld.shared.u8 	%rs165, [_ZZ8AES_CCMPPcS_jS_S_S_S_jjPhjS0_E11ExpandedKey+172];
	ld.shared.u8 	%rs166, [_ZZ8AES_CCMPPcS_jS_S_S_S_jjPhjS0_E11ExpandedKey+173];
	ld.shared.u8 	%rs167, [_ZZ8AES_CCMPPcS_jS_S_S_S_jjPhjS0_E11ExpandedKey+174];
	ld.shared.u8 	%rs168, [_ZZ8AES_CCMPPcS_jS_S_S_S_jjPhjS0_E11ExpandedKey+175];
	xor.b16  	%rs667, %rs643, %rs118;
	xor.b16  	%rs169, %rs667, %rs153;
	xor.b16  	%rs668, %rs647, %rs119;
	xor.b16  	%rs170, %rs668, %rs154;
	xor.b16  	%rs669, %rs650, %rs120;
	xor.b16  	%rs171, %rs669, %rs155;
	xor.b16  	%rs670, %rs654, %rs121;
	xor.b16  	%rs172, %rs670, %rs156;
	xor.b16  	%rs173, %rs122, %rs655;
	shr.u64 	%rd184, %rd183, 8;
	cvt.u16.u64 	%rs671, %rd184;
	xor.b16  	%rs174, %rs123, %rs671;
	shr.u64 	%rd185, %rd183, 16;
	cvt.u16.u64 	%rs672, %rd185;
	xor.b16  	%rs175, %rs124, %rs672;
	xor.b16  	%rs176, %rs125, %rs658;
	xor.b16  	%rs177, %rs126, %rs660;
	xor.b16  	%rs178, %rs127, %rs662;
	xor.b16  	%rs179, %rs128, %rs664;
	shr.u64 	%rd186, %rd183, 56;
	cvt.u16.u64 	%rs673, %rd186;
	xor.b16  	%rs180, %rs129, %rs673;
	xor.b16  	%rs674, %rs652, %rs130;
	xor.b16  	%rs181, %rs674, %rs165;
	xor.b16  	%rs675, %rs644, %rs131;
	xor.b16  	%rs182, %rs675, %rs166;
	xor.b16  	%rs676, %rs648, %rs132;
	xor.b16  	%rs183, %rs676, %rs167;
	xor.b16  	%rs677, %rs651, %rs133;
	xor.b16  	%rs184, %rs677, %rs168;
	xor.b16  	%rs678, %rs861, %rs169;
	xor.b16  	%rs679, %rs860, %rs170;
	xor.b16  	%rs680, %rs859, %rs171;
	xor.b16  	%rs681, %rs858, %rs172;
	xor.b16  	%rs682, %rs857, %rs173;
	xor.b16  	%rs683, %rs856, %rs174;
	xor.b16  	%rs684, %rs855, %rs175;
	xor.b16  	%rs685, %rs854, %rs176;
	xor.b16  	%rs686, %rs853, %rs177;
	xor.b16  	%rs687, %rs852, %rs178;
	xor.b16  	%rs688, %rs851, %rs179;
	xor.b16  	%rs689, %rs850, %rs180;
	xor.b16  	%rs690, %rs849, %rs181;
	xor.b16  	%rs691, %rs848, %rs182;
	xor.b16  	%rs692, %rs847, %rs183;
	xor.b16  	%rs693, %rs846, %rs184;
	xor.b16  	%rs877, %rs678, %rs134;
	xor.b16  	%rs876, %rs679, %rs135;
	xor.b16  	%rs875, %rs680, %rs136;
	xor.b16  	%rs874, %rs681, %rs137;
	xor.b16  	%rs873, %rs682, %rs138;
	xor.b16  	%rs872, %rs683, %rs139;
	xor.b16  	%rs871, %rs684, %rs140;
	xor.b16  	%rs870, %rs685, %rs141;
	xor.b16  	%rs869, %rs686, %rs142;
	xor.b16  	%rs868, %rs687, %rs143;
	xor.b16  	%rs867, %rs688, %rs144;
	xor.b16  	%rs866, %rs689, %rs145;
	xor.b16  	%rs865, %rs690, %rs146;
	xor.b16  	%rs864, %rs691, %rs147;
	xor.b16  	%rs863, %rs692, %rs148;
	xor.b16  	%rs862, %rs693, %rs149;
	mov.b32 	%r713, 16;
$L__BB4_23:
	mov.u32 	%r520, _ZZ8AES_CCMPPcS_jS_S_S_S_jjPhjS0_E11ExpandedKey;
	add.s32 	%r521, %r520, %r713;
	cvt.u32.u16 	%r522, %rs877;
	and.b32  	%r523, %r522, 255;
	add.s32 	%r525, %r481, %r523;
	ld.shared.u8 	%rs694, [%r525];
	cvt.u32.u16 	%r526, %rs876;
	and.b32  	%r527, %r526, 255;
	add.s32 	%r528, %r481, %r527;
	ld.shared.u8 	%rs695, [%r528];
	cvt.u32.u16 	%r529, %rs875;
	and.b32  	%r530, %r529, 255;
	add.s32 	%r531, %r481, %r530;
	ld.shared.u8 	%rs696, [%r531];
	cvt.u32.u16 	%r532, %rs874;
	and.b32  	%r533, %r532, 255;
	add.s32 	%r534, %r481, %r533;
	ld.shared.u8 	%rs697, [%r534];
	cvt.u32.u16 	%r535, %rs873;
	and.b32  	%r536, %r535, 255;
	add.s32 	%r537, %r481, %r536;
	ld.shared.u8 	%rs698, [%r537];
	cvt.u32.u16 	%r538, %rs872;
	and.b32  	%r539, %r538, 255;
	add.s32 	%r540, %r481, %r539;
	ld.shared.u8 	%rs699, [%r540];
	cvt.u32.u16 	%r541, %rs871;
	and.b32  	%r542, %r541, 255;
	add.s32 	%r543, %r481, %r542;
	ld.shared.u8 	%rs700, [%r543];
	cvt.u32.u16 	%r544, %rs870;
	and.b32  	%r545, %r544, 255;
	add.s32 	%r546, %r481, %r545;
	ld.shared.u8 	%rs701, [%r546];
	cvt.u32.u16 	%r547, %rs869;
	and.b32  	%r548, %r547, 255;
	add.s32 	%r549, %r481, %r548;
	ld.shared.u8 	%rs702, [%r549];
	cvt.u32.u16 	%r550, %rs868;
	and.b32  	%r551, %r550, 255;
	add.s32 	%r552, %r481, %r551;
	ld.shared.u8 	%rs703, [%r552];
	cvt.u32.u16 	%r553, %rs867;
	and.b32  	%r554, %r553, 255;
	add.s32 	%r555, %r481, %r554;
	ld.shared.u8 	%rs704, [%r555];
	cvt.u32.u16 	%r556, %rs866;
	and.b32  	%r557, %r556, 255;
	add.s32 	%r558, %r481, %r557;
	ld.shared.u8 	%rs705, [%r558];
	cvt.u32.u16 	%r559, %rs865;
	and.b32  	%r560, %r559, 255;
	add.s32 	%r561, %r481, %r560;
	ld.shared.u8 	%rs706, [%r561];
	cvt.u32.u16 	%r562, %rs864;
	and.b32  	%r563, %r562, 255;
	add.s32 	%r564, %r481, %r563;
	ld.shared.u8 	%rs707, [%r564];
	cvt.u32.u16 	%r565, %rs863;
	and.b32  	%r566, %r565, 255;
	add.s32 	%r567, %r481, %r566;
	ld.shared.u8 	%rs708, [%r567];
	cvt.u32.u16 	%r568, %rs862;
	and.b32  	%r569, %r568, 255;
	add.s32 	%r570, %r481, %r569;
	ld.shared.u8 	%rs709, [%r570];
	cvt.u32.u16 	%r571, %rs694;
	and.b32  	%r572, %r571, 255;
	mov.u32 	%r573, _ZZ8AES_CCMPPcS_jS_S_S_S_jjPhjS0_E4mul2;
	add.s32 	%r574, %r573, %r572;
	ld.shared.u8 	%rs710, [%r574];
	cvt.u32.u16 	%r575, %rs699;
	and.b32  	%r576, %r575, 255;
	mov.u32 	%r577, _ZZ8AES_CCMPPcS_jS_S_S_S_jjPhjS0_E4mul3;
	add.s32 	%r578, %r577, %r576;
	ld.shared.u8 	%rs711, [%r578];
	xor.b16  	%rs712, %rs711, %rs710;
	add.s32 	%r579, %r573, %r576;
	ld.shared.u8 	%rs713, [%r579];
	cvt.u32.u16 	%r580, %rs704;
	and.b32  	%r581, %r580, 255;
	add.s32 	%r582, %r577, %r581;
	ld.shared.u8 	%rs714, [%r582];
	xor.b16  	%rs715, %rs713, %rs714;
	add.s32 	%r583, %r573, %r581;
	ld.shared.u8 	%rs716, [%r583];
	cvt.u32.u16 	%r584, %rs709;
	and.b32  	%r585, %r584, 255;
	add.s32 	%r586, %r577, %r585;
	ld.shared.u8 	%rs717, [%r586];
	xor.b16  	%rs718, %rs716, %rs717;
	add.s32 	%r587, %r577, %r572;
	ld.shared.u8 	%rs719, [%r587];
	add.s32 	%r588, %r573, %r585;
	ld.shared.u8 	%rs720, [%r588];
	xor.b16  	%rs721, %rs719, %rs720;
	cvt.u32.u16 	%r589, %rs698;
	and.b32  	%r590, %r589, 255;
	add.s32 	%r591, %r573, %r590;
	ld.shared.u8 	%rs722, [%r591];
	cvt.u32.u16 	%r592, %rs703;
	and.b32  	%r593, %r592, 255;
	add.s32 	%r594, %r577, %r593;
	ld.shared.u8 	%rs723, [%r594];
	xor.b16  	%rs724, %rs723, %rs722;
	add.s32 	%r595, %r573, %r593;
	ld.shared.u8 	%rs725, [%r595];
	cvt.u32.u16 	%r596, %rs708;
	and.b32  	%r597, %r596, 255;
	add.s32 	%r598, %r577, %r597;
	ld.shared.u8 	%rs726, [%r598];
	xor.b16  	%rs727, %rs725, %rs726;
	add.s32 	%r599, %r573, %r597;
	ld.shared.u8 	%rs728, [%r599];
	cvt.u32.u16 	%r600, %rs697;
	and.b32  	%r601, %r600, 255;
	add.s32 	%r602, %r577, %r601;
	ld.shared.u8 	%rs729, [%r602];
	xor.b16  	%rs730, %rs728, %rs729;
	add.s32 	%r603, %r577, %r590;
	ld.shared.u8 	%rs731, [%r603];
	add.s32 	%r604, %r573, %r601;
	ld.shared.u8 	%rs732, [%r604];
	xor.b16  	%rs733, %rs731, %rs732;
	cvt.u32.u16 	%r605, %rs702;
	and.b32  	%r606, %r605, 255;
	add.s32 	%r607, %r573, %r606;
	ld.shared.u8 	%rs734, [%r607];
	cvt.u32.u16 	%r608, %rs707;
	and.b32  	%r609, %r608, 255;
	add.s32 	%r610, %r577, %r609;
	ld.shared.u8 	%rs735, [%r610];
	xor.b16  	%rs736, %rs735, %rs734;
	add.s32 	%r611, %r573, %r609;
	ld.shared.u8 	%rs737, [%r611];
	cvt.u32.u16 	%r612, %rs696;
	and.b32  	%r613, %r612, 255;
	add.s32 	%r614, %r577, %r613;
	ld.shared.u8 	%rs738, [%r614];
	xor.b16  	%rs739, %rs737, %rs738;
	add.s32 	%r615, %r573, %r613;
	ld.shared.u8 	%rs740, [%r615];
	cvt.u32.u16 	%r616, %rs701;
	and.b32  	%r617, %r616, 255;
	add.s32 	%r618, %r577, %r617;
	ld.shared.u8 	%rs741, [%r618];
	xor.b16  	%rs742, %rs740, %rs741;
	add.s32 	%r619, %r577, %r606;
	ld.shared.u8 	%rs743, [%r619];
	add.s32 	%r620, %r573, %r617;
	ld.shared.u8 	%rs744, [%r620];
	xor.b16  	%rs745, %rs743, %rs744;
	cvt.u32.u16 	%r621, %rs706;
	and.b32  	%r622, %r621, 255;
	add.s32 	%r623, %r573, %r622;
	ld.shared.u8 	%rs746, [%r623];
	cvt.u32.u16 	%r624, %rs695;
	and.b32  	%r625, %r624, 255;
	add.s32 	%r626, %r577, %r625;
	ld.shared.u8 	%rs747, [%r626];
	xor.b16  	%rs748, %rs747, %rs746;
	add.s32 	%r627, %r573, %r625;
	ld.shared.u8 	%rs749, [%r627];
	cvt.u32.u16 	%r628, %rs700;
	and.b32  	%r629, %r628, 255;
	add.s32 	%r630, %r577, %r629;
	ld.shared.u8 	%rs750, [%r630];
	xor.b16  	%rs751, %rs749, %rs750;
	add.s32 	%r631, %r573, %r629;
	ld.shared.u8 	%rs752, [%r631];
	cvt.u32.u16 	%r632, %rs705;
	and.b32  	%r633, %r632, 255;
	add.s32 	%r634, %r577, %r633;
	ld.shared.u8 	%rs753, [%r634];
	xor.b16  	%rs754, %rs752, %rs753;
	add.s32 	%r635, %r577, %r622;
	ld.shared.u8 	%rs755, [%r635];
	add.s32 	%r636, %r573, %r633;
	ld.shared.u8 	%rs756, [%r636];
	xor.b16  	%rs757, %rs755, %rs756;
	ld.shared.u8 	%rs758, [%r521];
	xor.b16  	%rs759, %rs712, %rs758;
	xor.b16  	%rs760, %rs759, %rs704;
	xor.b16  	%rs877, %rs760, %rs709;
	ld.shared.u8 	%rs761, [%r521+1];
	xor.b16  	%rs762, %rs715, %rs761;
	xor.b16  	%rs763, %rs762, %rs694;
	xor.b16  	%rs876, %rs763, %rs709;
	ld.shared.u8 	%rs764, [%r521+2];
	xor.b16  	%rs765, %rs718, %rs764;
	xor.b16  	%rs766, %rs765, %rs694;
	xor.b16  	%rs875, %rs766, %rs699;
	ld.shared.u8 	%rs767, [%r521+3];
	xor.b16  	%rs768, %rs721, %rs767;
	xor.b16  	%rs769, %rs768, %rs699;
	xor.b16  	%rs874, %rs769, %rs704;
	ld.shared.u8 	%rs770, [%r521+4];
	xor.b16  	%rs771, %rs724, %rs770;
	xor.b16  	%rs772, %rs771, %rs708;
	xor.b16  	%rs873, %rs772, %rs697;
	ld.shared.u8 	%rs773, [%r521+5];
	xor.b16  	%rs774, %rs727, %rs773;
	xor.b16  	%rs775, %rs774, %rs698;
	xor.b16  	%rs872, %rs775, %rs697;
	ld.shared.u8 	%rs776, [%r521+6];
	xor.b16  	%rs777, %rs730, %rs776;
	xor.b16  	%rs778, %rs777, %rs698;
	xor.b16  	%rs871, %rs778, %rs703;
	ld.shared.u8 	%rs779, [%r521+7];
	xor.b16  	%rs780, %rs733, %rs779;
	xor.b16  	%rs781, %rs780, %rs703;
	xor.b16  	%rs870, %rs781, %rs708;
	ld.shared.u8 	%rs782, [%r521+8];
	xor.b16  	%rs783, %rs736, %rs782;
	xor.b16  	%rs784, %rs783, %rs696;
	xor.b16  	%rs869, %rs784, %rs701;
	ld.shared.u8 	%rs785, [%r521+9];
	xor.b16  	%rs786, %rs739, %rs785;
	xor.b16  	%rs787, %rs786, %rs702;
	xor.b16  	%rs868, %rs787, %rs701;
	ld.shared.u8 	%rs788, [%r521+10];
	xor.b16  	%rs789, %rs742, %rs788;
	xor.b16  	%rs790, %rs789, %rs702;
	xor.b16  	%rs867, %rs790, %rs707;
	ld.shared.u8 	%rs791, [%r521+11];
	xor.b16  	%rs792, %rs745, %rs791;
	xor.b16  	%rs793, %rs792, %rs707;
	xor.b16  	%rs866, %rs793, %rs696;
	ld.shared.u8 	%rs794, [%r521+12];
	xor.b16  	%rs795, %rs748, %rs794;
	xor.b16  	%rs796, %rs795, %rs700;
	xor.b16  	%rs865, %rs796, %rs705;
	ld.shared.u8 	%rs797, [%r521+13];
	xor.b16  	%rs798, %rs751, %rs797;
	xor.b16  	%rs799, %rs798, %rs706;
	xor.b16  	%rs864, %rs799, %rs705;
	ld.shared.u8 	%rs800, [%r521+14];
	xor.b16  	%rs801, %rs754, %rs800;
	xor.b16  	%rs802, %rs801, %rs706;
	xor.b16  	%rs863, %rs802, %rs695;
	ld.shared.u8 	%rs803, [%r521+15];
	xor.b16  	%rs804, %rs757, %rs803;
	xor.b16  	%rs805, %rs804, %rs695;
	xor.b16  	%rs862, %rs805, %rs700;
	add.s32 	%r713, %r713, 16;
	setp.ne.s32 	%p17, %r713, 160;
	@%p17 bra 	$L__BB4_23;
	ld.param.u64 	%rd192, [_Z8AES_CCMPPcS_jS_S_S_S_jjPhjS0__param_0];
	cvt.u32.u16 	%r637, %rs877;
	and.b32  	%r638, %r637, 255;
	add.s32 	%r640, %r481, %r638;
	ld.shared.u8 	%rs806, [%r640];
	cvt.u32.u16 	%r641, %rs876;
	and.b32  	%r642, %r641, 255;
	add.s32 	%r643, %r481, %r642;
	ld.shared.u8 	%rs807, [%r643];
	cvt.u32.u16 	%r644, %rs875;
	and.b32  	%r645, %r644, 255;
	add.s32 	%r646, %r481, %r645;
	ld.shared.u8 	%rs808, [%r646];
	cvt.u32.u16 	%r647, %rs874;
	and.b32  	%r648, %r647, 255;
	add.s32 	%r649, %r481, %r648;
	ld.shared.u8 	%rs809, [%r649];
	cvt.u32.u16 	%r650, %rs873;
	and.b32  	%r651, %r650, 255;
	add.s32 	%r652, %r481, %r651;
	ld.shared.u8 	%rs810, [%r652];
	cvt.u32.u16 	%r653, %rs872;
	and.b32  	%r654, %r653, 255;
	add.s32 	%r655, %r481, %r654;
	ld.shared.u8 	%rs811, [%r655];
	cvt.u32.u16 	%r656, %rs871;
	and.b32  	%r657, %r656, 255;
	add.s32 	%r658, %r481, %r657;
	ld.shared.u8 	%rs812, [%r658];
	cvt.u32.u16 	%r659, %rs870;
	and.b32  	%r660, %r659, 255;
	add.s32 	%r661, %r481, %r660;
	ld.shared.u8 	%rs813, [%r661];
	cvt.u32.u16 	%r662, %rs869;
	and.b32  	%r663, %r662, 255;
	add.s32 	%r664, %r481, %r663;
	ld.shared.u8 	%rs814, [%r664];
	cvt.u32.u16 	%r665, %rs868;
	and.b32  	%r666, %r665, 255;
	add.s32 	%r667, %r481, %r666;
	ld.shared.u8 	%rs815, [%r667];
	cvt.u32.u16 	%r668, %rs867;
	and.b32  	%r669, %r668, 255;
	add.s32 	%r670, %r481, %r669;
	ld.shared.u8 	%rs816, [%r670];
	cvt.u32.u16 	%r671, %rs866;
	and.b32  	%r672, %r671, 255;
	add.s32 	%r673, %r481, %r672;
	ld.shared.u8 	%rs817, [%r673];
	cvt.u32.u16 	%r674, %rs865;
	and.b32  	%r675, %r674, 255;
	add.s32 	%r676, %r481, %r675;
	ld.shared.u8 	%rs818, [%r676];
	cvt.u32.u16 	%r677, %rs864;
	and.b32  	%r678, %r677, 255;
	add.s32 	%r679, %r481, %r678;
	ld.shared.u8 	%rs819, [%r679];
	cvt.u32.u16 	%r680, %rs863;
	and.b32  	%r681, %r680, 255;
	add.s32 	%r682, %r481, %r681;
	ld.shared.u8 	%rs820, [%r682];
	cvt.u32.u16 	%r683, %rs862;
	and.b32  	%r684, %r683, 255;
	add.s32 	%r685, %r481, %r684;
	ld.shared.u8 	%rs821, [%r685];
	xor.b16  	%rs861, %rs806, %rs153;
	xor.b16  	%rs860, %rs811, %rs154;
	xor.b16  	%rs859, %rs816, %rs155;
	xor.b16  	%rs858, %rs821, %rs156;
	xor.b16  	%rs857, %rs810, %rs157;
	xor.b16  	%rs856, %rs815, %rs158;
	xor.b16  	%rs855, %rs820, %rs159;
	xor.b16  	%rs854, %rs809, %rs160;
	xor.b16  	%rs853, %rs814, %rs161;
	xor.b16  	%rs852, %rs819, %rs162;
	xor.b16  	%rs851, %rs808, %rs163;
	xor.b16  	%rs850, %rs813, %rs164;
	xor.b16  	%rs849, %rs818, %rs165;
	xor.b16  	%rs848, %rs807, %rs166;
	xor.b16  	%rs847, %rs812, %rs167;
	xor.b16  	%rs846, %rs817, %rs168;
	cvta.to.global.u64 	%rd187, %rd192;
	mov.u32 	%r686, %ntid.x;
	mov.u32 	%r687, %ctaid.x;
	mov.u32 	%r688, %tid.x;
	mad.lo.s32 	%r689, %r686, %r687, %r688;
	shl.b32 	%r690, %r689, 4;
	cvt.s64.s32 	%rd188, %r690;
	add.s64 	%rd189, %rd187, %rd188;
	st.global.u8 	[%rd189], %rs169;
	st.global.u8 	[%rd189+1], %rs170;
	st.global.u8 	[%rd189+2], %rs171;
	st.global.u8 	[%rd189+3], %rs172;
	st.global.u8 	[%rd189+4], %rs173;
	st.global.u8 	[%rd189+5], %rs174;
	st.global.u8 	[%rd189+6], %rs175;
	st.global.u8 	[%rd189+7], %rs176;
	st.global.u8 	[%rd189+8], %rs177;
	st.global.u8 	[%rd189+9], %rs178;
	st.global.u8 	[%rd189+10], %rs179;
	st.global.u8 	[%rd189+11], %rs180;
	st.global.u8 	[%rd189+12], %rs181;
	st.global.u8 	[%rd189+13], %rs182;
	st.global.u8 	[%rd189+14], %rs183;
	st.global.u8 	[%rd189+15], %rs184;
$L__BB4_25:
	ld.param.u32 	%r699, [_Z8AES_CCMPPcS_jS_S_S_S_jjPhjS0__param_2];
	mov.u32 	%r691, %ntid.x;
	mov.u32 	%r692, %ctaid.x;
	mov.u32 	%r693, %tid.x;
	mad.lo.s32 	%r694, %r691, %r692, %r693;
	shl.b32 	%r695, %r694, 4;
	add.s32 	%r696, %r695, 16;
	setp.le.u32 	%p18, %r696, %r699;
	bar.sync 	0;
	add.s32 	%r697, %r699, 16;
	setp.ge.u32 	%p19, %r695, %r697;
	or.pred  	%p20, %p18, %p19;
	@%p20 bra 	$L__BB4_27;
	ld.param.u64 	%rd193, [_Z8AES_CCMPPcS_jS_S_S_S_jjPhjS0__param_11];
	cvta.to.global.u64 	%rd190, %rd193;
	st.global.u8 	[%rd190], %rs861;
	st.global.u8 	[%rd190+1], %rs860;
	st.global.u8 	[%rd190+2], %rs859;
	st.global.u8 	[%rd190+3], %rs858;
	st.global.u8 	[%rd190+4], %rs857;
	st.global.u8 	[%rd190+5], %rs856;
	st.global.u8 	[%rd190+6], %rs855;
	st.global.u8 	[%rd190+7], %rs854;
	st.global.u8 	[%rd190+8], %rs853;
	st.global.u8 	[%rd190+9], %rs852;
	st.global.u8 	[%rd190+10], %rs851;
	st.global.u8 	[%rd190+11], %rs850;
	st.global.u8 	[%rd190+12], %rs849;
	st.global.u8 	[%rd190+13], %rs848;
	st.global.u8 	[%rd190+14], %rs847;
	st.global.u8 	[%rd190+15], %rs846;
$L__BB4_27:
	ret;

}
	// .globl	_Z16AES_CCMP_EncryptPcS_jS_S_S_S_jj
.visible .entry _Z16AES_CCMP_EncryptPcS_jS_S_S_S_jj(
	.param .u64 .ptr .align 1 _Z16AES_CCMP_EncryptPcS_jS_S_S_S_jj_param_0,
	.param .u64 .ptr .align 1 _Z16AES_CCMP_EncryptPcS_jS_S_S_S_jj_param_1,
	.param .u32 _Z16AES_CCMP_EncryptPcS_jS_S_S_S_jj_param_2,
	.param .u64 .ptr .align 1 _Z16AES_CCMP_EncryptPcS_jS_S_S_S_jj_param_3,
	.param .u64 .ptr .align 1 _Z16AES_CCMP_EncryptPcS_jS_S_S_S_jj_param_4,
	.param .u64 .ptr .align 1 _Z16AES_CCMP_EncryptPcS_jS_S_S_S_jj_param_5,
	.param .u64 .ptr .align 1 _Z16AES_CCMP_EncryptPcS_jS_S_S_S_jj_param_6,
	.param .u32 _Z16AES_CCMP_EncryptPcS_jS_S_S_S_jj_param_7,
	.param .u32 _Z16AES_CCMP_EncryptPcS_jS_S_S_S_jj_param_8
)
{
	.reg .pred 	%p<7>;
	.reg .b16 	%rs<325>;
	.reg .b32 	%r<234>;
	.reg .b64 	%rd<20>;
	// demoted variable
	.shared .align 1 .b8 _ZZ16AES_CCMP_EncryptPcS_jS_S_S_S_jjE4rcon[256];
	// demoted variable
	.shared .align 1 .b8 _ZZ16AES_CCMP_EncryptPcS_jS_S_S_S_jjE4sbox[256];
	// demoted variable
	.shared .align 1 .b8 _ZZ16AES_CCMP_EncryptPcS_jS_S_S_S_jjE4mul2[256];
	// demoted variable
	.shared .align 1 .b8 _ZZ16AES_CCMP_EncryptPcS_jS_S_S_S_jjE4mul3[256];
	// demoted variable
	.shared .align 1 .b8 _ZZ16AES_CCMP_EncryptPcS_jS_S_S_S_jjE11ExpandedKey[176];
	ld.param.u64 	%rd2, [_Z16AES_CCMP_EncryptPcS_jS_S_S_S_jj_param_0];
	ld.param.u64 	%rd3, [_Z16AES_CCMP_EncryptPcS_jS_S_S_S_jj_param_1];
	ld.param.u32 	%r14, [_Z16AES_CCMP_EncryptPcS_jS_S_S_S_jj_param_2];
	ld.param.u64 	%rd4, [_Z16AES_CCMP_EncryptPcS_jS_S_S_S_jj_param_3];
	ld.param.u64 	%rd5, [_Z16AES_CCMP_EncryptPcS_jS_S_S_S_jj_param_4];
	ld.param.u64 	%rd6, [_Z16AES_CCMP_EncryptPcS_jS_S_S_S_jj_param_5];
	ld.param.u64 	%rd7, [_Z16AES_CCMP_EncryptPcS_jS_S_S_S_jj_param_6];
	ld.param.u32 	%r15, [_Z16AES_CCMP_EncryptPcS_jS_S_S_S_jj_param_7];
	ld.param.u32 	%r16, [_Z16AES_CCMP_EncryptPcS_jS_S_S_S_jj_param_8];
	mov.u32 	%r1, %tid.x;
	mov.u32 	%r17, %ntid.x;
	mov.u32 	%r18, %ctaid.x;
	mad.lo.s32 	%r19, %r17, %r18, %r1;
	shl.b32 	%r2, %r19, 4;
	setp.gt.u32 	%p1, %r1, 255;
	@%p1 bra 	$L__BB5_2;
	cvta.to.global.u64 	%rd8, %rd4;
	cvta.to.global.u64 	%rd9, %rd5;
	cvta.to.global.u64 	%rd10, %rd6;
	cvta.to.global.u64 	%rd11, %rd7;
	cvt.u64.u32 	%rd12, %r1;
	add.s64 	%rd13, %rd8, %rd12;
	ld.global.u8 	%rs73, [%rd13];
	mov.u32 	%r20, _ZZ16AES_CCMP_EncryptPcS_jS_S_S_S_jjE4rcon;
	add.s32 	%r21, %r20, %r1;
	st.shared.u8 	[%r21], %rs73;
	add.s64 	%rd14, %rd9, %rd12;
	ld.global.u8 	%rs74, [%rd14];
	mov.u32 	%r22, _ZZ16AES_CCMP_EncryptPcS_jS_S_S_S_jjE4sbox;
	add.s32 	%r23, %r22, %r1;
	st.shared.u8 	[%r23], %rs74;
	add.s64 	%rd15, %rd10, %rd12;
	ld.global.u8 	%rs75, [%rd15];
	mov.u32 	%r24, _ZZ16AES_CCMP_EncryptPcS_jS_S_S_S_jjE4mul2;
	add.s32 	%r25, %r24, %r1;
	st.shared.u8 	[%r25], %rs75;
	add.s64 	%rd16, %rd11, %rd12;
	ld.global.u8 	%rs76, [%rd16];
	mov.u32 	%r26, _ZZ16AES_CCMP_EncryptPcS_jS_S_S_S_jjE4mul3;
	add.s32 	%r27, %r26, %r1;
	st.shared.u8 	[%r27], %rs76;
$L__BB5_2:
	bar.sync 	0;
	setp.ne.s32 	%p2, %r1, 0;
	@%p2 bra 	$L__BB5_7;
	cvta.to.global.u64 	%rd17, %rd3;
	ld.global.u8 	%rs77, [%rd17];
	st.shared.u8 	[_ZZ16AES_CCMP_EncryptPcS_jS_S_S_S_jjE11ExpandedKey], %rs77;
	ld.global.u8 	%rs78, [%rd17+1];
	st.shared.u8 	[_ZZ16AES_CCMP_EncryptPcS_jS_S_S_S_jjE11ExpandedKey+1], %rs78;
	ld.global.u8 	%rs79, [%rd17+2];
	st.shared.u8 	[_ZZ16AES_CCMP_EncryptPcS_jS_S_S_S_jjE11ExpandedKey+2], %rs79;
	ld.global.u8 	%rs80, [%rd17+3];
	st.shared.u8 	[_ZZ16AES_CCMP_EncryptPcS_jS_S_S_S_jjE11ExpandedKey+3], %rs80;
	ld.global.u8 	%rs81, [%rd17+4];
	st.shared.u8 	[_ZZ16AES_CCMP_EncryptPcS_jS_S_S_S_jjE11ExpandedKey+4], %rs81;
	ld.global.u8 	%rs82, [%rd17+5];
	st.shared.u8 	[_ZZ16AES_CCMP_EncryptPcS_jS_S_S_S_jjE11ExpandedKey+5], %rs82;
	ld.global.u8 	%rs83, [%rd17+6];
	st.shared.u8 	[_ZZ16AES_CCMP_EncryptPcS_jS_S_S_S_jjE11ExpandedKey+6], %rs83;
	ld.global.u8 	%rs84, [%rd17+7];
	st.shared.u8 	[_ZZ16AES_CCMP_EncryptPcS_jS_S_S_S_jjE11ExpandedKey+7], %rs84;
	ld.global.u8 	%rs85, [%rd17+8];
	st.shared.u8 	[_ZZ16AES_CCMP_EncryptPcS_jS_S_S_S_jjE11ExpandedKey+8], %rs85;
	ld.global.u8 	%rs86, [%rd17+9];
	st.shared.u8 	[_ZZ16AES_CCMP_EncryptPcS_jS_S_S_S_jjE11ExpandedKey+9], %rs86;
	ld.global.u8 	%rs87, [%rd17+10];
	st.shared.u8 	[_ZZ16AES_CCMP_EncryptPcS_jS_S_S_S_jjE11ExpandedKey+10], %rs87;
	ld.global.u8 	%rs88, [%rd17+11];
	st.shared.u8 	[_ZZ16AES_CCMP_EncryptPcS_jS_S_S_S_jjE11ExpandedKey+11], %rs88;
	ld.global.u8 	%rs312, [%rd17+12];
	st.shared.u8 	[_ZZ16AES_CCMP_EncryptPcS_jS_S_S_S_jjE11ExpandedKey+12], %rs312;
	ld.global.u8 	%rs311, [%rd17+13];
	st.shared.u8 	[_ZZ16AES_CCMP_EncryptPcS_jS_S_S_S_jjE11ExpandedKey+13], %rs311;
	ld.global.u8 	%rs310, [%rd17+14];
	st.shared.u8 	[_ZZ16AES_CCMP_EncryptPcS_jS_S_S_S_jjE11ExpandedKey+14], %rs310;
	ld.global.u8 	%rs309, [%rd17+15];
	st.shared.u8 	[_ZZ16AES_CCMP_EncryptPcS_jS_S_S_S_jjE11ExpandedKey+15], %rs309;
	mov.b32 	%r231, 16;
	mov.u32 	%r32, _ZZ16AES_CCMP_EncryptPcS_jS_S_S_S_jjE4sbox;
	mov.u32 	%r44, _ZZ16AES_CCMP_EncryptPcS_jS_S_S_S_jjE4rcon;
	mov.u32 	%r46, _ZZ16AES_CCMP_EncryptPcS_jS_S_S_S_jjE11ExpandedKey;
$L__BB5_4:
	and.b32  	%r29, %r231, 8;
	setp.ne.s32 	%p3, %r29, 0;
	@%p3 bra 	$L__BB5_6;
	cvt.u32.u16 	%r30, %rs311;
	and.b32  	%r31, %r30, 255;
	add.s32 	%r33, %r32, %r31;
	ld.shared.u8 	%rs89, [%r33];
	cvt.u32.u16 	%r34, %rs310;
	and.b32  	%r35, %r34, 255;
	add.s32 	%r36, %r32, %r35;
	ld.shared.u8 	%rs311, [%r36];
	cvt.u32.u16 	%r37, %rs309;
	and.b32  	%r38, %r37, 255;
	add.s32 	%r39, %r32, %r38;
	ld.shared.u8 	%rs310, [%r39];
	cvt.u32.u16 	%r40, %rs312;
	and.b32  	%r41, %r40, 255;
	add.s32 	%r42, %r32, %r41;
	ld.shared.u8 	%rs309, [%r42];
	shr.u32 	%r43, %r231, 4;
	add.s32 	%r45, %r44, %r43;
	ld.shared.u8 	%rs90, [%r45];
	xor.b16  	%rs312, %rs89, %rs90;
$L__BB5_6:
	add.s32 	%r47, %r46, %r231;
	ld.shared.u8 	%rs91, [%r47+-16];
	xor.b16  	%rs92, %rs312, %rs91;
	st.shared.u8 	[%r47], %rs92;
	ld.shared.u8 	%rs93, [%r47+-15];
	xor.b16  	%rs94, %rs311, %rs93;
	st.shared.u8 	[%r47+1], %rs94;
	ld.shared.u8 	%rs95, [%r47+-14];
	xor.b16  	%rs96, %rs310, %rs95;
	st.shared.u8 	[%r47+2], %rs96;
	ld.shared.u8 	%rs97, [%r47+-13];
	xor.b16  	%rs98, %rs309, %rs97;
	st.shared.u8 	[%r47+3], %rs98;
	ld.shared.u8 	%rs99, [%r47+-12];
	xor.b16  	%rs312, %rs92, %rs99;
	st.shared.u8 	[%r47+4], %rs312;
	ld.shared.u8 	%rs100, [%r47+-11];
	xor.b16  	%rs311, %rs94, %rs100;
	st.shared.u8 	[%r47+5], %rs311;
	ld.shared.u8 	%rs101, [%r47+-10];
	xor.b16  	%rs310, %rs96, %rs101;
	st.shared.u8 	[%r47+6], %rs310;
	ld.shared.u8 	%rs102, [%r47+-9];
	xor.b16  	%rs309, %rs98, %rs102;
	st.shared.u8 	[%r47+7], %rs309;
	add.s32 	%r4, %r231, 8;
	setp.lt.u32 	%p4, %r231, 168;
	mov.u32 	%r231, %r4;
	@%p4 bra 	$L__BB5_4;
$L__BB5_7:
	bar.sync 	0;
	add.s32 	%r48, %r2, 16;
	setp.gt.u32 	%p5, %r48, %r14;
	@%p5 bra 	$L__BB5_11;
	cvt.s64.s32 	%rd18, %r2;
	cvta.to.global.u64 	%rd19, %rd2;
	add.s64 	%rd1, %rd19, %rd18;
	ld.global.u8 	%rs21, [%rd1];
	ld.global.u8 	%rs22, [%rd1+1];
	ld.global.u8 	%rs23, [%rd1+2];
	ld.global.u8 	%rs24, [%rd1+3];
	ld.global.u8 	%rs25, [%rd1+4];
	ld.global.u8 	%rs26, [%rd1+5];
	ld.global.u8 	%rs27, [%rd1+6];
	ld.global.u8 	%rs28, [%rd1+7];
	ld.global.u8 	%rs29, [%rd1+8];
	ld.global.u8 	%rs30, [%rd1+9];
	ld.global.u8 	%rs31, [%rd1+10];
	ld.global.u8 	%rs32, [%rd1+11];
	ld.global.u8 	%rs33, [%rd1+12];
	ld.global.u8 	%rs34, [%rd1+13];
	ld.global.u8 	%rs35, [%rd1+14];
	ld.global.u8 	%rs36, [%rd1+15];
	cvt.u16.u32 	%rs103, %r15;
	shr.u32 	%r50, %r15, 8;
	cvt.u16.u32 	%rs104, %r50;
	{ .reg .b16 tmp; mov.b32 {tmp, %rs105}, %r15; }
	shr.u32 	%r51, %r15, 24;
	cvt.u16.u32 	%rs106, %r51;
	shr.s32 	%r52, %r2, 4;
	add.s32 	%r53, %r16, %r52;
	ld.shared.u8 	%rs107, [_ZZ16AES_CCMP_EncryptPcS_jS_S_S_S_jjE11ExpandedKey];
	xor.b16  	%rs313, %rs107, %rs103;
	ld.shared.u8 	%rs108, [_ZZ16AES_CCMP_EncryptPcS_jS_S_S_S_jjE11ExpandedKey+1];
	xor.b16  	%rs314, %rs108, %rs104;
	ld.shared.u8 	%rs109, [_ZZ16AES_CCMP_EncryptPcS_jS_S_S_S_jjE11ExpandedKey+2];
	xor.b16  	%rs315, %rs109, %rs105;
	ld.shared.u8 	%rs110, [_ZZ16AES_CCMP_EncryptPcS_jS_S_S_S_jjE11ExpandedKey+3];
	xor.b16  	%rs316, %rs110, %rs106;
	ld.shared.u8 	%rs317, [_ZZ16AES_CCMP_EncryptPcS_jS_S_S_S_jjE11ExpandedKey+4];
	ld.shared.u8 	%rs318, [_ZZ16AES_CCMP_EncryptPcS_jS_S_S_S_jjE11ExpandedKey+5];
	ld.shared.u8 	%rs319, [_ZZ16AES_CCMP_EncryptPcS_jS_S_S_S_jjE11ExpandedKey+6];
	ld.shared.u8 	%rs320, [_ZZ16AES_CCMP_EncryptPcS_jS_S_S_S_jjE11ExpandedKey+7];
	ld.shared.u8 	%rs321, [_ZZ16AES_CCMP_EncryptPcS_jS_S_S_S_jjE11ExpandedKey+8];
	ld.shared.u8 	%rs322, [_ZZ16AES_CCMP_EncryptPcS_jS_S_S_S_jjE11ExpandedKey+9];
	ld.shared.u8 	%rs323, [_ZZ16AES_CCMP_EncryptPcS_jS_S_S_S_jjE11ExpandedKey+10];
	ld.shared.u8 	%rs324, [_ZZ16AES_CCMP_EncryptPcS_jS_S_S_S_jjE11ExpandedKey+11];
	ld.shared.u8 	%rs111, [_ZZ16AES_CCMP_EncryptPcS_jS_S_S_S_jjE11ExpandedKey+12];
	cvt.u16.u32 	%rs112, %r53;
	xor.b16  	%rs113, %rs111, %rs112;
	cvt.u32.u16 	%r54, %rs113;
	and.b32  	%r55, %r54, 255;
	ld.shared.u8 	%rs114, [_ZZ16AES_CCMP_EncryptPcS_jS_S_S_S_jjE11ExpandedKey+13];
	shr.u16 	%rs115, %rs112, 8;
	xor.b16  	%rs116, %rs114, %rs115;
	and.b16  	%rs117, %rs116, 255;
	mul.wide.u16 	%r56, %rs117, 256;
	or.b32  	%r57, %r56, %r55;
	ld.shared.u8 	%rs118, [_ZZ16AES_CCMP_EncryptPcS_jS_S_S_S_jjE11ExpandedKey+14];
	{ .reg .b16 tmp; mov.b32 {tmp, %rs119}, %r53; }
	xor.b16  	%rs120, %rs118, %rs119;
	cvt.u32.u16 	%r58, %rs120;
	shl.b32 	%r59, %r58, 16;
	and.b32  	%r60, %r59, 16711680;
	or.b32  	%r61, %r57, %r60;
	ld.shared.u8 	%rs121, [_ZZ16AES_CCMP_EncryptPcS_jS_S_S_S_jjE11ExpandedKey+15];
	shr.u32 	%r62, %r53, 24;
	cvt.u16.u32 	%rs122, %r62;
	xor.b16  	%rs123, %rs121, %rs122;
	cvt.u32.u16 	%r63, %rs123;
	shl.b32 	%r64, %r63, 24;
	or.b32  	%r233, %r61, %r64;
	mov.b32 	%r232, 16;
	mov.u32 	%r65, _ZZ16AES_CCMP_EncryptPcS_jS_S_S_S_jjE11ExpandedKey;
$L__BB5_9:
	add.s32 	%r66, %r65, %r232;
	cvt.u32.u16 	%r67, %rs313;
	and.b32  	%r68, %r67, 255;
	mov.u32 	%r69, _ZZ16AES_CCMP_EncryptPcS_jS_S_S_S_jjE4sbox;
	add.s32 	%r70, %r69, %r68;
	ld.shared.u8 	%rs124, [%r70];
	cvt.u32.u16 	%r71, %rs314;
	and.b32  	%r72, %r71, 255;
	add.s32 	%r73, %r69, %r72;
	ld.shared.u8 	%rs125, [%r73];
	cvt.u32.u16 	%r74, %rs315;
	and.b32  	%r75, %r74, 255;
	add.s32 	%r76, %r69, %r75;
	ld.shared.u8 	%rs126, [%r76];
	cvt.u32.u16 	%r77, %rs316;
	and.b32  	%r78, %r77, 255;
	add.s32 	%r79, %r69, %r78;
	ld.shared.u8 	%rs127, [%r79];
	cvt.u32.u16 	%r80, %rs317;
	and.b32  	%r81, %r80, 255;
	add.s32 	%r82, %r69, %r81;
	ld.shared.u8 	%rs128, [%r82];
	cvt.u32.u16 	%r83, %rs318;
	and.b32  	%r84, %r83, 255;
	add.s32 	%r85, %r69, %r84;
	ld.shared.u8 	%rs129, [%r85];
	cvt.u32.u16 	%r86, %rs319;
	and.b32  	%r87, %r86, 255;
	add.s32 	%r88, %r69, %r87;
	ld.shared.u8 	%rs130, [%r88];
	cvt.u32.u16 	%r89, %rs320;
	and.b32  	%r90, %r89, 255;
	add.s32 	%r91, %r69, %r90;
	ld.shared.u8 	%rs131, [%r91];
	cvt.u32.u16 	%r92, %rs321;
	and.b32  	%r93, %r92, 255;
	add.s32 	%r94, %r69, %r93;
	ld.shared.u8 	%rs132, [%r94];
	cvt.u32.u16 	%r95, %rs322;
	and.b32  	%r96, %r95, 255;
	add.s32 	%r97, %r69, %r96;
	ld.shared.u8 	%rs133, [%r97];
	cvt.u32.u16 	%r98, %rs323;
	and.b32  	%r99, %r98, 255;
	add.s32 	%r100, %r69, %r99;
	ld.shared.u8 	%rs134, [%r100];
	cvt.u32.u16 	%r101, %rs324;
	and.b32  	%r102, %r101, 255;
	add.s32 	%r103, %r69, %r102;
	ld.shared.u8 	%rs135, [%r103];
	and.b32  	%r104, %r233, 255;
	add.s32 	%r105, %r69, %r104;
	ld.shared.u8 	%rs136, [%r105];
	shr.u32 	%r106, %r233, 8;
	and.b32  	%r107, %r106, 255;
	add.s32 	%r108, %r69, %r107;
	ld.shared.u8 	%rs137, [%r108];
	shr.u32 	%r109, %r233, 16;
	and.b32  	%r110, %r109, 255;
	add.s32 	%r111, %r69, %r110;
	ld.shared.u8 	%rs138, [%r111];
	shr.u32 	%r112, %r233, 24;
	add.s32 	%r113, %r69, %r112;
	ld.shared.u8 	%rs139, [%r113];
	cvt.u32.u16 	%r114, %rs124;
	and.b32  	%r115, %r114, 255;
	mov.u32 	%r116, _ZZ16AES_CCMP_EncryptPcS_jS_S_S_S_jjE4mul2;
	add.s32 	%r117, %r116, %r115;
	ld.shared.u8 	%rs140, [%r117];
	cvt.u32.u16 	%r118, %rs129;
	and.b32  	%r119, %r118, 255;
	mov.u32 	%r120, _ZZ16AES_CCMP_EncryptPcS_jS_S_S_S_jjE4mul3;
	add.s32 	%r121, %r120, %r119;
	ld.shared.u8 	%rs141, [%r121];
	xor.b16  	%rs142, %rs141, %rs140;
	add.s32 	%r122, %r116, %r119;
	ld.shared.u8 	%rs143, [%r122];
	cvt.u32.u16 	%r123, %rs134;
	and.b32  	%r124, %r123, 255;
	add.s32 	%r125, %r120, %r124;
	ld.shared.u8 	%rs144, [%r125];
	xor.b16  	%rs145, %rs143, %rs144;
	add.s32 	%r126, %r116, %r124;
	ld.shared.u8 	%rs146, [%r126];
	cvt.u32.u16 	%r127, %rs139;
	and.b32  	%r128, %r127, 255;
	add.s32 	%r129, %r120, %r128;
	ld.shared.u8 	%rs147, [%r129];
	xor.b16  	%rs148, %rs146, %rs147;
	add.s32 	%r130, %r120, %r115;
	ld.shared.u8 	%rs149, [%r130];
	add.s32 	%r131, %r116, %r128;
	ld.shared.u8 	%rs150, [%r131];
	xor.b16  	%rs151, %rs149, %rs150;
	cvt.u32.u16 	%r132, %rs128;
	and.b32  	%r133, %r132, 255;
	add.s32 	%r134, %r116, %r133;
	ld.shared.u8 	%rs152, [%r134];
	cvt.u32.u16 	%r135, %rs133;
	and.b32  	%r136, %r135, 255;
	add.s32 	%r137, %r120, %r136;
	ld.shared.u8 	%rs153, [%r137];
	xor.b16  	%rs154, %rs153, %rs152;
	add.s32 	%r138, %r116, %r136;
	ld.shared.u8 	%rs155, [%r138];
	cvt.u32.u16 	%r139, %rs138;
	and.b32  	%r140, %r139, 255;
	add.s32 	%r141, %r120, %r140;
	ld.shared.u8 	%rs156, [%r141];
	xor.b16  	%rs157, %rs155, %rs156;
	add.s32 	%r142, %r116, %r140;
	ld.shared.u8 	%rs158, [%r142];
	cvt.u32.u16 	%r143, %rs127;
	and.b32  	%r144, %r143, 255;
	add.s32 	%r145, %r120, %r144;
	ld.shared.u8 	%rs159, [%r145];
	xor.b16  	%rs160, %rs158, %rs159;
	add.s32 	%r146, %r120, %r133;
	ld.shared.u8 	%rs161, [%r146];
	add.s32 	%r147, %r116, %r144;
	ld.shared.u8 	%rs162, [%r147];
	xor.b16  	%rs163, %rs161, %rs162;
	cvt.u32.u16 	%r148, %rs132;
	and.b32  	%r149, %r148, 255;
	add.s32 	%r150, %r116, %r149;
	ld.shared.u8 	%rs164, [%r150];
	cvt.u32.u16 	%r151, %rs137;
	and.b32  	%r152, %r151, 255;
	add.s32 	%r153, %r120, %r152;
	ld.shared.u8 	%rs165, [%r153];
	xor.b16  	%rs166, %rs165, %rs164;
	add.s32 	%r154, %r116, %r152;
	ld.shared.u8 	%rs167, [%r154];
	cvt.u32.u16 	%r155, %rs126;
	and.b32  	%r156, %r155, 255;
	add.s32 	%r157, %r120, %r156;
	ld.shared.u8 	%rs168, [%r157];
	xor.b16  	%rs169, %rs167, %rs168;
	add.s32 	%r158, %r116, %r156;
	ld.shared.u8 	%rs170, [%r158];
	cvt.u32.u16 	%r159, %rs131;
	and.b32  	%r160, %r159, 255;
	add.s32 	%r161, %r120, %r160;
	ld.shared.u8 	%rs171, [%r161];
	xor.b16  	%rs172, %rs170, %rs171;
	add.s32 	%r162, %r120, %r149;
	ld.shared.u8 	%rs173, [%r162];
	add.s32 	%r163, %r116, %r160;
	ld.shared.u8 	%rs174, [%r163];
	xor.b16  	%rs175, %rs173, %rs174;
	cvt.u32.u16 	%r164, %rs136;
	and.b32  	%r165, %r164, 255;
	add.s32 	%r166, %r116, %r165;
	ld.shared.u8 	%rs176, [%r166];
	cvt.u32.u16 	%r167, %rs125;
	and.b32  	%r168, %r167, 255;
	add.s32 	%r169, %r120, %r168;
	ld.shared.u8 	%rs177, [%r169];
	xor.b16  	%rs178, %rs177, %rs176;
	add.s32 	%r170, %r116, %r168;
	ld.shared.u8 	%rs179, [%r170];
	cvt.u32.u16 	%r171, %rs130;
	and.b32  	%r172, %r171, 255;
	add.s32 	%r173, %r120, %r172;
	ld.shared.u8 	%rs180, [%r173];
	xor.b16  	%rs181, %rs179, %rs180;
	add.s32 	%r174, %r116, %r172;
	ld.shared.u8 	%rs182, [%r174];
	cvt.u32.u16 	%r175, %rs135;
	and.b32  	%r176, %r175, 255;
	add.s32 	%r177, %r120, %r176;
	ld.shared.u8 	%rs183, [%r177];
	xor.b16  	%rs184, %rs182, %rs183;
	add.s32 	%r178, %r120, %r165;
	ld.shared.u8 	%rs185, [%r178];
	add.s32 	%r179, %r116, %r176;
	ld.shared.u8 	%rs186, [%r179];
	xor.b16  	%rs187, %rs185, %rs186;
	ld.shared.u8 	%rs188, [%r66];
	xor.b16  	%rs189, %rs142, %rs188;
	xor.b16  	%rs190, %rs189, %rs134;
	xor.b16  	%rs313, %rs190, %rs139;
	ld.shared.u8 	%rs191, [%r66+1];
	xor.b16  	%rs192, %rs145, %rs191;
	xor.b16  	%rs193, %rs192, %rs124;
	xor.b16  	%rs314, %rs193, %rs139;
	ld.shared.u8 	%rs194, [%r66+2];
	xor.b16  	%rs195, %rs148, %rs194;
	xor.b16  	%rs196, %rs195, %rs124;
	xor.b16  	%rs315, %rs196, %rs129;
	ld.shared.u8 	%rs197, [%r66+3];
	xor.b16  	%rs198, %rs151, %rs197;
	xor.b16  	%rs199, %rs198, %rs129;
	xor.b16  	%rs316, %rs199, %rs134;
	ld.shared.u8 	%rs200, [%r66+4];
	xor.b16  	%rs201, %rs154, %rs200;
	xor.b16  	%rs202, %rs201, %rs138;
	xor.b16  	%rs317, %rs202, %rs127;
	ld.shared.u8 	%rs203, [%r66+5];
	xor.b16  	%rs204, %rs157, %rs203;
	xor.b16  	%rs205, %rs204, %rs128;
	xor.b16  	%rs318, %rs205, %rs127;
	ld.shared.u8 	%rs206, [%r66+6];
	xor.b16  	%rs207, %rs160, %rs206;
	xor.b16  	%rs208, %rs207, %rs128;
	xor.b16  	%rs319, %rs208, %rs133;
	ld.shared.u8 	%rs209, [%r66+7];
	xor.b16  	%rs210, %rs163, %rs209;
	xor.b16  	%rs211, %rs210, %rs133;
	xor.b16  	%rs320, %rs211, %rs138;
	ld.shared.u8 	%rs212, [%r66+8];
	xor.b16  	%rs213, %rs166, %rs212;
	xor.b16  	%rs214, %rs213, %rs126;
	xor.b16  	%rs321, %rs214, %rs131;
	ld.shared.u8 	%rs215, [%r66+9];
	xor.b16  	%rs216, %rs169, %rs215;
	xor.b16  	%rs217, %rs216, %rs132;
	xor.b16  	%rs322, %rs217, %rs131;
	ld.shared.u8 	%rs218, [%r66+10];
	xor.b16  	%rs219, %rs172, %rs218;
	xor.b16  	%rs220, %rs219, %rs132;
	xor.b16  	%rs323, %rs220, %rs137;
	ld.shared.u8 	%rs221, [%r66+11];
	xor.b16  	%rs222, %rs175, %rs221;
	xor.b16  	%rs223, %rs222, %rs137;
	xor.b16  	%rs324, %rs223, %rs126;
	ld.shared.u8 	%rs224, [%r66+12];
	xor.b16  	%rs225, %rs178, %rs224;
	xor.b16  	%rs226, %rs225, %rs130;
	xor.b16  	%rs227, %rs226, %rs135;
	cvt.u32.u16 	%r180, %rs227;
	and.b32  	%r8, %r180, 255;
	ld.shared.u8 	%rs228, [%r66+13];
	xor.b16  	%rs229, %rs181, %rs228;
	xor.b16  	%rs230, %rs229, %rs136;
	xor.b16  	%rs231, %rs230, %rs135;
	cvt.u32.u16 	%r181, %rs231;
	and.b32  	%r9, %r181, 255;
	and.b16  	%rs232, %rs231, 255;
	mul.wide.u16 	%r182, %rs232, 256;
	ld.shared.u8 	%rs233, [%r66+14];
	xor.b16  	%rs234, %rs184, %rs233;
	xor.b16  	%rs235, %rs234, %rs136;
	xor.b16  	%rs236, %rs235, %rs125;
	cvt.u32.u16 	%r183, %rs236;
	and.b32  	%r10, %r183, 255;
	shl.b32 	%r184, %r183, 16;
	and.b32  	%r185, %r184, 16711680;
	ld.shared.u8 	%rs237, [%r66+15];
	xor.b16  	%rs238, %rs187, %rs237;
	xor.b16  	%rs239, %rs238, %rs125;
	xor.b16  	%rs240, %rs239, %rs130;
	cvt.u32.u16 	%r186, %rs240;
	and.b32  	%r11, %r186, 255;
	shl.b32 	%r187, %r186, 24;
	or.b32  	%r188, %r182, %r185;
	or.b32  	%r189, %r188, %r187;
	or.b32  	%r233, %r189, %r8;
	add.s32 	%r232, %r232, 16;
	setp.ne.s32 	%p6, %r232, 160;
	@%p6 bra 	$L__BB5_9;
	cvt.u32.u16 	%r190, %rs313;
	and.b32  	%r191, %r190, 255;
	add.s32 	%r193, %r69, %r191;
	ld.shared.u8 	%rs241, [%r193];
	cvt.u32.u16 	%r194, %rs314;
	and.b32  	%r195, %r194, 255;
	add.s32 	%r196, %r69, %r195;
	ld.shared.u8 	%rs242, [%r196];
	cvt.u32.u16 	%r197, %rs315;
	and.b32  	%r198, %r197, 255;
	add.s32 	%r199, %r69, %r198;
	ld.shared.u8 	%rs243, [%r199];
	cvt.u32.u16 	%r200, %rs316;
	and.b32  	%r201, %r200, 255;
	add.s32 	%r202, %r69, %r201;
	ld.shared.u8 	%rs244, [%r202];
	cvt.u32.u16 	%r203, %rs317;
	and.b32  	%r204, %r203, 255;
	add.s32 	%r205, %r69, %r204;
	ld.shared.u8 	%rs245, [%r205];
	cvt.u32.u16 	%r206, %rs318;
	and.b32  	%r207, %r206, 255;
	add.s32 	%r208, %r69, %r207;
	ld.shared.u8 	%rs246, [%r208];
	cvt.u32.u16 	%r209, %rs319;
	and.b32  	%r210, %r209, 255;
	add.s32 	%r211, %r69, %r210;
	ld.shared.u8 	%rs247, [%r211];
	cvt.u32.u16 	%r212, %rs320;
	and.b32  	%r213, %r212, 255;
	add.s32 	%r214, %r69, %r213;
	ld.shared.u8 	%rs248, [%r214];
	cvt.u32.u16 	%r215, %rs321;
	and.b32  	%r216, %r215, 255;
	add.s32 	%r217, %r69, %r216;
	ld.shared.u8 	%rs249, [%r217];
	cvt.u32.u16 	%r218, %rs322;
	and.b32  	%r219, %r218, 255;
	add.s32 	%r220, %r69, %r219;
	ld.shared.u8 	%rs250, [%r220];
	cvt.u32.u16 	%r221, %rs323;
	and.b32  	%r222, %r221, 255;
	add.s32 	%r223, %r69, %r222;
	ld.shared.u8 	%rs251, [%r223];
	cvt.u32.u16 	%r224, %rs324;
	and.b32  	%r225, %r224, 255;
	add.s32 	%r226, %r69, %r225;
	ld.shared.u8 	%rs252, [%r226];
	add.s32 	%r227, %r69, %r8;
	ld.shared.u8 	%rs253, [%r227];
	add.s32 	%r228, %r69, %r9;
	ld.shared.u8 	%rs254, [%r228];
	add.s32 	%r229, %r69, %r10;
	ld.shared.u8 	%rs255, [%r229];
	add.s32 	%r230, %r69, %r11;
	ld.shared.u8 	%rs256, [%r230];
	ld.shared.u8 	%rs257, [_ZZ16AES_CCMP_EncryptPcS_jS_S_S_S_jjE11ExpandedKey+160];
	xor.b16  	%rs258, %rs241, %rs257;
	ld.shared.u8 	%rs259, [_ZZ16AES_CCMP_EncryptPcS_jS_S_S_S_jjE11ExpandedKey+161];
	xor.b16  	%rs260, %rs246, %rs259;
	ld.shared.u8 	%rs261, [_ZZ16AES_CCMP_EncryptPcS_jS_S_S_S_jjE11ExpandedKey+162];
	xor.b16  	%rs262, %rs251, %rs261;
	ld.shared.u8 	%rs263, [_ZZ16AES_CCMP_EncryptPcS_jS_S_S_S_jjE11ExpandedKey+163];
	xor.b16  	%rs264, %rs256, %rs263;
	ld.shared.u8 	%rs265, [_ZZ16AES_CCMP_EncryptPcS_jS_S_S_S_jjE11ExpandedKey+164];
	xor.b16  	%rs266, %rs245, %rs265;
	ld.shared.u8 	%rs267, [_ZZ16AES_CCMP_EncryptPcS_jS_S_S_S_jjE11ExpandedKey+165];
	xor.b16  	%rs268, %rs250, %rs267;
	ld.shared.u8 	%rs269, [_ZZ16AES_CCMP_EncryptPcS_jS_S_S_S_jjE11ExpandedKey+166];
	xor.b16  	%rs270, %rs255, %rs269;
	ld.shared.u8 	%rs271, [_ZZ16AES_CCMP_EncryptPcS_jS_S_S_S_jjE11ExpandedKey+167];
	xor.b16  	%rs272, %rs244, %rs271;
	ld.shared.u8 	%rs273, [_ZZ16AES_CCMP_EncryptPcS_jS_S_S_S_jjE11ExpandedKey+168];
	xor.b16  	%rs274, %rs249, %rs273;
	ld.shared.u8 	%rs275, [_ZZ16AES_CCMP_EncryptPcS_jS_S_S_S_jjE11ExpandedKey+169];
	xor.b16  	%rs276, %rs254, %rs275;
	ld.shared.u8 	%rs277, [_ZZ16AES_CCMP_EncryptPcS_jS_S_S_S_jjE11ExpandedKey+170];
	xor.b16  	%rs278, %rs243, %rs277;
	ld.shared.u8 	%rs279, [_ZZ16AES_CCMP_EncryptPcS_jS_S_S_S_jjE11ExpandedKey+171];
	xor.b16  	%rs280, %rs248, %rs279;
	ld.shared.u8 	%rs281, [_ZZ16AES_CCMP_EncryptPcS_jS_S_S_S_jjE11ExpandedKey+172];
	xor.b16  	%rs282, %rs253, %rs281;
	ld.shared.u8 	%rs283, [_ZZ16AES_CCMP_EncryptPcS_jS_S_S_S_jjE11ExpandedKey+173];
	xor.b16  	%rs284, %rs242, %rs283;
	ld.shared.u8 	%rs285, [_ZZ16AES_CCMP_EncryptPcS_jS_S_S_S_jjE11ExpandedKey+174];
	xor.b16  	%rs286, %rs247, %rs285;
	ld.shared.u8 	%rs287, [_ZZ16AES_CCMP_EncryptPcS_jS_S_S_S_jjE11ExpandedKey+175];
	xor.b16  	%rs288, %rs252, %rs287;
	xor.b16  	%rs289, %rs21, %rs258;
	xor.b16  	%rs290, %rs22, %rs260;
	xor.b16  	%rs291, %rs23, %rs262;
	xor.b16  	%rs292, %rs24, %rs264;
	xor.b16  	%rs293, %rs25, %rs266;
	xor.b16  	%rs294, %rs26, %rs268;
	xor.b16  	%rs295, %rs27, %rs270;
	xor.b16  	%rs296, %rs28, %rs272;
	xor.b16  	%rs297, %rs29, %rs274;
	xor.b16  	%rs298, %rs30, %rs276;
	xor.b16  	%rs299, %rs31, %rs278;
	xor.b16  	%rs300, %rs32, %rs280;
	xor.b16  	%rs301, %rs33, %rs282;
	xor.b16  	%rs302, %rs34, %rs284;
	xor.b16  	%rs303, %rs35, %rs286;
	xor.b16  	%rs304, %rs36, %rs288;
	st.global.u8 	[%rd1], %rs289;
	st.global.u8 	[%rd1+1], %rs290;
	st.global.u8 	[%rd1+2], %rs291;
	st.global.u8 	[%rd1+3], %rs292;
	st.global.u8 	[%rd1+4], %rs293;
	st.global.u8 	[%rd1+5], %rs294;
	st.global.u8 	[%rd1+6], %rs295;
	st.global.u8 	[%rd1+7], %rs296;
	st.global.u8 	[%rd1+8], %rs297;
	st.global.u8 	[%rd1+9], %rs298;
	st.global.u8 	[%rd1+10], %rs299;
	st.global.u8 	[%rd1+11], %rs300;
	st.global.u8 	[%rd1+12], %rs301;
	st.global.u8 	[%rd1+13], %rs302;
	st.global.u8 	[%rd1+14], %rs303;
	st.global.u8 	[%rd1+15], %rs304;
$L__BB5_11:
	ret;

}
	// .globl	_Z13Calculate_MICPcjS_S_S_S_S_PhjS0_
.visible .entry _Z13Calculate_MICPcjS_S_S_S_S_PhjS0_(
	.param .u64 .ptr .align 1 _Z13Calculate_MICPcjS_S_S_S_S_PhjS0__param_0,
	.param .u32 _Z13Calculate_MICPcjS_S_S_S_S_PhjS0__param_1,
	.param .u64 .ptr .align 1 _Z13Calculate_MICPcjS_S_S_S_S_PhjS0__param_2,
	.param .u64 .ptr .align 1 _Z13Calculate_MICPcjS_S_S_S_S_PhjS0__param_3,
	.param .u64 .ptr .align 1 _Z13Calculate_MICPcjS_S_S_S_S_PhjS0__param_4,
	.param .u64 .ptr .align 1 _Z13Calculate_MICPcjS_S_S_S_S_PhjS0__param_5,
	.param .u64 .ptr .align 1 _Z13Calculate_MICPcjS_S_S_S_S_PhjS0__param_6,
	.param .u64 .ptr .align 1 _Z13Calculate_MICPcjS_S_S_S_S_PhjS0__param_7,
	.param .u32 _Z13Calculate_MICPcjS_S_S_S_S_PhjS0__param_8,
	.param .u64 .ptr .align 1 _Z13Calculate_MICPcjS_S_S_S_S_PhjS0__param_9
)
{
	.local .align 16 .b8 	__local_depot6[1200];
	.reg .b64 	%SP;
	.reg .b64 	%SPL;
	.reg .pred 	%p<15>;
	.reg .b16 	%rs<2601>;
	.reg .b32 	%r<653>;
	.reg .b64 	%rd<2197>;

	mov.u64 	%SPL, __local_depot6;
	ld.param.u64 	%rd17, [_Z13Calculate_MICPcjS_S_S_S_S_PhjS0__param_2];
	ld.param.u64 	%rd18, [_Z13Calculate_MICPcjS_S_S_S_S_PhjS0__param_3];
	ld.param.u64 	%rd19, [_Z13Calculate_MICPcjS_S_S_S_S_PhjS0__param_4];
	ld.param.u64 	%rd20, [_Z13Calculate_MICPcjS_S_S_S_S_PhjS0__param_5];
	ld.param.u64 	%rd21, [_Z13Calculate_MICPcjS_S_S_S_S_PhjS0__param_6];
	ld.param.u32 	%r14, [_Z13Calculate_MICPcjS_S_S_S_S_PhjS0__param_8];
	add.u64 	%rd1, %SPL, 512;
	add.u64 	%rd2, %SPL, 1024;
	add.u64 	%rd3, %SPL, 768;
	add.u64 	%rd4, %SPL, 0;
	add.u64 	%rd5, %SPL, 256;
	mov.u32 	%r15, %tid.x;
	mov.u32 	%r16, %ctaid.x;
	or.b32  	%r17, %r15, %r16;
	setp.ne.s32 	%p1, %r17, 0;
	@%p1 bra 	$L__BB6_18;
	cvta.to.global.u64 	%rd30, %rd18;
	add.s64 	%rd6, %rd30, 3;
	cvta.to.global.u64 	%rd31, %rd19;
	add.s64 	%rd7, %rd31, 3;
	cvta.to.global.u64 	%rd32, %rd20;
	add.s64 	%rd8, %rd32, 3;
	cvta.to.global.u64 	%rd9, %rd21;
	mov.b64 	%rd2195, 0;
$L__BB6_2:
	add.s64 	%rd33, %rd6, %rd2195;
	add.s64 	%rd34, %rd1, %rd2195;
	add.s64 	%rd35, %rd7, %rd2195;
	add.s64 	%rd36, %rd3, %rd2195;
	add.s64 	%rd37, %rd8, %rd2195;
	add.s64 	%rd38, %rd4, %rd2195;
	add.s64 	%rd39, %rd9, %rd2195;
	add.s64 	%rd40, %rd5, %rd2195;
	ld.global.u8 	%r18, [%rd33+4];
	ld.global.u8 	%r19, [%rd33+3];
	prmt.b32 	%r20, %r19, %r18, 0x3340U;
	ld.global.u8 	%r21, [%rd33+2];
	ld.global.u8 	%r22, [%rd33+1];
	prmt.b32 	%r23, %r22, %r21, 0x3340U;
	prmt.b32 	%r24, %r23, %r20, 0x5410U;
	ld.global.u8 	%r25, [%rd33];
	ld.global.u8 	%r26, [%rd33+-1];
	prmt.b32 	%r27, %r26, %r25, 0x3340U;
	ld.global.u8 	%r28, [%rd33+-2];
	ld.global.u8 	%r29, [%rd33+-3];
	prmt.b32 	%r30, %r29, %r28, 0x3340U;
	prmt.b32 	%r31, %r30, %r27, 0x5410U;
	ld.global.u8 	%r32, [%rd35+3];
	ld.global.u8 	%r33, [%rd35+2];
	ld.global.u8 	%r34, [%rd35+1];
	ld.global.u8 	%r35, [%rd35+-2];
	ld.global.u8 	%r36, [%rd35+-3];
	ld.global.u8 	%r37, [%rd35];
	ld.global.u8 	%r38, [%rd35+-1];
	ld.global.u8 	%r39, [%rd37+3];
	ld.global.u8 	%r40, [%rd37+2];
	ld.global.u8 	%r41, [%rd37+1];
	ld.global.u8 	%r42, [%rd37+-2];
	ld.global.u8 	%r43, [%rd37+-3];
	ld.global.u8 	%r44, [%rd37];
	ld.global.u8 	%r45, [%rd37+-1];
	ld.global.u8 	%r46, [%rd39+6];
	ld.global.u8 	%r47, [%rd39+5];
	ld.global.u8 	%r48, [%rd39+4];
	ld.global.u8 	%r49, [%rd39+1];
	ld.global.u8 	%r50, [%rd39];
	ld.global.u8 	%r51, [%rd39+3];
	ld.global.u8 	%r52, [%rd39+2];
	st.local.v2.b32 	[%rd34], {%r31, %r24};
	prmt.b32 	%r53, %r38, %r37, 0x3340U;
	prmt.b32 	%r54, %r36, %r35, 0x3340U;
	prmt.b32 	%r55, %r54, %r53, 0x5410U;
	prmt.b32 	%r56, %r34, %r33, 0x3340U;
	ld.global.u8 	%r57, [%rd35+4];
	prmt.b32 	%r58, %r32, %r57, 0x3340U;
	prmt.b32 	%r59, %r56, %r58, 0x5410U;
	st.local.v2.b32 	[%rd36], {%r55, %r59};
	prmt.b32 	%r60, %r45, %r44, 0x3340U;
	prmt.b32 	%r61, %r43, %r42, 0x3340U;
	prmt.b32 	%r62, %r61, %r60, 0x5410U;
	prmt.b32 	%r63, %r41, %r40, 0x3340U;
	ld.global.u8 	%r64, [%rd37+4];
	prmt.b32 	%r65, %r39, %r64, 0x3340U;
	prmt.b32 	%r66, %r63, %r65, 0x5410U;
	st.local.v2.b32 	[%rd38], {%r62, %r66};
	prmt.b32 	%r67, %r52, %r51, 0x3340U;
	prmt.b32 	%r68, %r50, %r49, 0x3340U;
	prmt.b32 	%r69, %r68, %r67, 0x5410U;
	prmt.b32 	%r70, %r48, %r47, 0x3340U;
	ld.global.u8 	%r71, [%rd39+7];
	prmt.b32 	%r72, %r46, %r71, 0x3340U;
	prmt.b32 	%r73, %r70, %r72, 0x5410U;
	st.local.v2.b32 	[%rd40], {%r69, %r73};
	add.s64 	%rd2195, %rd2195, 8;
	cvt.u32.u64 	%r74, %rd2195;
	setp.ne.s32 	%p2, %r74, 256;
	@%p2 bra 	$L__BB6_2;
	cvta.to.global.u64 	%rd41, %rd17;
	ld.global.u8 	%rs1, [%rd41];
	ld.global.u8 	%rs109, [%rd41+3];
	ld.global.u8 	%r76, [%rd41+2];
	prmt.b32 	%r77, %r76, %r78, 0x3340U;
	ld.global.u8 	%r79, [%rd41+1];
	cvt.u32.u16 	%r80, %rs1;
	prmt.b32 	%r81, %r80, %r79, 0x3340U;
	prmt.b32 	%r82, %r81, %r77, 0x5410U;
	cvt.u32.u16 	%r83, %rs109;
	bfi.b32 	%r84, %r83, %r82, 24, 8;
	ld.global.u8 	%r85, [%rd41+15];
	ld.global.u8 	%r86, [%rd41+14];
	prmt.b32 	%r87, %r86, %r85, 0x3340U;
	ld.global.u8 	%r88, [%rd41+13];
	ld.global.u8 	%r89, [%rd41+12];
	prmt.b32 	%r90, %r89, %r88, 0x3340U;
	prmt.b32 	%r91, %r90, %r87, 0x5410U;
	ld.global.u8 	%r92, [%rd41+11];
	ld.global.u8 	%r93, [%rd41+10];
	prmt.b32 	%r94, %r93, %r92, 0x3340U;
	ld.global.u8 	%r95, [%rd41+9];
	ld.global.u8 	%r96, [%rd41+8];
	prmt.b32 	%r97, %r96, %r95, 0x3340U;
	prmt.b32 	%r98, %r97, %r94, 0x5410U;
	ld.global.u8 	%r99, [%rd41+7];
	ld.global.u8 	%r100, [%rd41+6];
	prmt.b32 	%r101, %r100, %r99, 0x3340U;
	ld.global.u8 	%r102, [%rd41+5];
	ld.global.u8 	%r103, [%rd41+4];
	prmt.b32 	%r104, %r103, %r102, 0x3340U;
	prmt.b32 	%r105, %r104, %r101, 0x5410U;
	prmt.b32 	%r106, %r76, %r83, 0x3340U;
	prmt.b32 	%r107, %r81, %r106, 0x5410U;
	st.local.v4.b32 	[%rd2], {%r107, %r105, %r98, %r91};
	mov.b64 	%rd42, {%r82, %r108};
	shr.u64 	%rd43, %rd42, 8;
	cvt.u16.u64 	%rs2, %rd43;
	mov.b64 	%rd44, {%r84, %r109};
	shr.u64 	%rd45, %rd44, 16;
	cvt.u16.u64 	%rs6, %rd45;
	shr.u16 	%rs3, %rs6, 8;
	mov.b32 	%r647, 16;
$L__BB6_4:
	add.s32 	%r110, %r647, -4;
	cvt.u64.u32 	%rd46, %r110;
	add.s64 	%rd12, %rd2, %rd46;
	ld.local.u32 	%r111, [%rd12];
	bfe.u32 	%r112, %r111, 0, 8;
	cvt.u16.u32 	%rs2568, %r112;
	bfe.u32 	%r113, %r111, 8, 8;
	cvt.u16.u32 	%rs2567, %r113;
	bfe.u32 	%r114, %r111, 16, 8;
	cvt.u16.u32 	%rs2566, %r114;
	bfe.u32 	%r115, %r111, 24, 8;
	cvt.u16.u32 	%rs2565, %r115;
	and.b32  	%r116, %r647, 8;
	setp.ne.s32 	%p3, %r116, 0;
	@%p3 bra 	$L__BB6_6;
	cvt.u64.u16 	%rd47, %rs2567;
	and.b64  	%rd48, %rd47, 255;
	add.s64 	%rd49, %rd3, %rd48;
	ld.local.u8 	%rs110, [%rd49];
	cvt.u64.u16 	%rd50, %rs2566;
	and.b64  	%rd51, %rd50, 255;
	add.s64 	%rd52, %rd3, %rd51;
	ld.local.u8 	%rs2567, [%rd52];
	cvt.u64.u16 	%rd53, %rs2565;
	and.b64  	%rd54, %rd53, 255;
	add.s64 	%rd55, %rd3, %rd54;
	ld.local.u8 	%rs2566, [%rd55];
	cvt.u64.u16 	%rd56, %rs2568;
	and.b64  	%rd57, %rd56, 255;
	add.s64 	%rd58, %rd3, %rd57;
	ld.local.u8 	%rs2565, [%rd58];
	shr.u32 	%r117, %r647, 4;
	cvt.u64.u32 	%rd59, %r117;
	add.s64 	%rd60, %rd1, %rd59;
	ld.local.u8 	%rs111, [%rd60];
	xor.b16  	%rs2568, %rs110, %rs111;
$L__BB6_6:
	ld.local.v2.u8 	{%rs112, %rs113}, [%rd12+-12];
	xor.b16  	%rs114, %rs2568, %rs112;
	xor.b16  	%rs115, %rs2567, %rs113;
	st.local.v2.u8 	[%rd12+4], {%rs114, %rs115};
	ld.local.u8 	%rs116, [%rd12+-10];
	xor.b16  	%rs117, %rs2566, %rs116;
	st.local.u8 	[%rd12+6], %rs117;
	ld.local.u8 	%rs118, [%rd12+-9];
	xor.b16  	%rs119, %rs2565, %rs118;
	st.local.u8 	[%rd12+7], %rs119;
	ld.local.u8 	%rs120, [%rd12+-8];
	xor.b16  	%rs121, %rs114, %rs120;
	st.local.u8 	[%rd12+8], %rs121;
	ld.local.u8 	%rs122, [%rd12+-7];
	xor.b16  	%rs123, %rs115, %rs122;
	st.local.u8 	[%rd12+9], %rs123;
	ld.local.u8 	%rs124, [%rd12+-6];
	xor.b16  	%rs125, %rs117, %rs124;
	st.local.u8 	[%rd12+10], %rs125;
	ld.local.u8 	%rs126, [%rd12+-5];
	xor.b16  	%rs127, %rs119, %rs126;
	st.local.u8 	[%rd12+11], %rs127;
	add.s32 	%r2, %r647, 8;
	setp.lt.u32 	%p4, %r647, 168;
	mov.u32 	%r647, %r2;
	@%p4 bra 	$L__BB6_4;
	mov.b32 	%r118, 0;
	st.local.v4.b32 	[%rd1], {%r118, %r118, %r118, %r118};
	setp.eq.s32 	%p5, %r14, 0;
	mov.b16 	%rs2585, 0;
	mov.u16 	%rs2586, %rs2585;
	mov.u16 	%rs2587, %rs2585;
	mov.u16 	%rs2588, %rs2585;
	mov.u16 	%rs2589, %rs2585;
	mov.u16 	%rs2590, %rs2585;
	mov.u16 	%rs2591, %rs2585;
	mov.u16 	%rs2592, %rs2585;
	mov.u16 	%rs2593, %rs2585;
	mov.u16 	%rs2594, %rs2585;
	mov.u16 	%rs2595, %rs2585;
	mov.u16 	%rs2596, %rs2585;
	mov.u16 	%rs2597, %rs2585;
	mov.u16 	%rs2598, %rs2585;
	mov.u16 	%rs2599, %rs2585;
	mov.u16 	%rs2600, %rs2585;
	@%p5 bra 	$L__BB6_12;
	ld.local.u32 	%r120, [%rd2+4];
	bfe.u32 	%r121, %r120, 0, 8;
	cvt.u16.u32 	%rs19, %r121;
	bfe.u32 	%r122, %r120, 8, 8;
	cvt.u16.u32 	%rs20, %r122;
	bfe.u32 	%r123, %r120, 16, 8;
	cvt.u16.u32 	%rs21, %r123;
	bfe.u32 	%r124, %r120, 24, 8;
	cvt.u16.u32 	%rs22, %r124;
	ld.local.v2.b32 	{%r125, %r126}, [%rd2+8];
	bfe.u32 	%r127, %r125, 0, 8;
	cvt.u16.u32 	%rs23, %r127;
	bfe.u32 	%r128, %r125, 8, 8;
	cvt.u16.u32 	%rs24, %r128;
	bfe.u32 	%r129, %r125, 16, 8;
	cvt.u16.u32 	%rs25, %r129;
	bfe.u32 	%r130, %r125, 24, 8;
	cvt.u16.u32 	%rs26, %r130;
	bfe.u32 	%r131, %r126, 0, 8;
	cvt.u16.u32 	%rs27, %r131;
	mov.b64 	%rd61, {%r125, %r126};
	ld.local.u8 	%rs28, [%rd2+160];
	shr.u64 	%rd62, %rd61, 40;
	cvt.u16.u64 	%rs29, %rd62;
	shr.u64 	%rd63, %rd61, 48;
	cvt.u16.u64 	%rs31, %rd63;
	shr.u64 	%rd64, %rd61, 56;
	cvt.u16.u64 	%rs30, %rd64;
	mov.b32 	%r648, 0;
$L__BB6_9:
	mov.b32 	%r649, 0;
$L__BB6_10:
	ld.param.u64 	%rd2193, [_Z13Calculate_MICPcjS_S_S_S_S_PhjS0__param_7];
	add.s32 	%r133, %r649, %r648;
	cvt.u64.u32 	%rd65, %r133;
	cvta.to.global.u64 	%rd66, %rd2193;
	add.s64 	%rd67, %rd66, %rd65;
	ld.global.u8 	%rs129, [%rd67];
	cvt.u64.u32 	%rd68, %r649;
	add.s64 	%rd69, %rd1, %rd68;
	ld.local.u8 	%rs130, [%rd69];
	xor.b16  	%rs131, %rs130, %rs129;
	st.local.u8 	[%rd69], %rs131;
	add.s32 	%r5, %r649, 1;
	setp.lt.u32 	%p6, %r649, 15;
	add.s32 	%r134, %r133, 1;
	setp.lt.u32 	%p7, %r134, %r14;
	and.pred  	%p8, %p6, %p7;
	mov.u32 	%r649, %r5;
	@%p8 bra 	$L__BB6_10;
	ld.local.v4.b32 	{%r135, %r136, %r137, %r138}, [%rd1];
	bfe.u32 	%r139, %r138, 24, 8;
	cvt.u16.u32 	%rs132, %r139;
	bfe.u32 	%r140, %r138, 16, 8;
	cvt.u16.u32 	%rs133, %r140;
	bfe.u32 	%r141, %r138, 8, 8;
	cvt.u16.u32 	%rs134, %r141;
	bfe.u32 	%r142, %r138, 0, 8;
	cvt.u16.u32 	%rs135, %r142;
	bfe.u32 	%r143, %r137, 24, 8;
	cvt.u16.u32 	%rs136, %r143;
	bfe.u32 	%r144, %r137, 16, 8;
	cvt.u16.u32 	%rs137, %r144;
	bfe.u32 	%r145, %r137, 8, 8;
	cvt.u16.u32 	%rs138, %r145;
	bfe.u32 	%r146, %r137, 0, 8;
	cvt.u16.u32 	%rs139, %r146;
	bfe.u32 	%r147, %r136, 24, 8;
	cvt.u16.u32 	%rs140, %r147;
	bfe.u32 	%r148, %r136, 16, 8;
	cvt.u16.u32 	%rs141, %r148;
	bfe.u32 	%r149, %r136, 8, 8;
	cvt.u16.u32 	%rs142, %r149;
	bfe.u32 	%r150, %r136, 0, 8;
	cvt.u16.u32 	%rs143, %r150;
	bfe.u32 	%r151, %r135, 24, 8;
	cvt.u16.u32 	%rs144, %r151;
	bfe.u32 	%r152, %r135, 16, 8;
	cvt.u16.u32 	%rs145, %r152;
	bfe.u32 	%r153, %r135, 8, 8;
	cvt.u16.u32 	%rs146, %r153;
	bfe.u32 	%r154, %r135, 0, 8;
	cvt.u16.u32 	%rs147, %r154;
	xor.b16  	%rs148, %rs147, %rs1;
	xor.b16  	%rs149, %rs146, %rs2;
	xor.b16  	%rs150, %rs145, %rs6;
	xor.b16  	%rs151, %rs144, %rs3;
	xor.b16  	%rs152, %rs143, %rs19;
	xor.b16  	%rs153, %rs142, %rs20;
	xor.b16  	%rs154, %rs141, %rs21;
	xor.b16  	%rs155, %rs140, %rs22;
	xor.b16  	%rs156, %rs139, %rs23;
	xor.b16  	%rs157, %rs138, %rs24;
	xor.b16  	%rs158, %rs137, %rs25;
	xor.b16  	%rs159, %rs136, %rs26;
	xor.b16  	%rs160, %rs135, %rs27;
	xor.b16  	%rs161, %rs134, %rs29;
	xor.b16  	%rs162, %rs133, %rs31;
	xor.b16  	%rs163, %rs132, %rs30;
	cvt.u64.u16 	%rd70, %rs148;
	and.b64  	%rd71, %rd70, 255;
	add.s64 	%rd72, %rd3, %rd71;
	ld.local.u8 	%rs164, [%rd72];
	cvt.u64.u16 	%rd73, %rs149;
	and.b64  	%rd74, %rd73, 255;
	add.s64 	%rd75, %rd3, %rd74;
	ld.local.u8 	%rs165, [%rd75];
	cvt.u64.u16 	%rd76, %rs150;
	and.b64  	%rd77, %rd76, 255;
	add.s64 	%rd78, %rd3, %rd77;
	ld.local.u8 	%rs166, [%rd78];
	cvt.u64.u16 	%rd79, %rs151;
	and.b64  	%rd80, %rd79, 255;
	add.s64 	%rd81, %rd3, %rd80;
	ld.local.u8 	%rs167, [%rd81];
	cvt.u64.u16 	%rd82, %rs152;
	and.b64  	%rd83, %rd82, 255;
	add.s64 	%rd84, %rd3, %rd83;
	ld.local.u8 	%rs168, [%rd84];
	cvt.u64.u16 	%rd85, %rs153;
	and.b64  	%rd86, %rd85, 255;
	add.s64 	%rd87, %rd3, %rd86;
	ld.local.u8 	%rs169, [%rd87];
	cvt.u64.u16 	%rd88, %rs154;
	and.b64  	%rd89, %rd88, 255;
	add.s64 	%rd90, %rd3, %rd89;
	ld.local.u8 	%rs170, [%rd90];
	cvt.u64.u16 	%rd91, %rs155;
	and.b64  	%rd92, %rd91, 255;
	add.s64 	%rd93, %rd3, %rd92;
	ld.local.u8 	%rs171, [%rd93];
	cvt.u64.u16 	%rd94, %rs156;
	and.b64  	%rd95, %rd94, 255;
	add.s64 	%rd96, %rd3, %rd95;
	ld.local.u8 	%rs172, [%rd96];
	cvt.u64.u16 	%rd97, %rs157;
	and.b64  	%rd98, %rd97, 255;
	add.s64 	%rd99, %rd3, %rd98;
	ld.local.u8 	%rs173, [%rd99];
	cvt.u64.u16 	%rd100, %rs158;
	and.b64  	%rd101, %rd100, 255;
	add.s64 	%rd102, %rd3, %rd101;
	ld.local.u8 	%rs174, [%rd102];
	cvt.u64.u16 	%rd103, %rs159;
	and.b64  	%rd104, %rd103, 255;
	add.s64 	%rd105, %rd3, %rd104;
	ld.local.u8 	%rs175, [%rd105];
	cvt.u64.u16 	%rd106, %rs160;
	and.b64  	%rd107, %rd106, 255;
	add.s64 	%rd108, %rd3, %rd107;
	ld.local.u8 	%rs176, [%rd108];
	cvt.u64.u16 	%rd109, %rs161;
	and.b64  	%rd110, %rd109, 255;
	add.s64 	%rd111, %rd3, %rd110;
	ld.local.u8 	%rs177, [%rd111];
	cvt.u64.u16 	%rd112, %rs162;
	and.b64  	%rd113, %rd112, 255;
	add.s64 	%rd114, %rd3, %rd113;
	ld.local.u8 	%rs178, [%rd114];
	cvt.u64.u16 	%rd115, %rs163;
	and.b64  	%rd116, %rd115, 255;
	add.s64 	%rd117, %rd3, %rd116;
	ld.local.u8 	%rs179, [%rd117];
	cvt.u64.u16 	%rd118, %rs164;
	and.b64  	%rd119, %rd118, 255;
	add.s64 	%rd120, %rd4, %rd119;
	ld.local.u8 	%rs180, [%rd120];
	cvt.u64.u16 	%rd121, %rs169;
	and.b64  	%rd122, %rd121, 255;
	add.s64 	%rd123, %rd5, %rd122;
	ld.local.u8 	%rs181, [%rd123];
	xor.b16  	%rs182, %rs181, %rs180;
	add.s64 	%rd124, %rd4, %rd122;
	ld.local.u8 	%rs183, [%rd124];
	cvt.u64.u16 	%rd125, %rs174;
	and.b64  	%rd126, %rd125, 255;
	add.s64 	%rd127, %rd5, %rd126;
	ld.local.u8 	%rs184, [%rd127];
	xor.b16  	%rs185, %rs183, %rs184;
	add.s64 	%rd128, %rd4, %rd126;
	ld.local.u8 	%rs186, [%rd128];
	cvt.u64.u16 	%rd129, %rs179;
	and.b64  	%rd130, %rd129, 255;
	add.s64 	%rd131, %rd5, %rd130;
	ld.local.u8 	%rs187, [%rd131];
	xor.b16  	%rs188, %rs186, %rs187;
	add.s64 	%rd132, %rd5, %rd119;
	ld.local.u8 	%rs189, [%rd132];
	add.s64 	%rd133, %rd4, %rd130;
	ld.local.u8 	%rs190, [%rd133];
	xor.b16  	%rs191, %rs189, %rs190;
	cvt.u64.u16 	%rd134, %rs168;
	and.b64  	%rd135, %rd134, 255;
	add.s64 	%rd136, %rd4, %rd135;
	ld.local.u8 	%rs192, [%rd136];
	cvt.u64.u16 	%rd137, %rs173;
	and.b64  	%rd138, %rd137, 255;
	add.s64 	%rd139, %rd5, %rd138;
	ld.local.u8 	%rs193, [%rd139];
	xor.b16  	%rs194, %rs193, %rs192;
	add.s64 	%rd140, %rd4, %rd138;
	ld.local.u8 	%rs195, [%rd140];
	cvt.u64.u16 	%rd141, %rs178;
	and.b64  	%rd142, %rd141, 255;
	add.s64 	%rd143, %rd5, %rd142;
	ld.local.u8 	%rs196, [%rd143];
	xor.b16  	%rs197, %rs195, %rs196;
	add.s64 	%rd144, %rd4, %rd142;
	ld.local.u8 	%rs198, [%rd144];
	cvt.u64.u16 	%rd145, %rs167;
	and.b64  	%rd146, %rd145, 255;
	add.s64 	%rd147, %rd5, %rd146;
	ld.local.u8 	%rs199, [%rd147];
	xor.b16  	%rs200, %rs198, %rs199;
	add.s64 	%rd148, %rd5, %rd135;
	ld.local.u8 	%rs201, [%rd148];
	add.s64 	%rd149, %rd4, %rd146;
	ld.local.u8 	%rs202, [%rd149];
	xor.b16  	%rs203, %rs201, %rs202;
	cvt.u64.u16 	%rd150, %rs172;
	and.b64  	%rd151, %rd150, 255;
	add.s64 	%rd152, %rd4, %rd151;
	ld.local.u8 	%rs204, [%rd152];
	cvt.u64.u16 	%rd153, %rs177;
	and.b64  	%rd154, %rd153, 255;
	add.s64 	%rd155, %rd5, %rd154;
	ld.local.u8 	%rs205, [%rd155];
	xor.b16  	%rs206, %rs205, %rs204;
	add.s64 	%rd156, %rd4, %rd154;
	ld.local.u8 	%rs207, [%rd156];
	cvt.u64.u16 	%rd157, %rs166;
	and.b64  	%rd158, %rd157, 255;
	add.s64 	%rd159, %rd5, %rd158;
	ld.local.u8 	%rs208, [%rd159];
	xor.b16  	%rs209, %rs207, %rs208;
	add.s64 	%rd160, %rd4, %rd158;
	ld.local.u8 	%rs210, [%rd160];
	cvt.u64.u16 	%rd161, %rs171;
	and.b64  	%rd162, %rd161, 255;
	add.s64 	%rd163, %rd5, %rd162;
	ld.local.u8 	%rs211, [%rd163];
	xor.b16  	%rs212, %rs210, %rs211;
	add.s64 	%rd164, %rd5, %rd151;
	ld.local.u8 	%rs213, [%rd164];
	add.s64 	%rd165, %rd4, %rd162;
	ld.local.u8 	%rs214, [%rd165];
	xor.b16  	%rs215, %rs213, %rs214;
	cvt.u64.u16 	%rd166, %rs176;
	and.b64  	%rd167, %rd166, 255;
	add.s64 	%rd168, %rd4, %rd167;
	ld.local.u8 	%rs216, [%rd168];
	cvt.u64.u16 	%rd169, %rs165;
	and.b64  	%rd170, %rd169, 255;
	add.s64 	%rd171, %rd5, %rd170;
	ld.local.u8 	%rs217, [%rd171];
	xor.b16  	%rs218, %rs217, %rs216;
	add.s64 	%rd172, %rd4, %rd170;
	ld.local.u8 	%rs219, [%rd172];
	cvt.u64.u16 	%rd173, %rs170;
	and.b64  	%rd174, %rd173, 255;
	add.s64 	%rd175, %rd5, %rd174;
	ld.local.u8 	%rs220, [%rd175];
	xor.b16  	%rs221, %rs219, %rs220;
	add.s64 	%rd176, %rd4, %rd174;
	ld.local.u8 	%rs222, [%rd176];
	cvt.u64.u16 	%rd177, %rs175;
	and.b64  	%rd178, %rd177, 255;
	add.s64 	%rd179, %rd5, %rd178;
	ld.local.u8 	%rs223, [%rd179];
	xor.b16  	%rs224, %rs222, %rs223;
	add.s64 	%rd180, %rd5, %rd167;
	ld.local.u8 	%rs225, [%rd180];
	add.s64 	%rd181, %rd4, %rd178;
	ld.local.u8 	%rs226, [%rd181];
	xor.b16  	%rs227, %rs225, %rs226;
	ld.local.v4.b32 	{%r155, %r156, %r157, %r158}, [%rd2+16];
	bfe.u32 	%r159, %r158, 24, 8;
	cvt.u16.u32 	%rs228, %r159;
	bfe.u32 	%r160, %r158, 16, 8;
	cvt.u16.u32 	%rs229, %r160;
	bfe.u32 	%r161, %r158, 8, 8;
	cvt.u16.u32 	%rs230, %r161;
	bfe.u32 	%r162, %r158, 0, 8;
	cvt.u16.u32 	%rs231, %r162;
	bfe.u32 	%r163, %r157, 24, 8;
	cvt.u16.u32 	%rs232, %r163;
	bfe.u32 	%r164, %r157, 16, 8;
	cvt.u16.u32 	%rs233, %r164;
	bfe.u32 	%r165, %r157, 8, 8;
	cvt.u16.u32 	%rs234, %r165;
	bfe.u32 	%r166, %r157, 0, 8;
	cvt.u16.u32 	%rs235, %r166;
	bfe.u32 	%r167, %r156, 24, 8;
	cvt.u16.u32 	%rs236, %r167;
	bfe.u32 	%r168, %r156, 16, 8;
	cvt.u16.u32 	%rs237, %r168;
	bfe.u32 	%r169, %r156, 8, 8;
	cvt.u16.u32 	%rs238, %r169;
	bfe.u32 	%r170, %r156, 0, 8;
	cvt.u16.u32 	%rs239, %r170;
	bfe.u32 	%r171, %r155, 24, 8;
	cvt.u16.u32 	%rs240, %r171;
	bfe.u32 	%r172, %r155, 16, 8;
	cvt.u16.u32 	%rs241, %r172;
	bfe.u32 	%r173, %r155, 8, 8;
	cvt.u16.u32 	%rs242, %r173;
	bfe.u32 	%r174, %r155, 0, 8;
	cvt.u16.u32 	%rs243, %r174;
	xor.b16  	%rs244, %rs182, %rs243;
	xor.b16  	%rs245, %rs244, %rs174;
	xor.b16  	%rs246, %rs245, %rs179;
	xor.b16  	%rs247, %rs185, %rs242;
	xor.b16  	%rs248, %rs247, %rs164;
	xor.b16  	%rs249, %rs248, %rs179;
	xor.b16  	%rs250, %rs188, %rs241;
	xor.b16  	%rs251, %rs250, %rs164;
	xor.b16  	%rs252, %rs251, %rs169;
	xor.b16  	%rs253, %rs191, %rs240;
	xor.b16  	%rs254, %rs253, %rs169;
	xor.b16  	%rs255, %rs254, %rs174;
	xor.b16  	%rs256, %rs194, %rs239;
	xor.b16  	%rs257, %rs256, %rs178;
	xor.b16  	%rs258, %rs257, %rs167;
	xor.b16  	%rs259, %rs197, %rs238;
	xor.b16  	%rs260, %rs259, %rs168;
	xor.b16  	%rs261, %rs260, %rs167;
	xor.b16  	%rs262, %rs200, %rs237;
	xor.b16  	%rs263, %rs262, %rs168;
	xor.b16  	%rs264, %rs263, %rs173;
	xor.b16  	%rs265, %rs203, %rs236;
	xor.b16  	%rs266, %rs265, %rs173;
	xor.b16  	%rs267, %rs266, %rs178;
	xor.b16  	%rs268, %rs206, %rs235;
	xor.b16  	%rs269, %rs268, %rs166;
	xor.b16  	%rs270, %rs269, %rs171;
	xor.b16  	%rs271, %rs209, %rs234;
	xor.b16  	%rs272, %rs271, %rs172;
	xor.b16  	%rs273, %rs272, %rs171;
	xor.b16  	%rs274, %rs212, %rs233;
	xor.b16  	%rs275, %rs274, %rs172;
	xor.b16  	%rs276, %rs275, %rs177;
	xor.b16  	%rs277, %rs215, %rs232;
	xor.b16  	%rs278, %rs277, %rs177;
	xor.b16  	%rs279, %rs278, %rs166;
	xor.b16  	%rs280, %rs218, %rs231;
	xor.b16  	%rs281, %rs280, %rs170;
	xor.b16  	%rs282, %rs281, %rs175;
	xor.b16  	%rs283, %rs221, %rs230;
	xor.b16  	%rs284, %rs283, %rs176;
	xor.b16  	%rs285, %rs284, %rs175;
	xor.b16  	%rs286, %rs224, %rs229;
	xor.b16  	%rs287, %rs286, %rs176;
	xor.b16  	%rs288, %rs287, %rs165;
	xor.b16  	%rs289, %rs227, %rs228;
	xor.b16  	%rs290, %rs289, %rs165;
	xor.b16  	%rs291, %rs290, %rs170;
	cvt.u64.u16 	%rd182, %rs246;
	and.b64  	%rd183, %rd182, 255;
	add.s64 	%rd184, %rd3, %rd183;
	ld.local.u8 	%rs292, [%rd184];
	cvt.u64.u16 	%rd185, %rs249;
	and.b64  	%rd186, %rd185, 255;
	add.s64 	%rd187, %rd3, %rd186;
	ld.local.u8 	%rs293, [%rd187];
	cvt.u64.u16 	%rd188, %rs252;
	and.b64  	%rd189, %rd188, 255;
	add.s64 	%rd190, %rd3, %rd189;
	ld.local.u8 	%rs294, [%rd190];
	cvt.u64.u16 	%rd191, %rs255;
	and.b64  	%rd192, %rd191, 255;
	add.s64 	%rd193, %rd3, %rd192;
	ld.local.u8 	%rs295, [%rd193];
	cvt.u64.u16 	%rd194, %rs258;
	and.b64  	%rd195, %rd194, 255;
	add.s64 	%rd196, %rd3, %rd195;
	ld.local.u8 	%rs296, [%rd196];
	cvt.u64.u16 	%rd197, %rs261;
	and.b64  	%rd198, %rd197, 255;
	add.s64 	%rd199, %rd3, %rd198;
	ld.local.u8 	%rs297, [%rd199];
	cvt.u64.u16 	%rd200, %rs264;
	and.b64  	%rd201, %rd200, 255;
	add.s64 	%rd202, %rd3, %rd201;
	ld.local.u8 	%rs298, [%rd202];
	cvt.u64.u16 	%rd203, %rs267;
	and.b64  	%rd204, %rd203, 255;
	add.s64 	%rd205, %rd3, %rd204;
	ld.local.u8 	%rs299, [%rd205];
	cvt.u64.u16 	%rd206, %rs270;
	and.b64  	%rd207, %rd206, 255;
	add.s64 	%rd208, %rd3, %rd207;
	ld.local.u8 	%rs300, [%rd208];
	cvt.u64.u16 	%rd209, %rs273;
	and.b64  	%rd210, %rd209, 255;
	add.s64 	%rd211, %rd3, %rd210;
	ld.local.u8 	%rs301, [%rd211];
	cvt.u64.u16 	%rd212, %rs276;
	and.b64  	%rd213, %rd212, 255;
	add.s64 	%rd214, %rd3, %rd213;
	ld.local.u8 	%rs302, [%rd214];
	cvt.u64.u16 	%rd215, %rs279;
	and.b64  	%rd216, %rd215, 255;
	add.s64 	%rd217, %rd3, %rd216;
	ld.local.u8 	%rs303, [%rd217];
	cvt.u64.u16 	%rd218, %rs282;
	and.b64  	%rd219, %rd218, 255;
	add.s64 	%rd220, %rd3, %rd219;
	ld.local.u8 	%rs304, [%rd220];
	cvt.u64.u16 	%rd221, %rs285;
	and.b64  	%rd222, %rd221, 255;
	add.s64 	%rd223, %rd3, %rd222;
	ld.local.u8 	%rs305, [%rd223];
	cvt.u64.u16 	%rd224, %rs288;
	and.b64  	%rd225, %rd224, 255;
	add.s64 	%rd226, %rd3, %rd225;
	ld.local.u8 	%rs306, [%rd226];
	cvt.u64.u16 	%rd227, %rs291;
	and.b64  	%rd228, %rd227, 255;
	add.s64 	%rd229, %rd3, %rd228;
	ld.local.u8 	%rs307, [%rd229];
	cvt.u64.u16 	%rd230, %rs292;
	and.b64  	%rd231, %rd230, 255;
	add.s64 	%rd232, %rd4, %rd231;
	ld.local.u8 	%rs308, [%rd232];
	cvt.u64.u16 	%rd233, %rs297;
	and.b64  	%rd234, %rd233, 255;
	add.s64 	%rd235, %rd5, %rd234;
	ld.local.u8 	%rs309, [%rd235];
	xor.b16  	%rs310, %rs309, %rs308;
	add.s64 	%rd236, %rd4, %rd234;
	ld.local.u8 	%rs311, [%rd236];
	cvt.u64.u16 	%rd237, %rs302;
	and.b64  	%rd238, %rd237, 255;
	add.s64 	%rd239, %rd5, %rd238;
	ld.local.u8 	%rs312, [%rd239];
	xor.b16  	%rs313, %rs311, %rs312;
	add.s64 	%rd240, %rd4, %rd238;
	ld.local.u8 	%rs314, [%rd240];
	cvt.u64.u16 	%rd241, %rs307;
	and.b64  	%rd242, %rd241, 255;
	add.s64 	%rd243, %rd5, %rd242;
	ld.local.u8 	%rs315, [%rd243];
	xor.b16  	%rs316, %rs314, %rs315;
	add.s64 	%rd244, %rd5, %rd231;
	ld.local.u8 	%rs317, [%rd244];
	add.s64 	%rd245, %rd4, %rd242;
	ld.local.u8 	%rs318, [%rd245];
	xor.b16  	%rs319, %rs317, %rs318;
	cvt.u64.u16 	%rd246, %rs296;
	and.b64  	%rd247, %rd246, 255;
	add.s64 	%rd248, %rd4, %rd247;
	ld.local.u8 	%rs320, [%rd248];
	cvt.u64.u16 	%rd249, %rs301;
	and.b64  	%rd250, %rd249, 255;
	add.s64 	%rd251, %rd5, %rd250;
	ld.local.u8 	%rs321, [%rd251];
	xor.b16  	%rs322, %rs321, %rs320;
	add.s64 	%rd252, %rd4, %rd250;
	ld.local.u8 	%rs323, [%rd252];
	cvt.u64.u16 	%rd253, %rs306;
	and.b64  	%rd254, %rd253, 255;
	add.s64 	%rd255, %rd5, %rd254;
	ld.local.u8 	%rs324, [%rd255];
	xor.b16  	%rs325, %rs323, %rs324;
	add.s64 	%rd256, %rd4, %rd254;
	ld.local.u8 	%rs326, [%rd256];
	cvt.u64.u16 	%rd257, %rs295;
	and.b64  	%rd258, %rd257, 255;
	add.s64 	%rd259, %rd5, %rd258;
	ld.local.u8 	%rs327, [%rd259];
	xor.b16  	%rs328, %rs326, %rs327;
	add.s64 	%rd260, %rd5, %rd247;
	ld.local.u8 	%rs329, [%rd260];
	add.s64 	%rd261, %rd4, %rd258;
	ld.local.u8 	%rs330, [%rd261];
	xor.b16  	%rs331, %rs329, %rs330;
	cvt.u64.u16 	%rd262, %rs300;
	and.b64  	%rd263, %rd262, 255;
	add.s64 	%rd264, %rd4, %rd263;
	ld.local.u8 	%rs332, [%rd264];
	cvt.u64.u16 	%rd265, %rs305;
	and.b64  	%rd266, %rd265, 255;
	add.s64 	%rd267, %rd5, %rd266;
	ld.local.u8 	%rs333, [%rd267];
	xor.b16  	%rs334, %rs333, %rs332;
	add.s64 	%rd268, %rd4, %rd266;
	ld.local.u8 	%rs335, [%rd268];
	cvt.u64.u16 	%rd269, %rs294;
	and.b64  	%rd270, %rd269, 255;
	add.s64 	%rd271, %rd5, %rd270;
	ld.local.u8 	%rs336, [%rd271];
	xor.b16  	%rs337, %rs335, %rs336;
	add.s64 	%rd272, %rd4, %rd270;
	ld.local.u8 	%rs338, [%rd272];
	cvt.u64.u16 	%rd273, %rs299;
	and.b64  	%rd274, %rd273, 255;
	add.s64 	%rd275, %rd5, %rd274;
	ld.local.u8 	%rs339, [%rd275];
	xor.b16  	%rs340, %rs338, %rs339;
	add.s64 	%rd276, %rd5, %rd263;
	ld.local.u8 	%rs341, [%rd276];
	add.s64 	%rd277, %rd4, %rd274;
	ld.local.u8 	%rs342, [%rd277];
	xor.b16  	%rs343, %rs341, %rs342;
	cvt.u64.u16 	%rd278, %rs304;
	and.b64  	%rd279, %rd278, 255;
	add.s64 	%rd280, %rd4, %rd279;
	ld.local.u8 	%rs344, [%rd280];
	cvt.u64.u16 	%rd281, %rs293;
	and.b64  	%rd282, %rd281, 255;
	add.s64 	%rd283, %rd5, %rd282;
	ld.local.u8 	%rs345, [%rd283];
	xor.b16  	%rs346, %rs345, %rs344;
	add.s64 	%rd284, %rd4, %rd282;
	ld.local.u8 	%rs347, [%rd284];
	cvt.u64.u16 	%rd285, %rs298;
	and.b64  	%rd286, %rd285, 255;
	add.s64 	%rd287, %rd5, %rd286;
	ld.local.u8 	%rs348, [%rd287];
	xor.b16  	%rs349, %rs347, %rs348;
	add.s64 	%rd288, %rd4, %rd286;
	ld.local.u8 	%rs350, [%rd288];
	cvt.u64.u16 	%rd289, %rs303;
	and.b64  	%rd290, %rd289, 255;
	add.s64 	%rd291, %rd5, %rd290;
	ld.local.u8 	%rs351, [%rd291];
	xor.b16  	%rs352, %rs350, %rs351;
	add.s64 	%rd292, %rd5, %rd279;
	ld.local.u8 	%rs353, [%rd292];
	add.s64 	%rd293, %rd4, %rd290;
	ld.local.u8 	%rs354, [%rd293];
	xor.b16  	%rs355, %rs353, %rs354;
	ld.local.v4.b32 	{%r175, %r176, %r177, %r178}, [%rd2+32];
	bfe.u32 	%r179, %r178, 24, 8;
	cvt.u16.u32 	%rs356, %r179;
	bfe.u32 	%r180, %r178, 16, 8;
	cvt.u16.u32 	%rs357, %r180;
	bfe.u32 	%r181, %r178, 8, 8;
	cvt.u16.u32 	%rs358, %r181;
	bfe.u32 	%r182, %r178, 0, 8;
	cvt.u16.u32 	%rs359, %r182;
	bfe.u32 	%r183, %r177, 24, 8;
	cvt.u16.u32 	%rs360, %r183;
	bfe.u32 	%r184, %r177, 16, 8;
	cvt.u16.u32 	%rs361, %r184;
	bfe.u32 	%r185, %r177, 8, 8;
	cvt.u16.u32 	%rs362, %r185;
	bfe.u32 	%r186, %r177, 0, 8;
	cvt.u16.u32 	%rs363, %r186;
	bfe.u32 	%r187, %r176, 24, 8;
	cvt.u16.u32 	%rs364, %r187;
	bfe.u32 	%r188, %r176, 16, 8;
	cvt.u16.u32 	%rs365, %r188;
	bfe.u32 	%r189, %r176, 8, 8;
	cvt.u16.u32 	%rs366, %r189;
	bfe.u32 	%r190, %r176, 0, 8;
	cvt.u16.u32 	%rs367, %r190;
	bfe.u32 	%r191, %r175, 24, 8;
	cvt.u16.u32 	%rs368, %r191;
	bfe.u32 	%r192, %r175, 16, 8;
	cvt.u16.u32 	%rs369, %r192;
	bfe.u32 	%r193, %r175, 8, 8;
	cvt.u16.u32 	%rs370, %r193;
	bfe.u32 	%r194, %r175, 0, 8;
	cvt.u16.u32 	%rs371, %r194;
	xor.b16  	%rs372, %rs310, %rs371;
	xor.b16  	%rs373, %rs372, %rs302;
	xor.b16  	%rs374, %rs373, %rs307;
	xor.b16  	%rs375, %rs313, %rs370;
	xor.b16  	%rs376, %rs375, %rs292;
	xor.b16  	%rs377, %rs376, %rs307;
	xor.b16  	%rs378, %rs316, %rs369;
	xor.b16  	%rs379, %rs378, %rs292;
	xor.b16  	%rs380, %rs379, %rs297;
	xor.b16  	%rs381, %rs319, %rs368;
	xor.b16  	%rs382, %rs381, %rs297;
	xor.b16  	%rs383, %rs382, %rs302;
	xor.b16  	%rs384, %rs322, %rs367;
	xor.b16  	%rs385, %rs384, %rs306;
	xor.b16  	%rs386, %rs385, %rs295;
	xor.b16  	%rs387, %rs325, %rs366;
	xor.b16  	%rs388, %rs387, %rs296;
	xor.b16  	%rs389, %rs388, %rs295;
	xor.b16  	%rs390, %rs328, %rs365;
	xor.b16  	%rs391, %rs390, %rs296;
	xor.b16  	%rs392, %rs391, %rs301;
	xor.b16  	%rs393, %rs331, %rs364;
	xor.b16  	%rs394, %rs393, %rs301;
	xor.b16  	%rs395, %rs394, %rs306;
	xor.b16  	%rs396, %rs334, %rs363;
	xor.b16  	%rs397, %rs396, %rs294;
	xor.b16  	%rs398, %rs397, %rs299;
	xor.b16  	%rs399, %rs337, %rs362;
	xor.b16  	%rs400, %rs399, %rs300;
	xor.b16  	%rs401, %rs400, %rs299;
	xor.b16  	%rs402, %rs340, %rs361;
	xor.b16  	%rs403, %rs402, %rs300;
	xor.b16  	%rs404, %rs403, %rs305;
	xor.b16  	%rs405, %rs343, %rs360;
	xor.b16  	%rs406, %rs405, %rs305;
	xor.b16  	%rs407, %rs406, %rs294;
	xor.b16  	%rs408, %rs346, %rs359;
	xor.b16  	%rs409, %rs408, %rs298;
	xor.b16  	%rs410, %rs409, %rs303;
	xor.b16  	%rs411, %rs349, %rs358;
	xor.b16  	%rs412, %rs411, %rs304;
	xor.b16  	%rs413, %rs412, %rs303;
	xor.b16  	%rs414, %rs352, %rs357;
	xor.b16  	%rs415, %rs414, %rs304;
	xor.b16  	%rs416, %rs415, %rs293;
	xor.b16  	%rs417, %rs355, %rs356;
	xor.b16  	%rs418, %rs417, %rs293;
	xor.b16  	%rs419, %rs418, %rs298;
	cvt.u64.u16 	%rd294, %rs374;
	and.b64  	%rd295, %rd294, 255;
	add.s64 	%rd296, %rd3, %rd295;
	ld.local.u8 	%rs420, [%rd296];
	cvt.u64.u16 	%rd297, %rs377;
	and.b64  	%rd298, %rd297, 255;
	add.s64 	%rd299, %rd3, %rd298;
	ld.local.u8 	%rs421, [%rd299];
	cvt.u64.u16 	%rd300, %rs380;
	and.b64  	%rd301, %rd300, 255;
	add.s64 	%rd302, %rd3, %rd301;
	ld.local.u8 	%rs422, [%rd302];
	cvt.u64.u16 	%rd303, %rs383;
	and.b64  	%rd304, %rd303, 255;
	add.s64 	%rd305, %rd3, %rd304;
	ld.local.u8 	%rs423, [%rd305];
	cvt.u64.u16 	%rd306, %rs386;
	and.b64  	%rd307, %rd306, 255;
	add.s64 	%rd308, %rd3, %rd307;
	ld.local.u8 	%rs424, [%rd308];
	cvt.u64.u16 	%rd309, %rs389;
	and.b64  	%rd310, %rd309, 255;
	add.s64 	%rd311, %rd3, %rd310;
	ld.local.u8 	%rs425, [%rd311];
	cvt.u64.u16 	%rd312, %rs392;
	and.b64  	%rd313, %rd312, 255;
	add.s64 	%rd314, %rd3, %rd313;
	ld.local.u8 	%rs426, [%rd314];
	cvt.u64.u16 	%rd315, %rs395;
	and.b64  	%rd316, %rd315, 255;
	add.s64 	%rd317, %rd3, %rd316;
	ld.local.u8 	%rs427, [%rd317];
	cvt.u64.u16 	%rd318, %rs398;
	and.b64  	%rd319, %rd318, 255;
	add.s64 	%rd320, %rd3, %rd319;
	ld.local.u8 	%rs428, [%rd320];
	cvt.u64.u16 	%rd321, %rs401;
	and.b64  	%rd322, %rd321, 255;
	add.s64 	%rd323, %rd3, %rd322;
	ld.local.u8 	%rs429, [%rd323];
	cvt.u64.u16 	%rd324, %rs404;
	and.b64  	%rd325, %rd324, 255;
	add.s64 	%rd326, %rd3, %rd325;
	ld.local.u8 	%rs430, [%rd326];
	cvt.u64.u16 	%rd327, %rs407;
	and.b64  	%rd328, %rd327, 255;
	add.s64 	%rd329, %rd3, %rd328;
	ld.local.u8 	%rs431, [%rd329];
	cvt.u64.u16 	%rd330, %rs410;
	and.b64  	%rd331, %rd330, 255;
	add.s64 	%rd332, %rd3, %rd331;
	ld.local.u8 	%rs432, [%rd332];
	cvt.u64.u16 	%rd333, %rs413;
	and.b64  	%rd334, %rd333, 255;
	add.s64 	%rd335, %rd3, %rd334;
	ld.local.u8 	%rs433, [%rd335];
	cvt.u64.u16 	%rd336, %rs416;
	and.b64  	%rd337, %rd336, 255;
	add.s64 	%rd338, %rd3, %rd337;
	ld.local.u8 	%rs434, [%rd338];
	cvt.u64.u16 	%rd339, %rs419;
	and.b64  	%rd340, %rd339, 255;
	add.s64 	%rd341, %rd3, %rd340;
	ld.local.u8 	%rs435, [%rd341];
	cvt.u64.u16 	%rd342, %rs420;
	and.b64  	%rd343, %rd342, 255;
	add.s64 	%rd344, %rd4, %rd343;
	ld.local.u8 	%rs436, [%rd344];
	cvt.u64.u16 	%rd345, %rs425;
	and.b64  	%rd346, %rd345, 255;
	add.s64 	%rd347, %rd5, %rd346;
	ld.local.u8 	%rs437, [%rd347];
	xor.b16  	%rs438, %rs437, %rs436;
	add.s64 	%rd348, %rd4, %rd346;
	ld.local.u8 	%rs439, [%rd348];
	cvt.u64.u16 	%rd349, %rs430;
	and.b64  	%rd350, %rd349, 255;
	add.s64 	%rd351, %rd5, %rd350;
	ld.local.u8 	%rs440, [%rd351];
	xor.b16  	%rs441, %rs439, %rs440;
	add.s64 	%rd352, %rd4, %rd350;
	ld.local.u8 	%rs442, [%rd352];
	cvt.u64.u16 	%rd353, %rs435;
	and.b64  	%rd354, %rd353, 255;
	add.s64 	%rd355, %rd5, %rd354;
	ld.local.u8 	%rs443, [%rd355];
	xor.b16  	%rs444, %rs442, %rs443;
	add.s64 	%rd356, %rd5, %rd343;
	ld.local.u8 	%rs445, [%rd356];
	add.s64 	%rd357, %rd4, %rd354;
	ld.local.u8 	%rs446, [%rd357];
	xor.b16  	%rs447, %rs445, %rs446;
	cvt.u64.u16 	%rd358, %rs424;
	and.b64  	%rd359, %rd358, 255;
	add.s64 	%rd360, %rd4, %rd359;
	ld.local.u8 	%rs448, [%rd360];
	cvt.u64.u16 	%rd361, %rs429;
	and.b64  	%rd362, %rd361, 255;
	add.s64 	%rd363, %rd5, %rd362;
	ld.local.u8 	%rs449, [%rd363];
	xor.b16  	%rs450, %rs449, %rs448;
	add.s64 	%rd364, %rd4, %rd362;
	ld.local.u8 	%rs451, [%rd364];
	cvt.u64.u16 	%rd365, %rs434;
	and.b64  	%rd366, %rd365, 255;
	add.s64 	%rd367, %rd5, %rd366;
	ld.local.u8 	%rs452, [%rd367];
	xor.b16  	%rs453, %rs451, %rs452;
	add.s64 	%rd368, %rd4, %rd366;
	ld.local.u8 	%rs454, [%rd368];
	cvt.u64.u16 	%rd369, %rs423;
	and.b64  	%rd370, %rd369, 255;
	add.s64 	%rd371, %rd5, %rd370;
	ld.local.u8 	%rs455, [%rd371];
	xor.b16  	%rs456, %rs454, %rs455;
	add.s64 	%rd372, %rd5, %rd359;
	ld.local.u8 	%rs457, [%rd372];
	add.s64 	%rd373, %rd4, %rd370;
	ld.local.u8 	%rs458, [%rd373];
	xor.b16  	%rs459, %rs457, %rs458;
	cvt.u64.u16 	%rd374, %rs428;
	and.b64  	%rd375, %rd374, 255;
	add.s64 	%rd376, %rd4, %rd375;
	ld.local.u8 	%rs460, [%rd376];
	cvt.u64.u16 	%rd377, %rs433;
	and.b64  	%rd378, %rd377, 255;
	add.s64 	%rd379, %rd5, %rd378;
	ld.local.u8 	%rs461, [%rd379];
	xor.b16  	%rs462, %rs461, %rs460;
	add.s64 	%rd380, %rd4, %rd378;
	ld.local.u8 	%rs463, [%rd380];
	cvt.u64.u16 	%rd381, %rs422;
	and.b64  	%rd382, %rd381, 255;
	add.s64 	%rd383, %rd5, %rd382;
	ld.local.u8 	%rs464, [%rd383];
	xor.b16  	%rs465, %rs463, %rs464;
	add.s64 	%rd384, %rd4, %rd382;
	ld.local.u8 	%rs466, [%rd384];
	cvt.u64.u16 	%rd385, %rs427;
	and.b64  	%rd386, %rd385, 255;
	add.s64 	%rd387, %rd5, %rd386;
	ld.local.u8 	%rs467, [%rd387];
	xor.b16  	%rs468, %rs466, %rs467;
	add.s64 	%rd388, %rd5, %rd375;
	ld.local.u8 	%rs469, [%rd388];
	add.s64 	%rd389, %rd4, %rd386;
	ld.local.u8 	%rs470, [%rd389];
	xor.b16  	%rs471, %rs469, %rs470;
	cvt.u64.u16 	%rd390, %rs432;
	and.b64  	%rd391, %rd390, 255;
	add.s64 	%rd392, %rd4, %rd391;
	ld.local.u8 	%rs472, [%rd392];
	cvt.u64.u16 	%rd393, %rs421;
	and.b64  	%rd394, %rd393, 255;
	add.s64 	%rd395, %rd5, %rd394;
	ld.local.u8 	%rs473, [%rd395];
	xor.b16  	%rs474, %rs473, %rs472;
	add.s64 	%rd396, %rd4, %rd394;
	ld.local.u8 	%rs475, [%rd396];
	cvt.u64.u16 	%rd397, %rs426;
	and.b64  	%rd398, %rd397, 255;
	add.s64 	%rd399, %rd5, %rd398;
	ld.local.u8 	%rs476, [%rd399];
	xor.b16  	%rs477, %rs475, %rs476;
	add.s64 	%rd400, %rd4, %rd398;
	ld.local.u8 	%rs478, [%rd400];
	cvt.u64.u16 	%rd401, %rs431;
	and.b64  	%rd402, %rd401, 255;
	add.s64 	%rd403, %rd5, %rd402;
	ld.local.u8 	%rs479, [%rd403];
	xor.b16  	%rs480, %rs478, %rs479;
	add.s64 	%rd404, %rd5, %rd391;
	ld.local.u8 	%rs481, [%rd404];
	add.s64 	%rd405, %rd4, %rd402;
	ld.local.u8 	%rs482, [%rd405];
	xor.b16  	%rs483, %rs481, %rs482;
	ld.local.v4.b32 	{%r195, %r196, %r197, %r198}, [%rd2+48];
	bfe.u32 	%r199, %r198, 24, 8;
	cvt.u16.u32 	%rs484, %r199;
	bfe.u32 	%r200, %r198, 16, 8;
	cvt.u16.u32 	%rs485, %r200;
	bfe.u32 	%r201, %r198, 8, 8;
	cvt.u16.u32 	%rs486, %r201;
	bfe.u32 	%r202, %r198, 0, 8;
	cvt.u16.u32 	%rs487, %r202;
	bfe.u32 	%r203, %r197, 24, 8;
	cvt.u16.u32 	%rs488, %r203;
	bfe.u32 	%r204, %r197, 16, 8;
	cvt.u16.u32 	%rs489, %r204;
	bfe.u32 	%r205, %r197, 8, 8;
	cvt.u16.u32 	%rs490, %r205;
	bfe.u32 	%r206, %r197, 0, 8;
	cvt.u16.u32 	%rs491, %r206;
	bfe.u32 	%r207, %r196, 24, 8;
	cvt.u16.u32 	%rs492, %r207;
	bfe.u32 	%r208, %r196, 16, 8;
	cvt.u16.u32 	%rs493, %r208;
	bfe.u32 	%r209, %r196, 8, 8;
	cvt.u16.u32 	%rs494, %r209;
	bfe.u32 	%r210, %r196, 0, 8;
	cvt.u16.u32 	%rs495, %r210;
	bfe.u32 	%r211, %r195, 24, 8;
	cvt.u16.u32 	%rs496, %r211;
	bfe.u32 	%r212, %r195, 16, 8;
	cvt.u16.u32 	%rs497, %r212;
	bfe.u32 	%r213, %r195, 8, 8;
	cvt.u16.u32 	%rs498, %r213;
	bfe.u32 	%r214, %r195, 0, 8;
	cvt.u16.u32 	%rs499, %r214;
	xor.b16  	%rs500, %rs438, %rs499;
	xor.b16  	%rs501, %rs500, %rs430;
	xor.b16  	%rs502, %rs501, %rs435;
	xor.b16  	%rs503, %rs441, %rs498;
	xor.b16  	%rs504, %rs503, %rs420;
	xor.b16  	%rs505, %rs504, %rs435;
	xor.b16  	%rs506, %rs444, %rs497;
	xor.b16  	%rs507, %rs506, %rs420;
	xor.b16  	%rs508, %rs507, %rs425;
	xor.b16  	%rs509, %rs447, %rs496;
	xor.b16  	%rs510, %rs509, %rs425;
	xor.b16  	%rs511, %rs510, %rs430;
	xor.b16  	%rs512, %rs450, %rs495;
	xor.b16  	%rs513, %rs512, %rs434;
	xor.b16  	%rs514, %rs513, %rs423;
	xor.b16  	%rs515, %rs453, %rs494;
	xor.b16  	%rs516, %rs515, %rs424;
	xor.b16  	%rs517, %rs516, %rs423;
	xor.b16  	%rs518, %rs456, %rs493;
	xor.b16  	%rs519, %rs518, %rs424;
	xor.b16  	%rs520, %rs519, %rs429;
	xor.b16  	%rs521, %rs459, %rs492;
	xor.b16  	%rs522, %rs521, %rs429;
	xor.b16  	%rs523, %rs522, %rs434;
	xor.b16  	%rs524, %rs462, %rs491;
	xor.b16  	%rs525, %rs524, %rs422;
	xor.b16  	%rs526, %rs525, %rs427;
	xor.b16  	%rs527, %rs465, %rs490;
	xor.b16  	%rs528, %rs527, %rs428;
	xor.b16  	%rs529, %rs528, %rs427;
	xor.b16  	%rs530, %rs468, %rs489;
	xor.b16  	%rs531, %rs530, %rs428;
	xor.b16  	%rs532, %rs531, %rs433;
	xor.b16  	%rs533, %rs471, %rs488;
	xor.b16  	%rs534, %rs533, %rs433;
	xor.b16  	%rs535, %rs534, %rs422;
	xor.b16  	%rs536, %rs474, %rs487;
	xor.b16  	%rs537, %rs536, %rs426;
	xor.b16  	%rs538, %rs537, %rs431;
	xor.b16  	%rs539, %rs477, %rs486;
	xor.b16  	%rs540, %rs539, %rs432;
	xor.b16  	%rs541, %rs540, %rs431;
	xor.b16  	%rs542, %rs480, %rs485;
	xor.b16  	%rs543, %rs542, %rs432;
	xor.b16  	%rs544, %rs543, %rs421;
	xor.b16  	%rs545, %rs483, %rs484;
	xor.b16  	%rs546, %rs545, %rs421;
	xor.b16  	%rs547, %rs546, %rs426;
	cvt.u64.u16 	%rd406, %rs502;
	and.b64  	%rd407, %rd406, 255;
	add.s64 	%rd408, %rd3, %rd407;
	ld.local.u8 	%rs548, [%rd408];
	cvt.u64.u16 	%rd409, %rs505;
	and.b64  	%rd410, %rd409, 255;
	add.s64 	%rd411, %rd3, %rd410;
	ld.local.u8 	%rs549, [%rd411];
	cvt.u64.u16 	%rd412, %rs508;
	and.b64  	%rd413, %rd412, 255;
	add.s64 	%rd414, %rd3, %rd413;
	ld.local.u8 	%rs550, [%rd414];
	cvt.u64.u16 	%rd415, %rs511;
	and.b64  	%rd416, %rd415, 255;
	add.s64 	%rd417, %rd3, %rd416;
	ld.local.u8 	%rs551, [%rd417];
	cvt.u64.u16 	%rd418, %rs514;
	and.b64  	%rd419, %rd418, 255;
	add.s64 	%rd420, %rd3, %rd419;
	ld.local.u8 	%rs552, [%rd420];
	cvt.u64.u16 	%rd421, %rs517;
	and.b64  	%rd422, %rd421, 255;
	add.s64 	%rd423, %rd3, %rd422;
	ld.local.u8 	%rs553, [%rd423];
	cvt.u64.u16 	%rd424, %rs520;
	and.b64  	%rd425, %rd424, 255;
	add.s64 	%rd426, %rd3, %rd425;
	ld.local.u8 	%rs554, [%rd426];
	cvt.u64.u16 	%rd427, %rs523;
	and.b64  	%rd428, %rd427, 255;
	add.s64 	%rd429, %rd3, %rd428;
	ld.local.u8 	%rs555, [%rd429];
	cvt.u64.u16 	%rd430, %rs526;
	and.b64  	%rd431, %rd430, 255;
	add.s64 	%rd432, %rd3, %rd431;
	ld.local.u8 	%rs556, [%rd432];
	cvt.u64.u16 	%rd433, %rs529;
	and.b64  	%rd434, %rd433, 255;
	add.s64 	%rd435, %rd3, %rd434;
	ld.local.u8 	%rs557, [%rd435];
	cvt.u64.u16 	%rd436, %rs532;
	and.b64  	%rd437, %rd436, 255;
	add.s64 	%rd438, %rd3, %rd437;
	ld.local.u8 	%rs558, [%rd438];
	cvt.u64.u16 	%rd439, %rs535;
	and.b64  	%rd440, %rd439, 255;
	add.s64 	%rd441, %rd3, %rd440;
	ld.local.u8 	%rs559, [%rd441];
	cvt.u64.u16 	%rd442, %rs538;
	and.b64  	%rd443, %rd442, 255;
	add.s64 	%rd444, %rd3, %rd443;
	ld.local.u8 	%rs560, [%rd444];
	cvt.u64.u16 	%rd445, %rs541;
	and.b64  	%rd446, %rd445, 255;
	add.s64 	%rd447, %rd3, %rd446;
	ld.local.u8 	%rs561, [%rd447];
	cvt.u64.u16 	%rd448, %rs544;
	and.b64  	%rd449, %rd448, 255;
	add.s64 	%rd450, %rd3, %rd449;
	ld.local.u8 	%rs562, [%rd450];
	cvt.u64.u16 	%rd451, %rs547;
	and.b64  	%rd452, %rd451, 255;
	add.s64 	%rd453, %rd3, %rd452;
	ld.local.u8 	%rs563, [%rd453];
	cvt.u64.u16 	%rd454, %rs548;
	and.b64  	%rd455, %rd454, 255;
	add.s64 	%rd456, %rd4, %rd455;
	ld.local.u8 	%rs564, [%rd456];
	cvt.u64.u16 	%rd457, %rs553;
	and.b64  	%rd458, %rd457, 255;
	add.s64 	%rd459, %rd5, %rd458;
	ld.local.u8 	%rs565, [%rd459];
	xor.b16  	%rs566, %rs565, %rs564;
	add.s64 	%rd460, %rd4, %rd458;
	ld.local.u8 	%rs567, [%rd460];
	cvt.u64.u16 	%rd461, %rs558;
	and.b64  	%rd462, %rd461, 255;
	add.s64 	%rd463, %rd5, %rd462;
	ld.local.u8 	%rs568, [%rd463];
	xor.b16  	%rs569, %rs567, %rs568;
	add.s64 	%rd464, %rd4, %rd462;
	ld.local.u8 	%rs570, [%rd464];
	cvt.u64.u16 	%rd465, %rs563;
	and.b64  	%rd466, %rd465, 255;
	add.s64 	%rd467, %rd5, %rd466;
	ld.local.u8 	%rs571, [%rd467];
	xor.b16  	%rs572, %rs570, %rs571;
	add.s64 	%rd468, %rd5, %rd455;
	ld.local.u8 	%rs573, [%rd468];
	add.s64 	%rd469, %rd4, %rd466;
	ld.local.u8 	%rs574, [%rd469];
	xor.b16  	%rs575, %rs573, %rs574;
	cvt.u64.u16 	%rd470, %rs552;
	and.b64  	%rd471, %rd470, 255;
	add.s64 	%rd472, %rd4, %rd471;
	ld.local.u8 	%rs576, [%rd472];
	cvt.u64.u16 	%rd473, %rs557;
	and.b64  	%rd474, %rd473, 255;
	add.s64 	%rd475, %rd5, %rd474;
	ld.local.u8 	%rs577, [%rd475];
	xor.b16  	%rs578, %rs577, %rs576;
	add.s64 	%rd476, %rd4, %rd474;
	ld.local.u8 	%rs579, [%rd476];
	cvt.u64.u16 	%rd477, %rs562;
	and.b64  	%rd478, %rd477, 255;
	add.s64 	%rd479, %rd5, %rd478;
	ld.local.u8 	%rs580, [%rd479];
	xor.b16  	%rs581, %rs579, %rs580;
	add.s64 	%rd480, %rd4, %rd478;
	ld.local.u8 	%rs582, [%rd480];
	cvt.u64.u16 	%rd481, %rs551;
	and.b64  	%rd482, %rd481, 255;
	add.s64 	%rd483, %rd5, %rd482;
	ld.local.u8 	%rs583, [%rd483];
	xor.b16  	%rs584, %rs582, %rs583;
	add.s64 	%rd484, %rd5, %rd471;
	ld.local.u8 	%rs585, [%rd484];
	add.s64 	%rd485, %rd4, %rd482;
	ld.local.u8 	%rs586, [%rd485];
	xor.b16  	%rs587, %rs585, %rs586;
	cvt.u64.u16 	%rd486, %rs556;
	and.b64  	%rd487, %rd486, 255;
	add.s64 	%rd488, %rd4, %rd487;
	ld.local.u8 	%rs588, [%rd488];
	cvt.u64.u16 	%rd489, %rs561;
	and.b64  	%rd490, %rd489, 255;
	add.s64 	%rd491, %rd5, %rd490;
	ld.local.u8 	%rs589, [%rd491];
	xor.b16  	%rs590, %rs589, %rs588;
	add.s64 	%rd492, %rd4, %rd490;
	ld.local.u8 	%rs591, [%rd492];
	cvt.u64.u16 	%rd493, %rs550;
	and.b64  	%rd494, %rd493, 255;
	add.s64 	%rd495, %rd5, %rd494;
	ld.local.u8 	%rs592, [%rd495];
	xor.b16  	%rs593, %rs591, %rs592;
	add.s64 	%rd496, %rd4, %rd494;
	ld.local.u8 	%rs594, [%rd496];
	cvt.u64.u16 	%rd497, %rs555;
	and.b64  	%rd498, %rd497, 255;
	add.s64 	%rd499, %rd5, %rd498;
	ld.local.u8 	%rs595, [%rd499];
	xor.b16  	%rs596, %rs594, %rs595;
	add.s64 	%rd500, %rd5, %rd487;
	ld.local.u8 	%rs597, [%rd500];
	add.s64 	%rd501, %rd4, %rd498;
	ld.local.u8 	%rs598, [%rd501];
	xor.b16  	%rs599, %rs597, %rs598;
	cvt.u64.u16 	%rd502, %rs560;
	and.b64  	%rd503, %rd502, 255;
	add.s64 	%rd504, %rd4, %rd503;
	ld.local.u8 	%rs600, [%rd504];
	cvt.u64.u16 	%rd505, %rs549;
	and.b64  	%rd506, %rd505, 255;
	add.s64 	%rd507, %rd5, %rd506;
	ld.local.u8 	%rs601, [%rd507];
	xor.b16  	%rs602, %rs601, %rs600;
	add.s64 	%rd508, %rd4, %rd506;
	ld.local.u8 	%rs603, [%rd508];
	cvt.u64.u16 	%rd509, %rs554;
	and.b64  	%rd510, %rd509, 255;
	add.s64 	%rd511, %rd5, %rd510;
	ld.local.u8 	%rs604, [%rd511];
	xor.b16  	%rs605, %rs603, %rs604;
	add.s64 	%rd512, %rd4, %rd510;
	ld.local.u8 	%rs606, [%rd512];
	cvt.u64.u16 	%rd513, %rs559;
	and.b64  	%rd514, %rd513, 255;
	add.s64 	%rd515, %rd5, %rd514;
	ld.local.u8 	%rs607, [%rd515];
	xor.b16  	%rs608, %rs606, %rs607;
	add.s64 	%rd516, %rd5, %rd503;
	ld.local.u8 	%rs609, [%rd516];
	add.s64 	%rd517, %rd4, %rd514;
	ld.local.u8 	%rs610, [%rd517];
	xor.b16  	%rs611, %rs609, %rs610;
	ld.local.v4.b32 	{%r215, %r216, %r217, %r218}, [%rd2+64];
	bfe.u32 	%r219, %r218, 24, 8;
	cvt.u16.u32 	%rs612, %r219;
	bfe.u32 	%r220, %r218, 16, 8;
	cvt.u16.u32 	%rs613, %r220;
	bfe.u32 	%r221, %r218, 8, 8;
	cvt.u16.u32 	%rs614, %r221;
	bfe.u32 	%r222, %r218, 0, 8;
	cvt.u16.u32 	%rs615, %r222;
	bfe.u32 	%r223, %r217, 24, 8;
	cvt.u16.u32 	%rs616, %r223;
	bfe.u32 	%r224, %r217, 16, 8;
	cvt.u16.u32 	%rs617, %r224;
	bfe.u32 	%r225, %r217, 8, 8;
	cvt.u16.u32 	%rs618, %r225;
	bfe.u32 	%r226, %r217, 0, 8;
	cvt.u16.u32 	%rs619, %r226;
	bfe.u32 	%r227, %r216, 24, 8;
	cvt.u16.u32 	%rs620, %r227;
	bfe.u32 	%r228, %r216, 16, 8;
	cvt.u16.u32 	%rs621, %r228;
	bfe.u32 	%r229, %r216, 8, 8;
	cvt.u16.u32 	%rs622, %r229;
	bfe.u32 	%r230, %r216, 0, 8;
	cvt.u16.u32 	%rs623, %r230;
	bfe.u32 	%r231, %r215, 24, 8;
	cvt.u16.u32 	%rs624, %r231;
	bfe.u32 	%r232, %r215, 16, 8;
	cvt.u16.u32 	%rs625, %r232;
	bfe.u32 	%r233, %r215, 8, 8;
	cvt.u16.u32 	%rs626, %r233;
	bfe.u32 	%r234, %r215, 0, 8;
	cvt.u16.u32 	%rs627, %r234;
	xor.b16  	%rs628, %rs566, %rs627;
	xor.b16  	%rs629, %rs628, %rs558;
	xor.b16  	%rs630, %rs629, %rs563;
	xor.b16  	%rs631, %rs569, %rs626;
	xor.b16  	%rs632, %rs631, %rs548;
	xor.b16  	%rs633, %rs632, %rs563;
	xor.b16  	%rs634, %rs572, %rs625;
	xor.b16  	%rs635, %rs634, %rs548;
	xor.b16  	%rs636, %rs635, %rs553;
	xor.b16  	%rs637, %rs575, %rs624;
	xor.b16  	%rs638, %rs637, %rs553;
	xor.b16  	%rs639, %rs638, %rs558;
	xor.b16  	%rs640, %rs578, %rs623;
	xor.b16  	%rs641, %rs640, %rs562;
	xor.b16  	%rs642, %rs641, %rs551;
	xor.b16  	%rs643, %rs581, %rs622;
	xor.b16  	%rs644, %rs643, %rs552;
	xor.b16  	%rs645, %rs644, %rs551;
	xor.b16  	%rs646, %rs584, %rs621;
	xor.b16  	%rs647, %rs646, %rs552;
	xor.b16  	%rs648, %rs647, %rs557;
	xor.b16  	%rs649, %rs587, %rs620;
	xor.b16  	%rs650, %rs649, %rs557;
	xor.b16  	%rs651, %rs650, %rs562;
	xor.b16  	%rs652, %rs590, %rs619;
	xor.b16  	%rs653, %rs652, %rs550;
	xor.b16  	%rs654, %rs653, %rs555;
	xor.b16  	%rs655, %rs593, %rs618;
	xor.b16  	%rs656, %rs655, %rs556;
	xor.b16  	%rs657, %rs656, %rs555;
	xor.b16  	%rs658, %rs596, %rs617;
	xor.b16  	%rs659, %rs658, %rs556;
	xor.b16  	%rs660, %rs659, %rs561;
	xor.b16  	%rs661, %rs599, %rs616;
	xor.b16  	%rs662, %rs661, %rs561;
	xor.b16  	%rs663, %rs662, %rs550;
	xor.b16  	%rs664, %rs602, %rs615;
	xor.b16  	%rs665, %rs664, %rs554;
	xor.b16  	%rs666, %rs665, %rs559;
	xor.b16  	%rs667, %rs605, %rs614;
	xor.b16  	%rs668, %rs667, %rs560;
	xor.b16  	%rs669, %rs668, %rs559;
	xor.b16  	%rs670, %rs608, %rs613;
	xor.b16  	%rs671, %rs670, %rs560;
	xor.b16  	%rs672, %rs671, %rs549;
	xor.b16  	%rs673, %rs611, %rs612;
	xor.b16  	%rs674, %rs673, %rs549;
	xor.b16  	%rs675, %rs674, %rs554;
	cvt.u64.u16 	%rd518, %rs630;
	and.b64  	%rd519, %rd518, 255;
	add.s64 	%rd520, %rd3, %rd519;
	ld.local.u8 	%rs676, [%rd520];
	cvt.u64.u16 	%rd521, %rs633;
	and.b64  	%rd522, %rd521, 255;
	add.s64 	%rd523, %rd3, %rd522;
	ld.local.u8 	%rs677, [%rd523];
	cvt.u64.u16 	%rd524, %rs636;
	and.b64  	%rd525, %rd524, 255;
	add.s64 	%rd526, %rd3, %rd525;
	ld.local.u8 	%rs678, [%rd526];
	cvt.u64.u16 	%rd527, %rs639;
	and.b64  	%rd528, %rd527, 255;
	add.s64 	%rd529, %rd3, %rd528;
	ld.local.u8 	%rs679, [%rd529];
	cvt.u64.u16 	%rd530, %rs642;
	and.b64  	%rd531, %rd530, 255;
	add.s64 	%rd532, %rd3, %rd531;
	ld.local.u8 	%rs680, [%rd532];
	cvt.u64.u16 	%rd533, %rs645;
	and.b64  	%rd534, %rd533, 255;
	add.s64 	%rd535, %rd3, %rd534;
	ld.local.u8 	%rs681, [%rd535];
	cvt.u64.u16 	%rd536, %rs648;
	and.b64  	%rd537, %rd536, 255;
	add.s64 	%rd538, %rd3, %rd537;
	ld.local.u8 	%rs682, [%rd538];
	cvt.u64.u16 	%rd539, %rs651;
	and.b64  	%rd540, %rd539, 255;
	add.s64 	%rd541, %rd3, %rd540;
	ld.local.u8 	%rs683, [%rd541];
	cvt.u64.u16 	%rd542, %rs654;
	and.b64  	%rd543, %rd542, 255;
	add.s64 	%rd544, %rd3, %rd543;
	ld.local.u8 	%rs684, [%rd544];
	cvt.u64.u16 	%rd545, %rs657;
	and.b64  	%rd546, %rd545, 255;
	add.s64 	%rd547, %rd3, %rd546;
	ld.local.u8 	%rs685, [%rd547];
	cvt.u64.u16 	%rd548, %rs660;
	and.b64  	%rd549, %rd548, 255;
	add.s64 	%rd550, %rd3, %rd549;
	ld.local.u8 	%rs686, [%rd550];
	cvt.u64.u16 	%rd551, %rs663;
	and.b64  	%rd552, %rd551, 255;
	add.s64 	%rd553, %rd3, %rd552;
	ld.local.u8 	%rs687, [%rd553];
	cvt.u64.u16 	%rd554, %rs666;
	and.b64  	%rd555, %rd554, 255;
	add.s64 	%rd556, %rd3, %rd555;
	ld.local.u8 	%rs688, [%rd556];
	cvt.u64.u16 	%rd557, %rs669;
	and.b64  	%rd558, %rd557, 255;
	add.s64 	%rd559, %rd3, %rd558;
	ld.local.u8 	%rs689, [%rd559];
	cvt.u64.u16 	%rd560, %rs672;
	and.b64  	%rd561, %rd560, 255;
	add.s64 	%rd562, %rd3, %rd561;
	ld.local.u8 	%rs690, [%rd562];
	cvt.u64.u16 	%rd563, %rs675;
	and.b64  	%rd564, %rd563, 255;
	add.s64 	%rd565, %rd3, %rd564;
	ld.local.u8 	%rs691, [%rd565];
	cvt.u64.u16 	%rd566, %rs676;
	and.b64  	%rd567, %rd566, 255;
	add.s64 	%rd568, %rd4, %rd567;
	ld.local.u8 	%rs692, [%rd568];
	cvt.u64.u16 	%rd569, %rs681;
	and.b64  	%rd570, %rd569, 255;
	add.s64 	%rd571, %rd5, %rd570;
	ld.local.u8 	%rs693, [%rd571];
	xor.b16  	%rs694, %rs693, %rs692;
	add.s64 	%rd572, %rd4, %rd570;
	ld.local.u8 	%rs695, [%rd572];
	cvt.u64.u16 	%rd573, %rs686;
	and.b64  	%rd574, %rd573, 255;
	add.s64 	%rd575, %rd5, %rd574;
	ld.local.u8 	%rs696, [%rd575];
	xor.b16  	%rs697, %rs695, %rs696;
	add.s64 	%rd576, %rd4, %rd574;
	ld.local.u8 	%rs698, [%rd576];
	cvt.u64.u16 	%rd577, %rs691;
	and.b64  	%rd578, %rd577, 255;
	add.s64 	%rd579, %rd5, %rd578;
	ld.local.u8 	%rs699, [%rd579];
	xor.b16  	%rs700, %rs698, %rs699;
	add.s64 	%rd580, %rd5, %rd567;
	ld.local.u8 	%rs701, [%rd580];
	add.s64 	%rd581, %rd4, %rd578;
	ld.local.u8 	%rs702, [%rd581];
	xor.b16  	%rs703, %rs701, %rs702;
	cvt.u64.u16 	%rd582, %rs680;
	and.b64  	%rd583, %rd582, 255;
	add.s64 	%rd584, %rd4, %rd583;
	ld.local.u8 	%rs704, [%rd584];
	cvt.u64.u16 	%rd585, %rs685;
	and.b64  	%rd586, %rd585, 255;
	add.s64 	%rd587, %rd5, %rd586;
	ld.local.u8 	%rs705, [%rd587];
	xor.b16  	%rs706, %rs705, %rs704;
	add.s64 	%rd588, %rd4, %rd586;
	ld.local.u8 	%rs707, [%rd588];
	cvt.u64.u16 	%rd589, %rs690;
	and.b64  	%rd590, %rd589, 255;
	add.s64 	%rd591, %rd5, %rd590;
	ld.local.u8 	%rs708, [%rd591];
	xor.b16  	%rs709, %rs707, %rs708;
	add.s64 	%rd592, %rd4, %rd590;
	ld.local.u8 	%rs710, [%rd592];
	cvt.u64.u16 	%rd593, %rs679;
	and.b64  	%rd594, %rd593, 255;
	add.s64 	%rd595, %rd5, %rd594;
	ld.local.u8 	%rs711, [%rd595];
	xor.b16  	%rs712, %rs710, %rs711;
	add.s64 	%rd596, %rd5, %rd583;
	ld.local.u8 	%rs713, [%rd596];
	add.s64 	%rd597, %rd4, %rd594;
	ld.local.u8 	%rs714, [%rd597];
	xor.b16  	%rs715, %rs713, %rs714;
	cvt.u64.u16 	%rd598, %rs684;
	and.b64  	%rd599, %rd598, 255;
	add.s64 	%rd600, %rd4, %rd599;
	ld.local.u8 	%rs716, [%rd600];
	cvt.u64.u16 	%rd601, %rs689;
	and.b64  	%rd602, %rd601, 255;
	add.s64 	%rd603, %rd5, %rd602;
	ld.local.u8 	%rs717, [%rd603];
	xor.b16  	%rs718, %rs717, %rs716;
	add.s64 	%rd604, %rd4, %rd602;
	ld.local.u8 	%rs719, [%rd604];
	cvt.u64.u16 	%rd605, %rs678;
	and.b64  	%rd606, %rd605, 255;
	add.s64 	%rd607, %rd5, %rd606;
	ld.local.u8 	%rs720, [%rd607];
	xor.b16  	%rs721, %rs719, %rs720;
	add.s64 	%rd608, %rd4, %rd606;
	ld.local.u8 	%rs722, [%rd608];
	cvt.u64.u16 	%rd609, %rs683;
	and.b64  	%rd610, %rd609, 255;
	add.s64 	%rd611, %rd5, %rd610;
	ld.local.u8 	%rs723, [%rd611];
	xor.b16  	%rs724, %rs722, %rs723;
	add.s64 	%rd612, %rd5, %rd599;
	ld.local.u8 	%rs725, [%rd612];
	add.s64 	%rd613, %rd4, %rd610;
	ld.local.u8 	%rs726, [%rd613];
	xor.b16  	%rs727, %rs725, %rs726;
	cvt.u64.u16 	%rd614, %rs688;
	and.b64  	%rd615, %rd614, 255;
	add.s64 	%rd616, %rd4, %rd615;
	ld.local.u8 	%rs728, [%rd616];
	cvt.u64.u16 	%rd617, %rs677;
	and.b64  	%rd618, %rd617, 255;
	add.s64 	%rd619, %rd5, %rd618;
	ld.local.u8 	%rs729, [%rd619];
	xor.b16  	%rs730, %rs729, %rs728;
	add.s64 	%rd620, %rd4, %rd618;
	ld.local.u8 	%rs731, [%rd620];
	cvt.u64.u16 	%rd621, %rs682;
	and.b64  	%rd622, %rd621, 255;
	add.s64 	%rd623, %rd5, %rd622;
	ld.local.u8 	%rs732, [%rd623];
	xor.b16  	%rs733, %rs731, %rs732;
	add.s64 	%rd624, %rd4, %rd622;
	ld.local.u8 	%rs734, [%rd624];
	cvt.u64.u16 	%rd625, %rs687;
	and.b64  	%rd626, %rd625, 255;
	add.s64 	%rd627, %rd5, %rd626;
	ld.local.u8 	%rs735, [%rd627];
	xor.b16  	%rs736, %rs734, %rs735;
	add.s64 	%rd628, %rd5, %rd615;
	ld.local.u8 	%rs737, [%rd628];
	add.s64 	%rd629, %rd4, %rd626;
	ld.local.u8 	%rs738, [%rd629];
	xor.b16  	%rs739, %rs737, %rs738;
	ld.local.v4.b32 	{%r235, %r236, %r237, %r238}, [%rd2+80];
	bfe.u32 	%r239, %r238, 24, 8;
	cvt.u16.u32 	%rs740, %r239;
	bfe.u32 	%r240, %r238, 16, 8;
	cvt.u16.u32 	%rs741, %r240;
	bfe.u32 	%r241, %r238, 8, 8;
	cvt.u16.u32 	%rs742, %r241;
	bfe.u32 	%r242, %r238, 0, 8;
	cvt.u16.u32 	%rs743, %r242;
	bfe.u32 	%r243, %r237, 24, 8;
	cvt.u16.u32 	%rs744, %r243;
	bfe.u32 	%r244, %r237, 16, 8;
	cvt.u16.u32 	%rs745, %r244;
	bfe.u32 	%r245, %r237, 8, 8;
	cvt.u16.u32 	%rs746, %r245;
	bfe.u32 	%r246, %r237, 0, 8;
	cvt.u16.u32 	%rs747, %r246;
	bfe.u32 	%r247, %r236, 24, 8;
	cvt.u16.u32 	%rs748, %r247;
	bfe.u32 	%r248, %r236, 16, 8;
	cvt.u16.u32 	%rs749, %r248;
	bfe.u32 	%r249, %r236, 8, 8;
	cvt.u16.u32 	%rs750, %r249;
	bfe.u32 	%r250, %r236, 0, 8;
	cvt.u16.u32 	%rs751, %r250;
	bfe.u32 	%r251, %r235, 24, 8;
	cvt.u16.u32 	%rs752, %r251;
	bfe.u32 	%r252, %r235, 16, 8;
	cvt.u16.u32 	%rs753, %r252;
	bfe.u32 	%r253, %r235, 8, 8;
	cvt.u16.u32 	%rs754, %r253;
	bfe.u32 	%r254, %r235, 0, 8;
	cvt.u16.u32 	%rs755, %r254;
	xor.b16  	%rs756, %rs694, %rs755;
	xor.b16  	%rs757, %rs756, %rs686;
	xor.b16  	%rs758, %rs757, %rs691;
	xor.b16  	%rs759, %rs697, %rs754;
	xor.b16  	%rs760, %rs759, %rs676;
	xor.b16  	%rs761, %rs760, %rs691;
	xor.b16  	%rs762, %rs700, %rs753;
	xor.b16  	%rs763, %rs762, %rs676;
	xor.b16  	%rs764, %rs763, %rs681;
	xor.b16  	%rs765, %rs703, %rs752;
	xor.b16  	%rs766, %rs765, %rs681;
	xor.b16  	%rs767, %rs766, %rs686;
	xor.b16  	%rs768, %rs706, %rs751;
	xor.b16  	%rs769, %rs768, %rs690;
	xor.b16  	%rs770, %rs769, %rs679;
	xor.b16  	%rs771, %rs709, %rs750;
	xor.b16  	%rs772, %rs771, %rs680;
	xor.b16  	%rs773, %rs772, %rs679;
	xor.b16  	%rs774, %rs712, %rs749;
	xor.b16  	%rs775, %rs774, %rs680;
	xor.b16  	%rs776, %rs775, %rs685;
	xor.b16  	%rs777, %rs715, %rs748;
	xor.b16  	%rs778, %rs777, %rs685;
	xor.b16  	%rs779, %rs778, %rs690;
	xor.b16  	%rs780, %rs718, %rs747;
	xor.b16  	%rs781, %rs780, %rs678;
	xor.b16  	%rs782, %rs781, %rs683;
	xor.b16  	%rs783, %rs721, %rs746;
	xor.b16  	%rs784, %rs783, %rs684;
	xor.b16  	%rs785, %rs784, %rs683;
	xor.b16  	%rs786, %rs724, %rs745;
	xor.b16  	%rs787, %rs786, %rs684;
	xor.b16  	%rs788, %rs787, %rs689;
	xor.b16  	%rs789, %rs727, %rs744;
	xor.b16  	%rs790, %rs789, %rs689;
	xor.b16  	%rs791, %rs790, %rs678;
	xor.b16  	%rs792, %rs730, %rs743;
	xor.b16  	%rs793, %rs792, %rs682;
	xor.b16  	%rs794, %rs793, %rs687;
	xor.b16  	%rs795, %rs733, %rs742;
	xor.b16  	%rs796, %rs795, %rs688;
	xor.b16  	%rs797, %rs796, %rs687;
	xor.b16  	%rs798, %rs736, %rs741;
	xor.b16  	%rs799, %rs798, %rs688;
	xor.b16  	%rs800, %rs799, %rs677;
	xor.b16  	%rs801, %rs739, %rs740;
	xor.b16  	%rs802, %rs801, %rs677;
	xor.b16  	%rs803, %rs802, %rs682;
	cvt.u64.u16 	%rd630, %rs758;
	and.b64  	%rd631, %rd630, 255;
	add.s64 	%rd632, %rd3, %rd631;
	ld.local.u8 	%rs804, [%rd632];
	cvt.u64.u16 	%rd633, %rs761;
	and.b64  	%rd634, %rd633, 255;
	add.s64 	%rd635, %rd3, %rd634;
	ld.local.u8 	%rs805, [%rd635];
	cvt.u64.u16 	%rd636, %rs764;
	and.b64  	%rd637, %rd636, 255;
	add.s64 	%rd638, %rd3, %rd637;
	ld.local.u8 	%rs806, [%rd638];
	cvt.u64.u16 	%rd639, %rs767;
	and.b64  	%rd640, %rd639, 255;
	add.s64 	%rd641, %rd3, %rd640;
	ld.local.u8 	%rs807, [%rd641];
	cvt.u64.u16 	%rd642, %rs770;
	and.b64  	%rd643, %rd642, 255;
	add.s64 	%rd644, %rd3, %rd643;
	ld.local.u8 	%rs808, [%rd644];
	cvt.u64.u16 	%rd645, %rs773;
	and.b64  	%rd646, %rd645, 255;
	add.s64 	%rd647, %rd3, %rd646;
	ld.local.u8 	%rs809, [%rd647];
	cvt.u64.u16 	%rd648, %rs776;
	and.b64  	%rd649, %rd648, 255;
	add.s64 	%rd650, %rd3, %rd649;
	ld.local.u8 	%rs810, [%rd650];
	cvt.u64.u16 	%rd651, %rs779;
	and.b64  	%rd652, %rd651, 255;
	add.s64 	%rd653, %rd3, %rd652;
	ld.local.u8 	%rs811, [%rd653];
	cvt.u64.u16 	%rd654, %rs782;
	and.b64  	%rd655, %rd654, 255;
	add.s64 	%rd656, %rd3, %rd655;
	ld.local.u8 	%rs812, [%rd656];
	cvt.u64.u16 	%rd657, %rs785;
	and.b64  	%rd658, %rd657, 255;
	add.s64 	%rd659, %rd3, %rd658;
	ld.local.u8 	%rs813, [%rd659];
	cvt.u64.u16 	%rd660, %rs788;
	and.b64  	%rd661, %rd660, 255;
	add.s64 	%rd662, %rd3, %rd661;
	ld.local.u8 	%rs814, [%rd662];
	cvt.u64.u16 	%rd663, %rs791;
	and.b64  	%rd664, %rd663, 255;
	add.s64 	%rd665, %rd3, %rd664;
	ld.local.u8 	%rs815, [%rd665];
	cvt.u64.u16 	%rd666, %rs794;
	and.b64  	%rd667, %rd666, 255;
	add.s64 	%rd668, %rd3, %rd667;
	ld.local.u8 	%rs816, [%rd668];
	cvt.u64.u16 	%rd669, %rs797;
	and.b64  	%rd670, %rd669, 255;
	add.s64 	%rd671, %rd3, %rd670;
	ld.local.u8 	%rs817, [%rd671];
	cvt.u64.u16 	%rd672, %rs800;
	and.b64  	%rd673, %rd672, 255;
	add.s64 	%rd674, %rd3, %rd673;
	ld.local.u8 	%rs818, [%rd674];
	cvt.u64.u16 	%rd675, %rs803;
	and.b64  	%rd676, %rd675, 255;
	add.s64 	%rd677, %rd3, %rd676;
	ld.local.u8 	%rs819, [%rd677];
	cvt.u64.u16 	%rd678, %rs804;
	and.b64  	%rd679, %rd678, 255;
	add.s64 	%rd680, %rd4, %rd679;
	ld.local.u8 	%rs820, [%rd680];
	cvt.u64.u16 	%rd681, %rs809;
	and.b64  	%rd682, %rd681, 255;
	add.s64 	%rd683, %rd5, %rd682;
	ld.local.u8 	%rs821, [%rd683];
	xor.b16  	%rs822, %rs821, %rs820;
	add.s64 	%rd684, %rd4, %rd682;
	ld.local.u8 	%rs823, [%rd684];
	cvt.u64.u16 	%rd685, %rs814;
	and.b64  	%rd686, %rd685, 255;
	add.s64 	%rd687, %rd5, %rd686;
	ld.local.u8 	%rs824, [%rd687];
	xor.b16  	%rs825, %rs823, %rs824;
	add.s64 	%rd688, %rd4, %rd686;
	ld.local.u8 	%rs826, [%rd688];
	cvt.u64.u16 	%rd689, %rs819;
	and.b64  	%rd690, %rd689, 255;
	add.s64 	%rd691, %rd5, %rd690;
	ld.local.u8 	%rs827, [%rd691];
	xor.b16  	%rs828, %rs826, %rs827;
	add.s64 	%rd692, %rd5, %rd679;
	ld.local.u8 	%rs829, [%rd692];
	add.s64 	%rd693, %rd4, %rd690;
	ld.local.u8 	%rs830, [%rd693];
	xor.b16  	%rs831, %rs829, %rs830;
	cvt.u64.u16 	%rd694, %rs808;
	and.b64  	%rd695, %rd694, 255;
	add.s64 	%rd696, %rd4, %rd695;
	ld.local.u8 	%rs832, [%rd696];
	cvt.u64.u16 	%rd697, %rs813;
	and.b64  	%rd698, %rd697, 255;
	add.s64 	%rd699, %rd5, %rd698;
	ld.local.u8 	%rs833, [%rd699];
	xor.b16  	%rs834, %rs833, %rs832;
	add.s64 	%rd700, %rd4, %rd698;
	ld.local.u8 	%rs835, [%rd700];
	cvt.u64.u16 	%rd701, %rs818;
	and.b64  	%rd702, %rd701, 255;
	add.s64 	%rd703, %rd5, %rd702;
	ld.local.u8 	%rs836, [%rd703];
	xor.b16  	%rs837, %rs835, %rs836;
	add.s64 	%rd704, %rd4, %rd702;
	ld.local.u8 	%rs838, [%rd704];
	cvt.u64.u16 	%rd705, %rs807;
	and.b64  	%rd706, %rd705, 255;
	add.s64 	%rd707, %rd5, %rd706;
	ld.local.u8 	%rs839, [%rd707];
	xor.b16  	%rs840, %rs838, %rs839;
	add.s64 	%rd708, %rd5, %rd695;
	ld.local.u8 	%rs841, [%rd708];
	add.s64 	%rd709, %rd4, %rd706;
	ld.local.u8 	%rs842, [%rd709];
	xor.b16  	%rs843, %rs841, %rs842;
	cvt.u64.u16 	%rd710, %rs812;
	and.b64  	%rd711, %rd710, 255;
	add.s64 	%rd712, %rd4, %rd711;
	ld.local.u8 	%rs844, [%rd712];
	cvt.u64.u16 	%rd713, %rs817;
	and.b64  	%rd714, %rd713, 255;
	add.s64 	%rd715, %rd5, %rd714;
	ld.local.u8 	%rs845, [%rd715];
	xor.b16  	%rs846, %rs845, %rs844;
	add.s64 	%rd716, %rd4, %rd714;
	ld.local.u8 	%rs847, [%rd716];
	cvt.u64.u16 	%rd717, %rs806;
	and.b64  	%rd718, %rd717, 255;
	add.s64 	%rd719, %rd5, %rd718;
	ld.local.u8 	%rs848, [%rd719];
	xor.b16  	%rs849, %rs847, %rs848;
	add.s64 	%rd720, %rd4, %rd718;
	ld.local.u8 	%rs850, [%rd720];
	cvt.u64.u16 	%rd721, %rs811;
	and.b64  	%rd722, %rd721, 255;
	add.s64 	%rd723, %rd5, %rd722;
	ld.local.u8 	%rs851, [%rd723];
	xor.b16  	%rs852, %rs850, %rs851;
	add.s64 	%rd724, %rd5, %rd711;
	ld.local.u8 	%rs853, [%rd724];
	add.s64 	%rd725, %rd4, %rd722;
	ld.local.u8 	%rs854, [%rd725];
	xor.b16  	%rs855, %rs853, %rs854;
	cvt.u64.u16 	%rd726, %rs816;
	and.b64  	%rd727, %rd726, 255;
	add.s64 	%rd728, %rd4, %rd727;
	ld.local.u8 	%rs856, [%rd728];
	cvt.u64.u16 	%rd729, %rs805;
	and.b64  	%rd730, %rd729, 255;
	add.s64 	%rd731, %rd5, %rd730;
	ld.local.u8 	%rs857, [%rd731];
	xor.b16  	%rs858, %rs857, %rs856;
	add.s64 	%rd732, %rd4, %rd730;
	ld.local.u8 	%rs859, [%rd732];
	cvt.u64.u16 	%rd733, %rs810;
	and.b64  	%rd734, %rd733, 255;
	add.s64 	%rd735, %rd5, %rd734;
	ld.local.u8 	%rs860, [%rd735];
	xor.b16  	%rs861, %rs859, %rs860;
	add.s64 	%rd736, %rd4, %rd734;
	ld.local.u8 	%rs862, [%rd736];
	cvt.u64.u16 	%rd737, %rs815;
	and.b64  	%rd738, %rd737, 255;
	add.s64 	%rd739, %rd5, %rd738;
	ld.local.u8 	%rs863, [%rd739];
	xor.b16  	%rs864, %rs862, %rs863;
	add.s64 	%rd740, %rd5, %rd727;
	ld.local.u8 	%rs865, [%rd740];
	add.s64 	%rd741, %rd4, %rd738;
	ld.local.u8 	%rs866, [%rd741];
	xor.b16  	%rs867, %rs865, %rs866;
	ld.local.v4.b32 	{%r255, %r256, %r257, %r258}, [%rd2+96];
	bfe.u32 	%r259, %r258, 24, 8;
	cvt.u16.u32 	%rs868, %r259;
	bfe.u32 	%r260, %r258, 16, 8;
	cvt.u16.u32 	%rs869, %r260;
	bfe.u32 	%r261, %r258, 8, 8;
	cvt.u16.u32 	%rs870, %r261;
	bfe.u32 	%r262, %r258, 0, 8;
	cvt.u16.u32 	%rs871, %r262;
	bfe.u32 	%r263, %r257, 24, 8;
	cvt.u16.u32 	%rs872, %r263;
	bfe.u32 	%r264, %r257, 16, 8;
	cvt.u16.u32 	%rs873, %r264;
	bfe.u32 	%r265, %r257, 8, 8;
	cvt.u16.u32 	%rs874, %r265;
	bfe.u32 	%r266, %r257, 0, 8;
	cvt.u16.u32 	%rs875, %r266;
	bfe.u32 	%r267, %r256, 24, 8;
	cvt.u16.u32 	%rs876, %r267;
	bfe.u32 	%r268, %r256, 16, 8;
	cvt.u16.u32 	%rs877, %r268;
	bfe.u32 	%r269, %r256, 8, 8;
	cvt.u16.u32 	%rs878, %r269;
	bfe.u32 	%r270, %r256, 0, 8;
	cvt.u16.u32 	%rs879, %r270;
	bfe.u32 	%r271, %r255, 24, 8;
	cvt.u16.u32 	%rs880, %r271;
	bfe.u32 	%r272, %r255, 16, 8;
	cvt.u16.u32 	%rs881, %r272;
	bfe.u32 	%r273, %r255, 8, 8;
	cvt.u16.u32 	%rs882, %r273;
	bfe.u32 	%r274, %r255, 0, 8;
	cvt.u16.u32 	%rs883, %r274;
	xor.b16  	%rs884, %rs822, %rs883;
	xor.b16  	%rs885, %rs884, %rs814;
	xor.b16  	%rs886, %rs885, %rs819;
	xor.b16  	%rs887, %rs825, %rs882;
	xor.b16  	%rs888, %rs887, %rs804;
	xor.b16  	%rs889, %rs888, %rs819;
	xor.b16  	%rs890, %rs828, %rs881;
	xor.b16  	%rs891, %rs890, %rs804;
	xor.b16  	%rs892, %rs891, %rs809;
	xor.b16  	%rs893, %rs831, %rs880;
	xor.b16  	%rs894, %rs893, %rs809;
	xor.b16  	%rs895, %rs894, %rs814;
	xor.b16  	%rs896, %rs834, %rs879;
	xor.b16  	%rs897, %rs896, %rs818;
	xor.b16  	%rs898, %rs897, %rs807;
	xor.b16  	%rs899, %rs837, %rs878;
	xor.b16  	%rs900, %rs899, %rs808;
	xor.b16  	%rs901, %rs900, %rs807;
	xor.b16  	%rs902, %rs840, %rs877;
	xor.b16  	%rs903, %rs902, %rs808;
	xor.b16  	%rs904, %rs903, %rs813;
	xor.b16  	%rs905, %rs843, %rs876;
	xor.b16  	%rs906, %rs905, %rs813;
	xor.b16  	%rs907, %rs906, %rs818;
	xor.b16  	%rs908, %rs846, %rs875;
	xor.b16  	%rs909, %rs908, %rs806;
	xor.b16  	%rs910, %rs909, %rs811;
	xor.b16  	%rs911, %rs849, %rs874;
	xor.b16  	%rs912, %rs911, %rs812;
	xor.b16  	%rs913, %rs912, %rs811;
	xor.b16  	%rs914, %rs852, %rs873;
	xor.b16  	%rs915, %rs914, %rs812;
	xor.b16  	%rs916, %rs915, %rs817;
	xor.b16  	%rs917, %rs855, %rs872;
	xor.b16  	%rs918, %rs917, %rs817;
	xor.b16  	%rs919, %rs918, %rs806;
	xor.b16  	%rs920, %rs858, %rs871;
	xor.b16  	%rs921, %rs920, %rs810;
	xor.b16  	%rs922, %rs921, %rs815;
	xor.b16  	%rs923, %rs861, %rs870;
	xor.b16  	%rs924, %rs923, %rs816;
	xor.b16  	%rs925, %rs924, %rs815;
	xor.b16  	%rs926, %rs864, %rs869;
	xor.b16  	%rs927, %rs926, %rs816;
	xor.b16  	%rs928, %rs927, %rs805;
	xor.b16  	%rs929, %rs867, %rs868;
	xor.b16  	%rs930, %rs929, %rs805;
	xor.b16  	%rs931, %rs930, %rs810;
	cvt.u64.u16 	%rd742, %rs886;
	and.b64  	%rd743, %rd742, 255;
	add.s64 	%rd744, %rd3, %rd743;
	ld.local.u8 	%rs932, [%rd744];
	cvt.u64.u16 	%rd745, %rs889;
	and.b64  	%rd746, %rd745, 255;
	add.s64 	%rd747, %rd3, %rd746;
	ld.local.u8 	%rs933, [%rd747];
	cvt.u64.u16 	%rd748, %rs892;
	and.b64  	%rd749, %rd748, 255;
	add.s64 	%rd750, %rd3, %rd749;
	ld.local.u8 	%rs934, [%rd750];
	cvt.u64.u16 	%rd751, %rs895;
	and.b64  	%rd752, %rd751, 255;
	add.s64 	%rd753, %rd3, %rd752;
	ld.local.u8 	%rs935, [%rd753];
	cvt.u64.u16 	%rd754, %rs898;
	and.b64  	%rd755, %rd754, 255;
	add.s64 	%rd756, %rd3, %rd755;
	ld.local.u8 	%rs936, [%rd756];
	cvt.u64.u16 	%rd757, %rs901;
	and.b64  	%rd758, %rd757, 255;
	add.s64 	%rd759, %rd3, %rd758;
	ld.local.u8 	%rs937, [%rd759];
	cvt.u64.u16 	%rd760, %rs904;
	and.b64  	%rd761, %rd760, 255;
	add.s64 	%rd762, %rd3, %rd761;
	ld.local.u8 	%rs938, [%rd762];
	cvt.u64.u16 	%rd763, %rs907;
	and.b64  	%rd764, %rd763, 255;
	add.s64 	%rd765, %rd3, %rd764;
	ld.local.u8 	%rs939, [%rd765];
	cvt.u64.u16 	%rd766, %rs910;
	and.b64  	%rd767, %rd766, 255;
	add.s64 	%rd768, %rd3, %rd767;
	ld.local.u8 	%rs940, [%rd768];
	cvt.u64.u16 	%rd769, %rs913;
	and.b64  	%rd770, %rd769, 255;
	add.s64 	%rd771, %rd3, %rd770;
	ld.local.u8 	%rs941, [%rd771];
	cvt.u64.u16 	%rd772, %rs916;
	and.b64  	%rd773, %rd772, 255;
	add.s64 	%rd774, %rd3, %rd773;
	ld.local.u8 	%rs942, [%rd774];
	cvt.u64.u16 	%rd775, %rs919;
	and.b64  	%rd776, %rd775, 255;
	add.s64 	%rd777, %rd3, %rd776;
	ld.local.u8 	%rs943, [%rd777];
	cvt.u64.u16 	%rd778, %rs922;
	and.b64  	%rd779, %rd778, 255;
	add.s64 	%rd780, %rd3, %rd779;
	ld.local.u8 	%rs944, [%rd780];
	cvt.u64.u16 	%rd781, %rs925;
	and.b64  	%rd782, %rd781, 255;
	add.s64 	%rd783, %rd3, %rd782;
	ld.local.u8 	%rs945, [%rd783];
	cvt.u64.u16 	%rd784, %rs928;
	and.b64  	%rd785, %rd784, 255;
	add.s64 	%rd786, %rd3, %rd785;
	ld.local.u8 	%rs946, [%rd786];
	cvt.u64.u16 	%rd787, %rs931;
	and.b64  	%rd788, %rd787, 255;
	add.s64 	%rd789, %rd3, %rd788;
	ld.local.u8 	%rs947, [%rd789];
	cvt.u64.u16 	%rd790, %rs932;
	and.b64  	%rd791, %rd790, 255;
	add.s64 	%rd792, %rd4, %rd791;
	ld.local.u8 	%rs948, [%rd792];
	cvt.u64.u16 	%rd793, %rs937;
	and.b64  	%rd794, %rd793, 255;
	add.s64 	%rd795, %rd5, %rd794;
	ld.local.u8 	%rs949, [%rd795];
	xor.b16  	%rs950, %rs949, %rs948;
	add.s64 	%rd796, %rd4, %rd794;
	ld.local.u8 	%rs951, [%rd796];
	cvt.u64.u16 	%rd797, %rs942;
	and.b64  	%rd798, %rd797, 255;
	add.s64 	%rd799, %rd5, %rd798;
	ld.local.u8 	%rs952, [%rd799];
	xor.b16  	%rs953, %rs951, %rs952;
	add.s64 	%rd800, %rd4, %rd798;
	ld.local.u8 	%rs954, [%rd800];
	cvt.u64.u16 	%rd801, %rs947;
	and.b64  	%rd802, %rd801, 255;
	add.s64 	%rd803, %rd5, %rd802;
	ld.local.u8 	%rs955, [%rd803];
	xor.b16  	%rs956, %rs954, %rs955;
	add.s64 	%rd804, %rd5, %rd791;
	ld.local.u8 	%rs957, [%rd804];
	add.s64 	%rd805, %rd4, %rd802;
	ld.local.u8 	%rs958, [%rd805];
	xor.b16  	%rs959, %rs957, %rs958;
	cvt.u64.u16 	%rd806, %rs936;
	and.b64  	%rd807, %rd806, 255;
	add.s64 	%rd808, %rd4, %rd807;
	ld.local.u8 	%rs960, [%rd808];
	cvt.u64.u16 	%rd809, %rs941;
	and.b64  	%rd810, %rd809, 255;
	add.s64 	%rd811, %rd5, %rd810;
	ld.local.u8 	%rs961, [%rd811];
	xor.b16  	%rs962, %rs961, %rs960;
	add.s64 	%rd812, %rd4, %rd810;
	ld.local.u8 	%rs963, [%rd812];
	cvt.u64.u16 	%rd813, %rs946;
	and.b64  	%rd814, %rd813, 255;
	add.s64 	%rd815, %rd5, %rd814;
	ld.local.u8 	%rs964, [%rd815];
	xor.b16  	%rs965, %rs963, %rs964;
	add.s64 	%rd816, %rd4, %rd814;
	ld.local.u8 	%rs966, [%rd816];
	cvt.u64.u16 	%rd817, %rs935;
	and.b64  	%rd818, %rd817, 255;
	add.s64 	%rd819, %rd5, %rd818;
	ld.local.u8 	%rs967, [%rd819];
	xor.b16  	%rs968, %rs966, %rs967;
	add.s64 	%rd820, %rd5, %rd807;
	ld.local.u8 	%rs969, [%rd820];
	add.s64 	%rd821, %rd4, %rd818;
	ld.local.u8 	%rs970, [%rd821];
	xor.b16  	%rs971, %rs969, %rs970;
	cvt.u64.u16 	%rd822, %rs940;
	and.b64  	%rd823, %rd822, 255;
	add.s64 	%rd824, %rd4, %rd823;
	ld.local.u8 	%rs972, [%rd824];
	cvt.u64.u16 	%rd825, %rs945;
	and.b64  	%rd826, %rd825, 255;
	add.s64 	%rd827, %rd5, %rd826;
	ld.local.u8 	%rs973, [%rd827];
	xor.b16  	%rs974, %rs973, %rs972;
	add.s64 	%rd828, %rd4, %rd826;
	ld.local.u8 	%rs975, [%rd828];
	cvt.u64.u16 	%rd829, %rs934;
	and.b64  	%rd830, %rd829, 255;
	add.s64 	%rd831, %rd5, %rd830;
	ld.local.u8 	%rs976, [%rd831];
	xor.b16  	%rs977, %rs975, %rs976;
	add.s64 	%rd832, %rd4, %rd830;
	ld.local.u8 	%rs978, [%rd832];
	cvt.u64.u16 	%rd833, %rs939;
	and.b64  	%rd834, %rd833, 255;
	add.s64 	%rd835, %rd5, %rd834;
	ld.local.u8 	%rs979, [%rd835];
	xor.b16  	%rs980, %rs978, %rs979;
	add.s64 	%rd836, %rd5, %rd823;
	ld.local.u8 	%rs981, [%rd836];
	add.s64 	%rd837, %rd4, %rd834;
	ld.local.u8 	%rs982, [%rd837];
	xor.b16  	%rs983, %rs981, %rs982;
	cvt.u64.u16 	%rd838, %rs944;
	and.b64  	%rd839, %rd838, 255;
	add.s64 	%rd840, %rd4, %rd839;
	ld.local.u8 	%rs984, [%rd840];
	cvt.u64.u16 	%rd841, %rs933;
	and.b64  	%rd842, %rd841, 255;
	add.s64 	%rd843, %rd5, %rd842;
	ld.local.u8 	%rs985, [%rd843];
	xor.b16  	%rs986, %rs985, %rs984;
	add.s64 	%rd844, %rd4, %rd842;
	ld.local.u8 	%rs987, [%rd844];
	cvt.u64.u16 	%rd845, %rs938;
	and.b64  	%rd846, %rd845, 255;
	add.s64 	%rd847, %rd5, %rd846;
	ld.local.u8 	%rs988, [%rd847];
	xor.b16  	%rs989, %rs987, %rs988;
	add.s64 	%rd848, %rd4, %rd846;
	ld.local.u8 	%rs990, [%rd848];
	cvt.u64.u16 	%rd849, %rs943;
	and.b64  	%rd850, %rd849, 255;
	add.s64 	%rd851, %rd5, %rd850;
	ld.local.u8 	%rs991, [%rd851];
	xor.b16  	%rs992, %rs990, %rs991;
	add.s64 	%rd852, %rd5, %rd839;
	ld.local.u8 	%rs993, [%rd852];
	add.s64 	%rd853, %rd4, %rd850;
	ld.local.u8 	%rs994, [%rd853];
	xor.b16  	%rs995, %rs993, %rs994;
	ld.local.v4.b32 	{%r275, %r276, %r277, %r278}, [%rd2+112];
	bfe.u32 	%r279, %r278, 24, 8;
	cvt.u16.u32 	%rs996, %r279;
	bfe.u32 	%r280, %r278, 16, 8;
	cvt.u16.u32 	%rs997, %r280;
	bfe.u32 	%r281, %r278, 8, 8;
	cvt.u16.u32 	%rs998, %r281;
	bfe.u32 	%r282, %r278, 0, 8;
	cvt.u16.u32 	%rs999, %r282;
	bfe.u32 	%r283, %r277, 24, 8;
	cvt.u16.u32 	%rs1000, %r283;
	bfe.u32 	%r284, %r277, 16, 8;
	cvt.u16.u32 	%rs1001, %r284;
	bfe.u32 	%r285, %r277, 8, 8;
	cvt.u16.u32 	%rs1002, %r285;
	bfe.u32 	%r286, %r277, 0, 8;
	cvt.u16.u32 	%rs1003, %r286;
	bfe.u32 	%r287, %r276, 24, 8;
	cvt.u16.u32 	%rs1004, %r287;
	bfe.u32 	%r288, %r276, 16, 8;
	cvt.u16.u32 	%rs1005, %r288;
	bfe.u32 	%r289, %r276, 8, 8;
	cvt.u16.u32 	%rs1006, %r289;
	bfe.u32 	%r290, %r276, 0, 8;
	cvt.u16.u32 	%rs1007, %r290;
	bfe.u32 	%r291, %r275, 24, 8;
	cvt.u16.u32 	%rs1008, %r291;
	bfe.u32 	%r292, %r275, 16, 8;
	cvt.u16.u32 	%rs1009, %r292;
	bfe.u32 	%r293, %r275, 8, 8;
	cvt.u16.u32 	%rs1010, %r293;
	bfe.u32 	%r294, %r275, 0, 8;
	cvt.u16.u32 	%rs1011, %r294;
	xor.b16  	%rs1012, %rs950, %rs1011;
	xor.b16  	%rs1013, %rs1012, %rs942;
	xor.b16  	%rs1014, %rs1013, %rs947;
	xor.b16  	%rs1015, %rs953, %rs1010;
	xor.b16  	%rs1016, %rs1015, %rs932;
	xor.b16  	%rs1017, %rs1016, %rs947;
	xor.b16  	%rs1018, %rs956, %rs1009;
	xor.b16  	%rs1019, %rs1018, %rs932;
	xor.b16  	%rs1020, %rs1019, %rs937;
	xor.b16  	%rs1021, %rs959, %rs1008;
	xor.b16  	%rs1022, %rs1021, %rs937;
	xor.b16  	%rs1023, %rs1022, %rs942;
	xor.b16  	%rs1024, %rs962, %rs1007;
	xor.b16  	%rs1025, %rs1024, %rs946;
	xor.b16  	%rs1026, %rs1025, %rs935;
	xor.b16  	%rs1027, %rs965, %rs1006;
	xor.b16  	%rs1028, %rs1027, %rs936;
	xor.b16  	%rs1029, %rs1028, %rs935;
	xor.b16  	%rs1030, %rs968, %rs1005;
	xor.b16  	%rs1031, %rs1030, %rs936;
	xor.b16  	%rs1032, %rs1031, %rs941;
	xor.b16  	%rs1033, %rs971, %rs1004;
	xor.b16  	%rs1034, %rs1033, %rs941;
	xor.b16  	%rs1035, %rs1034, %rs946;
	xor.b16  	%rs1036, %rs974, %rs1003;
	xor.b16  	%rs1037, %rs1036, %rs934;
	xor.b16  	%rs1038, %rs1037, %rs939;
	xor.b16  	%rs1039, %rs977, %rs1002;
	xor.b16  	%rs1040, %rs1039, %rs940;
	xor.b16  	%rs1041, %rs1040, %rs939;
	xor.b16  	%rs1042, %rs980, %rs1001;
	xor.b16  	%rs1043, %rs1042, %rs940;
	xor.b16  	%rs1044, %rs1043, %rs945;
	xor.b16  	%rs1045, %rs983, %rs1000;
	xor.b16  	%rs1046, %rs1045, %rs945;
	xor.b16  	%rs1047, %rs1046, %rs934;
	xor.b16  	%rs1048, %rs986, %rs999;
	xor.b16  	%rs1049, %rs1048, %rs938;
	xor.b16  	%rs1050, %rs1049, %rs943;
	xor.b16  	%rs1051, %rs989, %rs998;
	xor.b16  	%rs1052, %rs1051, %rs944;
	xor.b16  	%rs1053, %rs1052, %rs943;
	xor.b16  	%rs1054, %rs992, %rs997;
	xor.b16  	%rs1055, %rs1054, %rs944;
	xor.b16  	%rs1056, %rs1055, %rs933;
	xor.b16  	%rs1057, %rs995, %rs996;
	xor.b16  	%rs1058, %rs1057, %rs933;
	xor.b16  	%rs1059, %rs1058, %rs938;
	cvt.u64.u16 	%rd854, %rs1014;
	and.b64  	%rd855, %rd854, 255;
	add.s64 	%rd856, %rd3, %rd855;
	ld.local.u8 	%rs1060, [%rd856];
	cvt.u64.u16 	%rd857, %rs1017;
	and.b64  	%rd858, %rd857, 255;
	add.s64 	%rd859, %rd3, %rd858;
	ld.local.u8 	%rs1061, [%rd859];
	cvt.u64.u16 	%rd860, %rs1020;
	and.b64  	%rd861, %rd860, 255;
	add.s64 	%rd862, %rd3, %rd861;
	ld.local.u8 	%rs1062, [%rd862];
	cvt.u64.u16 	%rd863, %rs1023;
	and.b64  	%rd864, %rd863, 255;
	add.s64 	%rd865, %rd3, %rd864;
	ld.local.u8 	%rs1063, [%rd865];
	cvt.u64.u16 	%rd866, %rs1026;
	and.b64  	%rd867, %rd866, 255;
	add.s64 	%rd868, %rd3, %rd867;
	ld.local.u8 	%rs1064, [%rd868];
	cvt.u64.u16 	%rd869, %rs1029;
	and.b64  	%rd870, %rd869, 255;
	add.s64 	%rd871, %rd3, %rd870;
	ld.local.u8 	%rs1065, [%rd871];
	cvt.u64.u16 	%rd872, %rs1032;
	and.b64  	%rd873, %rd872, 255;
	add.s64 	%rd874, %rd3, %rd873;
	ld.local.u8 	%rs1066, [%rd874];
	cvt.u64.u16 	%rd875, %rs1035;
	and.b64  	%rd876, %rd875, 255;
	add.s64 	%rd877, %rd3, %rd876;
	ld.local.u8 	%rs1067, [%rd877];
	cvt.u64.u16 	%rd878, %rs1038;
	and.b64  	%rd879, %rd878, 255;
	add.s64 	%rd880, %rd3, %rd879;
	ld.local.u8 	%rs1068, [%rd880];
	cvt.u64.u16 	%rd881, %rs1041;
	and.b64  	%rd882, %rd881, 255;
	add.s64 	%rd883, %rd3, %rd882;
	ld.local.u8 	%rs1069, [%rd883];
	cvt.u64.u16 	%rd884, %rs1044;
	and.b64  	%rd885, %rd884, 255;
	add.s64 	%rd886, %rd3, %rd885;
	ld.local.u8 	%rs1070, [%rd886];
	cvt.u64.u16 	%rd887, %rs1047;
	and.b64  	%rd888, %rd887, 255;
	add.s64 	%rd889, %rd3, %rd888;
	ld.local.u8 	%rs1071, [%rd889];
	cvt.u64.u16 	%rd890, %rs1050;
	and.b64  	%rd891, %rd890, 255;
	add.s64 	%rd892, %rd3, %rd891;
	ld.local.u8 	%rs1072, [%rd892];
	cvt.u64.u16 	%rd893, %rs1053;
	and.b64  	%rd894, %rd893, 255;
	add.s64 	%rd895, %rd3, %rd894;
	ld.local.u8 	%rs1073, [%rd895];
	cvt.u64.u16 	%rd896, %rs1056;
	and.b64  	%rd897, %rd896, 255;
	add.s64 	%rd898, %rd3, %rd897;
	ld.local.u8 	%rs1074, [%rd898];
	cvt.u64.u16 	%rd899, %rs1059;
	and.b64  	%rd900, %rd899, 255;
	add.s64 	%rd901, %rd3, %rd900;
	ld.local.u8 	%rs1075, [%rd901];
	cvt.u64.u16 	%rd902, %rs1060;
	and.b64  	%rd903, %rd902, 255;
	add.s64 	%rd904, %rd4, %rd903;
	ld.local.u8 	%rs1076, [%rd904];
	cvt.u64.u16 	%rd905, %rs1065;
	and.b64  	%rd906, %rd905, 255;
	add.s64 	%rd907, %rd5, %rd906;
	ld.local.u8 	%rs1077, [%rd907];
	xor.b16  	%rs1078, %rs1077, %rs1076;
	add.s64 	%rd908, %rd4, %rd906;
	ld.local.u8 	%rs1079, [%rd908];
	cvt.u64.u16 	%rd909, %rs1070;
	and.b64  	%rd910, %rd909, 255;
	add.s64 	%rd911, %rd5, %rd910;
	ld.local.u8 	%rs1080, [%rd911];
	xor.b16  	%rs1081, %rs1079, %rs1080;
	add.s64 	%rd912, %rd4, %rd910;
	ld.local.u8 	%rs1082, [%rd912];
	cvt.u64.u16 	%rd913, %rs1075;
	and.b64  	%rd914, %rd913, 255;
	add.s64 	%rd915, %rd5, %rd914;
	ld.local.u8 	%rs1083, [%rd915];
	xor.b16  	%rs1084, %rs1082, %rs1083;
	add.s64 	%rd916, %rd5, %rd903;
	ld.local.u8 	%rs1085, [%rd916];
	add.s64 	%rd917, %rd4, %rd914;
	ld.local.u8 	%rs1086, [%rd917];
	xor.b16  	%rs1087, %rs1085, %rs1086;
	cvt.u64.u16 	%rd918, %rs1064;
	and.b64  	%rd919, %rd918, 255;
	add.s64 	%rd920, %rd4, %rd919;
	ld.local.u8 	%rs1088, [%rd920];
	cvt.u64.u16 	%rd921, %rs1069;
	and.b64  	%rd922, %rd921, 255;
	add.s64 	%rd923, %rd5, %rd922;
	ld.local.u8 	%rs1089, [%rd923];
	xor.b16  	%rs1090, %rs1089, %rs1088;
	add.s64 	%rd924, %rd4, %rd922;
	ld.local.u8 	%rs1091, [%rd924];
	cvt.u64.u16 	%rd925, %rs1074;
	and.b64  	%rd926, %rd925, 255;
	add.s64 	%rd927, %rd5, %rd926;
	ld.local.u8 	%rs1092, [%rd927];
	xor.b16  	%rs1093, %rs1091, %rs1092;
	add.s64 	%rd928, %rd4, %rd926;
	ld.local.u8 	%rs1094, [%rd928];
	cvt.u64.u16 	%rd929, %rs1063;
	and.b64  	%rd930, %rd929, 255;
	add.s64 	%rd931, %rd5, %rd930;
	ld.local.u8 	%rs1095, [%rd931];
	xor.b16  	%rs1096, %rs1094, %rs1095;
	add.s64 	%rd932, %rd5, %rd919;
	ld.local.u8 	%rs1097, [%rd932];
	add.s64 	%rd933, %rd4, %rd930;
	ld.local.u8 	%rs1098, [%rd933];
	xor.b16  	%rs1099, %rs1097, %rs1098;
	cvt.u64.u16 	%rd934, %rs1068;
	and.b64  	%rd935, %rd934, 255;
	add.s64 	%rd936, %rd4, %rd935;
	ld.local.u8 	%rs1100, [%rd936];
	cvt.u64.u16 	%rd937, %rs1073;
	and.b64  	%rd938, %rd937, 255;
	add.s64 	%rd939, %rd5, %rd938;
	ld.local.u8 	%rs1101, [%rd939];
	xor.b16  	%rs1102, %rs1101, %rs1100;
	add.s64 	%rd940, %rd4, %rd938;
	ld.local.u8 	%rs1103, [%rd940];
	cvt.u64.u16 	%rd941, %rs1062;
	and.b64  	%rd942, %rd941, 255;
	add.s64 	%rd943, %rd5, %rd942;
	ld.local.u8 	%rs1104, [%rd943];
	xor.b16  	%rs1105, %rs1103, %rs1104;
	add.s64 	%rd944, %rd4, %rd942;
	ld.local.u8 	%rs1106, [%rd944];
	cvt.u64.u16 	%rd945, %rs1067;
	and.b64  	%rd946, %rd945, 255;
	add.s64 	%rd947, %rd5, %rd946;
	ld.local.u8 	%rs1107, [%rd947];
	xor.b16  	%rs1108, %rs1106, %rs1107;
	add.s64 	%rd948, %rd5, %rd935;
	ld.local.u8 	%rs1109, [%rd948];
	add.s64 	%rd949, %rd4, %rd946;
	ld.local.u8 	%rs1110, [%rd949];
	xor.b16  	%rs1111, %rs1109, %rs1110;
	cvt.u64.u16 	%rd950, %rs1072;
	and.b64  	%rd951, %rd950, 255;
	add.s64 	%rd952, %rd4, %rd951;
	ld.local.u8 	%rs1112, [%rd952];
	cvt.u64.u16 	%rd953, %rs1061;
	and.b64  	%rd954, %rd953, 255;
	add.s64 	%rd955, %rd5, %rd954;
	ld.local.u8 	%rs1113, [%rd955];
	xor.b16  	%rs1114, %rs1113, %rs1112;
	add.s64 	%rd956, %rd4, %rd954;
	ld.local.u8 	%rs1115, [%rd956];
	cvt.u64.u16 	%rd957, %rs1066;
	and.b64  	%rd958, %rd957, 255;
	add.s64 	%rd959, %rd5, %rd958;
	ld.local.u8 	%rs1116, [%rd959];
	xor.b16  	%rs1117, %rs1115, %rs1116;
	add.s64 	%rd960, %rd4, %rd958;
	ld.local.u8 	%rs1118, [%rd960];
	cvt.u64.u16 	%rd961, %rs1071;
	and.b64  	%rd962, %rd961, 255;
	add.s64 	%rd963, %rd5, %rd962;
	ld.local.u8 	%rs1119, [%rd963];
	xor.b16  	%rs1120, %rs1118, %rs1119;
	add.s64 	%rd964, %rd5, %rd951;
	ld.local.u8 	%rs1121, [%rd964];
	add.s64 	%rd965, %rd4, %rd962;
	ld.local.u8 	%rs1122, [%rd965];
	xor.b16  	%rs1123, %rs1121, %rs1122;
	ld.local.v4.b32 	{%r295, %r296, %r297, %r298}, [%rd2+128];
	bfe.u32 	%r299, %r298, 24, 8;
	cvt.u16.u32 	%rs1124, %r299;
	bfe.u32 	%r300, %r298, 16, 8;
	cvt.u16.u32 	%rs1125, %r300;
	bfe.u32 	%r301, %r298, 8, 8;
	cvt.u16.u32 	%rs1126, %r301;
	bfe.u32 	%r302, %r298, 0, 8;
	cvt.u16.u32 	%rs1127, %r302;
	bfe.u32 	%r303, %r297, 24, 8;
	cvt.u16.u32 	%rs1128, %r303;
	bfe.u32 	%r304, %r297, 16, 8;
	cvt.u16.u32 	%rs1129, %r304;
	bfe.u32 	%r305, %r297, 8, 8;
	cvt.u16.u32 	%rs1130, %r305;
	bfe.u32 	%r306, %r297, 0, 8;
	cvt.u16.u32 	%rs1131, %r306;
	bfe.u32 	%r307, %r296, 24, 8;
	cvt.u16.u32 	%rs1132, %r307;
	bfe.u32 	%r308, %r296, 16, 8;
	cvt.u16.u32 	%rs1133, %r308;
	bfe.u32 	%r309, %r296, 8, 8;
	cvt.u16.u32 	%rs1134, %r309;
	bfe.u32 	%r310, %r296, 0, 8;
	cvt.u16.u32 	%rs1135, %r310;
	bfe.u32 	%r311, %r295, 24, 8;
	cvt.u16.u32 	%rs1136, %r311;
	bfe.u32 	%r312, %r295, 16, 8;
	cvt.u16.u32 	%rs1137, %r312;
	bfe.u32 	%r313, %r295, 8, 8;
	cvt.u16.u32 	%rs1138, %r313;
	bfe.u32 	%r314, %r295, 0, 8;
	cvt.u16.u32 	%rs1139, %r314;
	xor.b16  	%rs1140, %rs1078, %rs1139;
	xor.b16  	%rs1141, %rs1140, %rs1070;
	xor.b16  	%rs1142, %rs1141, %rs1075;
	xor.b16  	%rs1143, %rs1081, %rs1138;
	xor.b16  	%rs1144, %rs1143, %rs1060;
	xor.b16  	%rs1145, %rs1144, %rs1075;
	xor.b16  	%rs1146, %rs1084, %rs1137;
	xor.b16  	%rs1147, %rs1146, %rs1060;
	xor.b16  	%rs1148, %rs1147, %rs1065;
	xor.b16  	%rs1149, %rs1087, %rs1136;
	xor.b16  	%rs1150, %rs1149, %rs1065;
	xor.b16  	%rs1151, %rs1150, %rs1070;
	xor.b16  	%rs1152, %rs1090, %rs1135;
	xor.b16  	%rs1153, %rs1152, %rs1074;
	xor.b16  	%rs1154, %rs1153, %rs1063;
	xor.b16  	%rs1155, %rs1093, %rs1134;
	xor.b16  	%rs1156, %rs1155, %rs1064;
	xor.b16  	%rs1157, %rs1156, %rs1063;
	xor.b16  	%rs1158, %rs1096, %rs1133;
	xor.b16  	%rs1159, %rs1158, %rs1064;
	xor.b16  	%rs1160, %rs1159, %rs1069;
	xor.b16  	%rs1161, %rs1099, %rs1132;
	xor.b16  	%rs1162, %rs1161, %rs1069;
	xor.b16  	%rs1163, %rs1162, %rs1074;
	xor.b16  	%rs1164, %rs1102, %rs1131;
	xor.b16  	%rs1165, %rs1164, %rs1062;
	xor.b16  	%rs1166, %rs1165, %rs1067;
	xor.b16  	%rs1167, %rs1105, %rs1130;
	xor.b16  	%rs1168, %rs1167, %rs1068;
	xor.b16  	%rs1169, %rs1168, %rs1067;
	xor.b16  	%rs1170, %rs1108, %rs1129;
	xor.b16  	%rs1171, %rs1170, %rs1068;
	xor.b16  	%rs1172, %rs1171, %rs1073;
	xor.b16  	%rs1173, %rs1111, %rs1128;
	xor.b16  	%rs1174, %rs1173, %rs1073;
	xor.b16  	%rs1175, %rs1174, %rs1062;
	xor.b16  	%rs1176, %rs1114, %rs1127;
	xor.b16  	%rs1177, %rs1176, %rs1066;
	xor.b16  	%rs1178, %rs1177, %rs1071;
	xor.b16  	%rs1179, %rs1117, %rs1126;
	xor.b16  	%rs1180, %rs1179, %rs1072;
	xor.b16  	%rs1181, %rs1180, %rs1071;
	xor.b16  	%rs1182, %rs1120, %rs1125;
	xor.b16  	%rs1183, %rs1182, %rs1072;
	xor.b16  	%rs1184, %rs1183, %rs1061;
	xor.b16  	%rs1185, %rs1123, %rs1124;
	xor.b16  	%rs1186, %rs1185, %rs1061;
	xor.b16  	%rs1187, %rs1186, %rs1066;
	cvt.u64.u16 	%rd966, %rs1142;
	and.b64  	%rd967, %rd966, 255;
	add.s64 	%rd968, %rd3, %rd967;
	ld.local.u8 	%rs1188, [%rd968];
	cvt.u64.u16 	%rd969, %rs1145;
	and.b64  	%rd970, %rd969, 255;
	add.s64 	%rd971, %rd3, %rd970;
	ld.local.u8 	%rs1189, [%rd971];
	cvt.u64.u16 	%rd972, %rs1148;
	and.b64  	%rd973, %rd972, 255;
	add.s64 	%rd974, %rd3, %rd973;
	ld.local.u8 	%rs1190, [%rd974];
	cvt.u64.u16 	%rd975, %rs1151;
	and.b64  	%rd976, %rd975, 255;
	add.s64 	%rd977, %rd3, %rd976;
	ld.local.u8 	%rs1191, [%rd977];
	cvt.u64.u16 	%rd978, %rs1154;
	and.b64  	%rd979, %rd978, 255;
	add.s64 	%rd980, %rd3, %rd979;
	ld.local.u8 	%rs1192, [%rd980];
	cvt.u64.u16 	%rd981, %rs1157;
	and.b64  	%rd982, %rd981, 255;
	add.s64 	%rd983, %rd3, %rd982;
	ld.local.u8 	%rs1193, [%rd983];
	cvt.u64.u16 	%rd984, %rs1160;
	and.b64  	%rd985, %rd984, 255;
	add.s64 	%rd986, %rd3, %rd985;
	ld.local.u8 	%rs1194, [%rd986];
	cvt.u64.u16 	%rd987, %rs1163;
	and.b64  	%rd988, %rd987, 255;
	add.s64 	%rd989, %rd3, %rd988;
	ld.local.u8 	%rs1195, [%rd989];
	cvt.u64.u16 	%rd990, %rs1166;
	and.b64  	%rd991, %rd990, 255;
	add.s64 	%rd992, %rd3, %rd991;
	ld.local.u8 	%rs1196, [%rd992];
	cvt.u64.u16 	%rd993, %rs1169;
	and.b64  	%rd994, %rd993, 255;
	add.s64 	%rd995, %rd3, %rd994;
	ld.local.u8 	%rs1197, [%rd995];
	cvt.u64.u16 	%rd996, %rs1172;
	and.b64  	%rd997, %rd996, 255;
	add.s64 	%rd998, %rd3, %rd997;
	ld.local.u8 	%rs1198, [%rd998];
	cvt.u64.u16 	%rd999, %rs1175;
	and.b64  	%rd1000, %rd999, 255;
	add.s64 	%rd1001, %rd3, %rd1000;
	ld.local.u8 	%rs1199, [%rd1001];
	cvt.u64.u16 	%rd1002, %rs1178;
	and.b64  	%rd1003, %rd1002, 255;
	add.s64 	%rd1004, %rd3, %rd1003;
	ld.local.u8 	%rs1200, [%rd1004];
	cvt.u64.u16 	%rd1005, %rs1181;
	and.b64  	%rd1006, %rd1005, 255;
	add.s64 	%rd1007, %rd3, %rd1006;
	ld.local.u8 	%rs1201, [%rd1007];
	cvt.u64.u16 	%rd1008, %rs1184;
	and.b64  	%rd1009, %rd1008, 255;
	add.s64 	%rd1010, %rd3, %rd1009;
	ld.local.u8 	%rs1202, [%rd1010];
	cvt.u64.u16 	%rd1011, %rs1187;
	and.b64  	%rd1012, %rd1011, 255;
	add.s64 	%rd1013, %rd3, %rd1012;
	ld.local.u8 	%rs1203, [%rd1013];
	cvt.u64.u16 	%rd1014, %rs1188;
	and.b64  	%rd1015, %rd1014, 255;
	add.s64 	%rd1016, %rd4, %rd1015;
	ld.local.u8 	%rs1204, [%rd1016];
	cvt.u64.u16 	%rd1017, %rs1193;
	and.b64  	%rd1018, %rd1017, 255;
	add.s64 	%rd1019, %rd5, %rd1018;
	ld.local.u8 	%rs1205, [%rd1019];
	xor.b16  	%rs1206, %rs1205, %rs1204;
	add.s64 	%rd1020, %rd4, %rd1018;
	ld.local.u8 	%rs1207, [%rd1020];
	cvt.u64.u16 	%rd1021, %rs1198;
	and.b64  	%rd1022, %rd1021, 255;
	add.s64 	%rd1023, %rd5, %rd1022;
	ld.local.u8 	%rs1208, [%rd1023];
	xor.b16  	%rs1209, %rs1207, %rs1208;
	add.s64 	%rd1024, %rd4, %rd1022;
	ld.local.u8 	%rs1210, [%rd1024];
	cvt.u64.u16 	%rd1025, %rs1203;
	and.b64  	%rd1026, %rd1025, 255;
	add.s64 	%rd1027, %rd5, %rd1026;
	ld.local.u8 	%rs1211, [%rd1027];
	xor.b16  	%rs1212, %rs1210, %rs1211;
	add.s64 	%rd1028, %rd5, %rd1015;
	ld.local.u8 	%rs1213, [%rd1028];
	add.s64 	%rd1029, %rd4, %rd1026;
	ld.local.u8 	%rs1214, [%rd1029];
	xor.b16  	%rs1215, %rs1213, %rs1214;
	cvt.u64.u16 	%rd1030, %rs1192;
	and.b64  	%rd1031, %rd1030, 255;
	add.s64 	%rd1032, %rd4, %rd1031;
	ld.local.u8 	%rs1216, [%rd1032];
	cvt.u64.u16 	%rd1033, %rs1197;
	and.b64  	%rd1034, %rd1033, 255;
	add.s64 	%rd1035, %rd5, %rd1034;
	ld.local.u8 	%rs1217, [%rd1035];
	xor.b16  	%rs1218, %rs1217, %rs1216;
	add.s64 	%rd1036, %rd4, %rd1034;
	ld.local.u8 	%rs1219, [%rd1036];
	cvt.u64.u16 	%rd1037, %rs1202;
	and.b64  	%rd1038, %rd1037, 255;
	add.s64 	%rd1039, %rd5, %rd1038;
	ld.local.u8 	%rs1220, [%rd1039];
	xor.b16  	%rs1221, %rs1219, %rs1220;
	add.s64 	%rd1040, %rd4, %rd1038;
	ld.local.u8 	%rs1222, [%rd1040];
	cvt.u64.u16 	%rd1041, %rs1191;
	and.b64  	%rd1042, %rd1041, 255;
	add.s64 	%rd1043, %rd5, %rd1042;
	ld.local.u8 	%rs1223, [%rd1043];
	xor.b16  	%rs1224, %rs1222, %rs1223;
	add.s64 	%rd1044, %rd5, %rd1031;
	ld.local.u8 	%rs1225, [%rd1044];
	add.s64 	%rd1045, %rd4, %rd1042;
	ld.local.u8 	%rs1226, [%rd1045];
	xor.b16  	%rs1227, %rs1225, %rs1226;
	cvt.u64.u16 	%rd1046, %rs1196;
	and.b64  	%rd1047, %rd1046, 255;
	add.s64 	%rd1048, %rd4, %rd1047;
	ld.local.u8 	%rs1228, [%rd1048];
	cvt.u64.u16 	%rd1049, %rs1201;
	and.b64  	%rd1050, %rd1049, 255;
	add.s64 	%rd1051, %rd5, %rd1050;
	ld.local.u8 	%rs1229, [%rd1051];
	xor.b16  	%rs1230, %rs1229, %rs1228;
	add.s64 	%rd1052, %rd4, %rd1050;
	ld.local.u8 	%rs1231, [%rd1052];
	cvt.u64.u16 	%rd1053, %rs1190;
	and.b64  	%rd1054, %rd1053, 255;
	add.s64 	%rd1055, %rd5, %rd1054;
	ld.local.u8 	%rs1232, [%rd1055];
	xor.b16  	%rs1233, %rs1231, %rs1232;
	add.s64 	%rd1056, %rd4, %rd1054;
	ld.local.u8 	%rs1234, [%rd1056];
	cvt.u64.u16 	%rd1057, %rs1195;
	and.b64  	%rd1058, %rd1057, 255;
	add.s64 	%rd1059, %rd5, %rd1058;
	ld.local.u8 	%rs1235, [%rd1059];
	xor.b16  	%rs1236, %rs1234, %rs1235;
	add.s64 	%rd1060, %rd5, %rd1047;
	ld.local.u8 	%rs1237, [%rd1060];
	add.s64 	%rd1061, %rd4, %rd1058;
	ld.local.u8 	%rs1238, [%rd1061];
	xor.b16  	%rs1239, %rs1237, %rs1238;
	cvt.u64.u16 	%rd1062, %rs1200;
	and.b64  	%rd1063, %rd1062, 255;
	add.s64 	%rd1064, %rd4, %rd1063;
	ld.local.u8 	%rs1240, [%rd1064];
	cvt.u64.u16 	%rd1065, %rs1189;
	and.b64  	%rd1066, %rd1065, 255;
	add.s64 	%rd1067, %rd5, %rd1066;
	ld.local.u8 	%rs1241, [%rd1067];
	xor.b16  	%rs1242, %rs1241, %rs1240;
	add.s64 	%rd1068, %rd4, %rd1066;
	ld.local.u8 	%rs1243, [%rd1068];
	cvt.u64.u16 	%rd1069, %rs1194;
	and.b64  	%rd1070, %rd1069, 255;
	add.s64 	%rd1071, %rd5, %rd1070;
	ld.local.u8 	%rs1244, [%rd1071];
	xor.b16  	%rs1245, %rs1243, %rs1244;
	add.s64 	%rd1072, %rd4, %rd1070;
	ld.local.u8 	%rs1246, [%rd1072];
	cvt.u64.u16 	%rd1073, %rs1199;
	and.b64  	%rd1074, %rd1073, 255;
	add.s64 	%rd1075, %rd5, %rd1074;
	ld.local.u8 	%rs1247, [%rd1075];
	xor.b16  	%rs1248, %rs1246, %rs1247;
	add.s64 	%rd1076, %rd5, %rd1063;
	ld.local.u8 	%rs1249, [%rd1076];
	add.s64 	%rd1077, %rd4, %rd1074;
	ld.local.u8 	%rs1250, [%rd1077];
	xor.b16  	%rs1251, %rs1249, %rs1250;
	ld.local.v4.b32 	{%r315, %r316, %r317, %r318}, [%rd2+144];
	bfe.u32 	%r319, %r318, 24, 8;
	cvt.u16.u32 	%rs1252, %r319;
	bfe.u32 	%r320, %r318, 16, 8;
	cvt.u16.u32 	%rs1253, %r320;
	bfe.u32 	%r321, %r318, 8, 8;
	cvt.u16.u32 	%rs1254, %r321;
	bfe.u32 	%r322, %r318, 0, 8;
	cvt.u16.u32 	%rs1255, %r322;
	bfe.u32 	%r323, %r317, 24, 8;
	cvt.u16.u32 	%rs1256, %r323;
	bfe.u32 	%r324, %r317, 16, 8;
	cvt.u16.u32 	%rs1257, %r324;
	bfe.u32 	%r325, %r317, 8, 8;
	cvt.u16.u32 	%rs1258, %r325;
	bfe.u32 	%r326, %r317, 0, 8;
	cvt.u16.u32 	%rs1259, %r326;
	bfe.u32 	%r327, %r316, 24, 8;
	cvt.u16.u32 	%rs1260, %r327;
	bfe.u32 	%r328, %r316, 16, 8;
	cvt.u16.u32 	%rs1261, %r328;
	bfe.u32 	%r329, %r316, 8, 8;
	cvt.u16.u32 	%rs1262, %r329;
	bfe.u32 	%r330, %r316, 0, 8;
	cvt.u16.u32 	%rs1263, %r330;
	bfe.u32 	%r331, %r315, 24, 8;
	cvt.u16.u32 	%rs1264, %r331;
	bfe.u32 	%r332, %r315, 16, 8;
	cvt.u16.u32 	%rs1265, %r332;
	bfe.u32 	%r333, %r315, 8, 8;
	cvt.u16.u32 	%rs1266, %r333;
	bfe.u32 	%r334, %r315, 0, 8;
	cvt.u16.u32 	%rs1267, %r334;
	xor.b16  	%rs1268, %rs1206, %rs1267;
	xor.b16  	%rs1269, %rs1268, %rs1198;
	xor.b16  	%rs1270, %rs1269, %rs1203;
	xor.b16  	%rs1271, %rs1209, %rs1266;
	xor.b16  	%rs1272, %rs1271, %rs1188;
	xor.b16  	%rs1273, %rs1272, %rs1203;
	xor.b16  	%rs1274, %rs1212, %rs1265;
	xor.b16  	%rs1275, %rs1274, %rs1188;
	xor.b16  	%rs1276, %rs1275, %rs1193;
	xor.b16  	%rs1277, %rs1215, %rs1264;
	xor.b16  	%rs1278, %rs1277, %rs1193;
	xor.b16  	%rs1279, %rs1278, %rs1198;
	xor.b16  	%rs1280, %rs1218, %rs1263;
	xor.b16  	%rs1281, %rs1280, %rs1202;
	xor.b16  	%rs1282, %rs1281, %rs1191;
	xor.b16  	%rs1283, %rs1221, %rs1262;
	xor.b16  	%rs1284, %rs1283, %rs1192;
	xor.b16  	%rs1285, %rs1284, %rs1191;
	xor.b16  	%rs1286, %rs1224, %rs1261;
	xor.b16  	%rs1287, %rs1286, %rs1192;
	xor.b16  	%rs1288, %rs1287, %rs1197;
	xor.b16  	%rs1289, %rs1227, %rs1260;
	xor.b16  	%rs1290, %rs1289, %rs1197;
	xor.b16  	%rs1291, %rs1290, %rs1202;
	xor.b16  	%rs1292, %rs1230, %rs1259;
	xor.b16  	%rs1293, %rs1292, %rs1190;
	xor.b16  	%rs1294, %rs1293, %rs1195;
	xor.b16  	%rs1295, %rs1233, %rs1258;
	xor.b16  	%rs1296, %rs1295, %rs1196;
	xor.b16  	%rs1297, %rs1296, %rs1195;
	xor.b16  	%rs1298, %rs1236, %rs1257;
	xor.b16  	%rs1299, %rs1298, %rs1196;
	xor.b16  	%rs1300, %rs1299, %rs1201;
	xor.b16  	%rs1301, %rs1239, %rs1256;
	xor.b16  	%rs1302, %rs1301, %rs1201;
	xor.b16  	%rs1303, %rs1302, %rs1190;
	xor.b16  	%rs1304, %rs1242, %rs1255;
	xor.b16  	%rs1305, %rs1304, %rs1194;
	xor.b16  	%rs1306, %rs1305, %rs1199;
	xor.b16  	%rs1307, %rs1245, %rs1254;
	xor.b16  	%rs1308, %rs1307, %rs1200;
	xor.b16  	%rs1309, %rs1308, %rs1199;
	xor.b16  	%rs1310, %rs1248, %rs1253;
	xor.b16  	%rs1311, %rs1310, %rs1200;
	xor.b16  	%rs1312, %rs1311, %rs1189;
	.pragma "used_bytes_mask 65534";
	ld.local.v4.b32 	{%r335, %r336, %r337, %r338}, [%rd2+160];
	bfe.u32 	%r339, %r338, 24, 8;
	cvt.u16.u32 	%rs1313, %r339;
	bfe.u32 	%r340, %r338, 16, 8;
	cvt.u16.u32 	%rs1314, %r340;
	bfe.u32 	%r341, %r338, 8, 8;
	cvt.u16.u32 	%rs1315, %r341;
	bfe.u32 	%r342, %r338, 0, 8;
	cvt.u16.u32 	%rs1316, %r342;
	bfe.u32 	%r343, %r337, 24, 8;
	cvt.u16.u32 	%rs1317, %r343;
	bfe.u32 	%r344, %r337, 16, 8;
	cvt.u16.u32 	%rs1318, %r344;
	bfe.u32 	%r345, %r337, 8, 8;
	cvt.u16.u32 	%rs1319, %r345;
	bfe.u32 	%r346, %r337, 0, 8;
	cvt.u16.u32 	%rs1320, %r346;
	bfe.u32 	%r347, %r336, 24, 8;
	cvt.u16.u32 	%rs1321, %r347;
	bfe.u32 	%r348, %r336, 16, 8;
	cvt.u16.u32 	%rs1322, %r348;
	bfe.u32 	%r349, %r336, 8, 8;
	cvt.u16.u32 	%rs1323, %r349;
	bfe.u32 	%r350, %r336, 0, 8;
	cvt.u16.u32 	%rs1324, %r350;
	bfe.u32 	%r351, %r335, 24, 8;
	cvt.u16.u32 	%rs1325, %r351;
	bfe.u32 	%r352, %r335, 16, 8;
	cvt.u16.u32 	%rs1326, %r352;
	bfe.u32 	%r353, %r335, 8, 8;
	cvt.u16.u32 	%rs1327, %r353;
	xor.b16  	%rs1328, %rs1251, %rs1252;
	xor.b16  	%rs1329, %rs1328, %rs1189;
	xor.b16  	%rs1330, %rs1329, %rs1194;
	cvt.u64.u16 	%rd1078, %rs1270;
	and.b64  	%rd1079, %rd1078, 255;
	add.s64 	%rd1080, %rd3, %rd1079;
	ld.local.u8 	%rs1331, [%rd1080];
	cvt.u64.u16 	%rd1081, %rs1273;
	and.b64  	%rd1082, %rd1081, 255;
	add.s64 	%rd1083, %rd3, %rd1082;
	ld.local.u8 	%rs1332, [%rd1083];
	cvt.u64.u16 	%rd1084, %rs1276;
	and.b64  	%rd1085, %rd1084, 255;
	add.s64 	%rd1086, %rd3, %rd1085;
	ld.local.u8 	%rs1333, [%rd1086];
	cvt.u64.u16 	%rd1087, %rs1279;
	and.b64  	%rd1088, %rd1087, 255;
	add.s64 	%rd1089, %rd3, %rd1088;
	ld.local.u8 	%rs1334, [%rd1089];
	cvt.u64.u16 	%rd1090, %rs1282;
	and.b64  	%rd1091, %rd1090, 255;
	add.s64 	%rd1092, %rd3, %rd1091;
	ld.local.u8 	%rs1335, [%rd1092];
	cvt.u64.u16 	%rd1093, %rs1285;
	and.b64  	%rd1094, %rd1093, 255;
	add.s64 	%rd1095, %rd3, %rd1094;
	ld.local.u8 	%rs1336, [%rd1095];
	cvt.u64.u16 	%rd1096, %rs1288;
	and.b64  	%rd1097, %rd1096, 255;
	add.s64 	%rd1098, %rd3, %rd1097;
	ld.local.u8 	%rs1337, [%rd1098];
	cvt.u64.u16 	%rd1099, %rs1291;
	and.b64  	%rd1100, %rd1099, 255;
	add.s64 	%rd1101, %rd3, %rd1100;
	ld.local.u8 	%rs1338, [%rd1101];
	cvt.u64.u16 	%rd1102, %rs1294;
	and.b64  	%rd1103, %rd1102, 255;
	add.s64 	%rd1104, %rd3, %rd1103;
	ld.local.u8 	%rs1339, [%rd1104];
	cvt.u64.u16 	%rd1105, %rs1297;
	and.b64  	%rd1106, %rd1105, 255;
	add.s64 	%rd1107, %rd3, %rd1106;
	ld.local.u8 	%rs1340, [%rd1107];
	cvt.u64.u16 	%rd1108, %rs1300;
	and.b64  	%rd1109, %rd1108, 255;
	add.s64 	%rd1110, %rd3, %rd1109;
	ld.local.u8 	%rs1341, [%rd1110];
	cvt.u64.u16 	%rd1111, %rs1303;
	and.b64  	%rd1112, %rd1111, 255;
	add.s64 	%rd1113, %rd3, %rd1112;
	ld.local.u8 	%rs1342, [%rd1113];
	cvt.u64.u16 	%rd1114, %rs1306;
	and.b64  	%rd1115, %rd1114, 255;
	add.s64 	%rd1116, %rd3, %rd1115;
	ld.local.u8 	%rs1343, [%rd1116];
	cvt.u64.u16 	%rd1117, %rs1309;
	and.b64  	%rd1118, %rd1117, 255;
	add.s64 	%rd1119, %rd3, %rd1118;
	ld.local.u8 	%rs1344, [%rd1119];
	cvt.u64.u16 	%rd1120, %rs1312;
	and.b64  	%rd1121, %rd1120, 255;
	add.s64 	%rd1122, %rd3, %rd1121;
	ld.local.u8 	%rs1345, [%rd1122];
	cvt.u64.u16 	%rd1123, %rs1330;
	and.b64  	%rd1124, %rd1123, 255;
	add.s64 	%rd1125, %rd3, %rd1124;
	ld.local.u8 	%rs1346, [%rd1125];
	xor.b16  	%rs2600, %rs1331, %rs28;
	xor.b16  	%rs2599, %rs1336, %rs1327;
	xor.b16  	%rs2598, %rs1341, %rs1326;
	xor.b16  	%rs2597, %rs1346, %rs1325;
	xor.b16  	%rs2596, %rs1335, %rs1324;
	xor.b16  	%rs2595, %rs1340, %rs1323;
	xor.b16  	%rs2594, %rs1345, %rs1322;
	xor.b16  	%rs2593, %rs1334, %rs1321;
	xor.b16  	%rs2592, %rs1339, %rs1320;
	xor.b16  	%rs2591, %rs1344, %rs1319;
	xor.b16  	%rs2590, %rs1333, %rs1318;
	xor.b16  	%rs2589, %rs1338, %rs1317;
	xor.b16  	%rs2588, %rs1343, %rs1316;
	xor.b16  	%rs2587, %rs1332, %rs1315;
	xor.b16  	%rs2586, %rs1337, %rs1314;
	xor.b16  	%rs2585, %rs1342, %rs1313;
	cvt.u32.u16 	%r354, %rs2585;
	cvt.u32.u16 	%r355, %rs2586;
	prmt.b32 	%r356, %r355, %r354, 0x3340U;
	cvt.u32.u16 	%r357, %rs2587;
	cvt.u32.u16 	%r358, %rs2588;
	prmt.b32 	%r359, %r358, %r357, 0x3340U;
	prmt.b32 	%r360, %r359, %r356, 0x5410U;
	cvt.u32.u16 	%r361, %rs2589;
	cvt.u32.u16 	%r362, %rs2590;
	prmt.b32 	%r363, %r362, %r361, 0x3340U;
	cvt.u32.u16 	%r364, %rs2591;
	cvt.u32.u16 	%r365, %rs2592;
	prmt.b32 	%r366, %r365, %r364, 0x3340U;
	prmt.b32 	%r367, %r366, %r363, 0x5410U;
	cvt.u32.u16 	%r368, %rs2593;
	cvt.u32.u16 	%r369, %rs2594;
	prmt.b32 	%r370, %r369, %r368, 0x3340U;
	cvt.u32.u16 	%r371, %rs2595;
	cvt.u32.u16 	%r372, %rs2596;
	prmt.b32 	%r373, %r372, %r371, 0x3340U;
	prmt.b32 	%r374, %r373, %r370, 0x5410U;
	cvt.u32.u16 	%r375, %rs2597;
	cvt.u32.u16 	%r376, %rs2598;
	prmt.b32 	%r377, %r376, %r375, 0x3340U;
	cvt.u32.u16 	%r378, %rs2599;
	cvt.u32.u16 	%r379, %rs2600;
	prmt.b32 	%r380, %r379, %r378, 0x3340U;
	prmt.b32 	%r381, %r380, %r377, 0x5410U;
	st.local.v4.b32 	[%rd1], {%r381, %r374, %r367, %r360};
	add.s32 	%r648, %r648, 16;
	setp.lt.u32 	%p9, %r648, %r14;
	@%p9 bra 	$L__BB6_9;
$L__BB6_12:
	ld.param.u32 	%r644, [_Z13Calculate_MICPcjS_S_S_S_S_PhjS0__param_1];
	setp.eq.s32 	%p10, %r644, 0;
	@%p10 bra 	$L__BB6_17;
	ld.local.u32 	%r383, [%rd2+4];
	bfe.u32 	%r384, %r383, 0, 8;
	cvt.u16.u32 	%rs48, %r384;
	bfe.u32 	%r385, %r383, 8, 8;
	cvt.u16.u32 	%rs49, %r385;
	bfe.u32 	%r386, %r383, 16, 8;
	cvt.u16.u32 	%rs50, %r386;
	bfe.u32 	%r387, %r383, 24, 8;
	cvt.u16.u32 	%rs51, %r387;
	ld.local.v2.b32 	{%r388, %r389}, [%rd2+8];
	bfe.u32 	%r390, %r388, 0, 8;
	cvt.u16.u32 	%rs52, %r390;
	bfe.u32 	%r391, %r388, 8, 8;
	cvt.u16.u32 	%rs53, %r391;
	bfe.u32 	%r392, %r388, 16, 8;
	cvt.u16.u32 	%rs54, %r392;
	bfe.u32 	%r393, %r388, 24, 8;
	cvt.u16.u32 	%rs55, %r393;
	bfe.u32 	%r394, %r389, 0, 8;
	cvt.u16.u32 	%rs56, %r394;
	mov.b64 	%rd1126, {%r388, %r389};
	ld.local.u8 	%rs57, [%rd2+160];
	shr.u64 	%rd1127, %rd1126, 40;
	cvt.u16.u64 	%rs58, %rd1127;
	shr.u64 	%rd1128, %rd1126, 48;
	cvt.u16.u64 	%rs60, %rd1128;
	shr.u64 	%rd1129, %rd1126, 56;
	cvt.u16.u64 	%rs59, %rd1129;
	mov.b32 	%r650, 0;
$L__BB6_14:
	ld.param.u64 	%rd2192, [_Z13Calculate_MICPcjS_S_S_S_S_PhjS0__param_0];
	cvt.u64.u32 	%rd1131, %r650;
	cvta.to.global.u64 	%rd1132, %rd2192;
	add.s64 	%rd13, %rd1132, %rd1131;
	mov.b32 	%r652, 1;
	mov.b64 	%rd2196, 0;
	mov.u32 	%r651, %r650;
$L__BB6_15:
	ld.param.u32 	%r645, [_Z13Calculate_MICPcjS_S_S_S_S_PhjS0__param_1];
	add.s32 	%r396, %r652, -1;
	add.s64 	%rd1133, %rd13, %rd2196;
	ld.global.u8 	%rs1347, [%rd1133];
	add.s64 	%rd1134, %rd1, %rd2196;
	ld.local.u8 	%rs1348, [%rd1134];
	xor.b16  	%rs1349, %rs1348, %rs1347;
	st.local.u8 	[%rd1134], %rs1349;
	setp.lt.u32 	%p11, %r396, 15;
	add.s32 	%r651, %r651, 1;
	setp.lt.u32 	%p12, %r651, %r645;
	and.pred  	%p13, %p11, %p12;
	add.s32 	%r652, %r652, 1;
	add.s64 	%rd2196, %rd2196, 1;
	@%p13 bra 	$L__BB6_15;
	ld.param.u32 	%r646, [_Z13Calculate_MICPcjS_S_S_S_S_PhjS0__param_1];
	ld.local.v4.b32 	{%r397, %r398, %r399, %r400}, [%rd1];
	bfe.u32 	%r401, %r400, 24, 8;
	cvt.u16.u32 	%rs1350, %r401;
	bfe.u32 	%r402, %r400, 16, 8;
	cvt.u16.u32 	%rs1351, %r402;
	bfe.u32 	%r403, %r400, 8, 8;
	cvt.u16.u32 	%rs1352, %r403;
	bfe.u32 	%r404, %r400, 0, 8;
	cvt.u16.u32 	%rs1353, %r404;
	bfe.u32 	%r405, %r399, 24, 8;
	cvt.u16.u32 	%rs1354, %r405;
	bfe.u32 	%r406, %r399, 16, 8;
	cvt.u16.u32 	%rs1355, %r406;
	bfe.u32 	%r407, %r399, 8, 8;
	cvt.u16.u32 	%rs1356, %r407;
	bfe.u32 	%r408, %r399, 0, 8;
	cvt.u16.u32 	%rs1357, %r408;
	bfe.u32 	%r409, %r398, 24, 8;
	cvt.u16.u32 	%rs1358, %r409;
	bfe.u32 	%r410, %r398, 16, 8;
	cvt.u16.u32 	%rs1359, %r410;
	bfe.u32 	%r411, %r398, 8, 8;
	cvt.u16.u32 	%rs1360, %r411;
	bfe.u32 	%r412, %r398, 0, 8;
	cvt.u16.u32 	%rs1361, %r412;
	bfe.u32 	%r413, %r397, 24, 8;
	cvt.u16.u32 	%rs1362, %r413;
	bfe.u32 	%r414, %r397, 16, 8;
	cvt.u16.u32 	%rs1363, %r414;
	bfe.u32 	%r415, %r397, 8, 8;
	cvt.u16.u32 	%rs1364, %r415;
	bfe.u32 	%r416, %r397, 0, 8;
	cvt.u16.u32 	%rs1365, %r416;
	xor.b16  	%rs1366, %rs1365, %rs1;
	xor.b16  	%rs1367, %rs1364, %rs2;
	xor.b16  	%rs1368, %rs1363, %rs6;
	xor.b16  	%rs1369, %rs1362, %rs3;
	xor.b16  	%rs1370, %rs1361, %rs48;
	xor.b16  	%rs1371, %rs1360, %rs49;
	xor.b16  	%rs1372, %rs1359, %rs50;
	xor.b16  	%rs1373, %rs1358, %rs51;
	xor.b16  	%rs1374, %rs1357, %rs52;
	xor.b16  	%rs1375, %rs1356, %rs53;
	xor.b16  	%rs1376, %rs1355, %rs54;
	xor.b16  	%rs1377, %rs1354, %rs55;
	xor.b16  	%rs1378, %rs1353, %rs56;
	xor.b16  	%rs1379, %rs1352, %rs58;
	xor.b16  	%rs1380, %rs1351, %rs60;
	xor.b16  	%rs1381, %rs1350, %rs59;
	cvt.u64.u16 	%rd1135, %rs1366;
	and.b64  	%rd1136, %rd1135, 255;
	add.s64 	%rd1137, %rd3, %rd1136;
	ld.local.u8 	%rs1382, [%rd1137];
	cvt.u64.u16 	%rd1138, %rs1367;
	and.b64  	%rd1139, %rd1138, 255;
	add.s64 	%rd1140, %rd3, %rd1139;
	ld.local.u8 	%rs1383, [%rd1140];
	cvt.u64.u16 	%rd1141, %rs1368;
	and.b64  	%rd1142, %rd1141, 255;
	add.s64 	%rd1143, %rd3, %rd1142;
	ld.local.u8 	%rs1384, [%rd1143];
	cvt.u64.u16 	%rd1144, %rs1369;
	and.b64  	%rd1145, %rd1144, 255;
	add.s64 	%rd1146, %rd3, %rd1145;
	ld.local.u8 	%rs1385, [%rd1146];
	cvt.u64.u16 	%rd1147, %rs1370;
	and.b64  	%rd1148, %rd1147, 255;
	add.s64 	%rd1149, %rd3, %rd1148;
	ld.local.u8 	%rs1386, [%rd1149];
	cvt.u64.u16 	%rd1150, %rs1371;
	and.b64  	%rd1151, %rd1150, 255;
	add.s64 	%rd1152, %rd3, %rd1151;
	ld.local.u8 	%rs1387, [%rd1152];
	cvt.u64.u16 	%rd1153, %rs1372;
	and.b64  	%rd1154, %rd1153, 255;
	add.s64 	%rd1155, %rd3, %rd1154;
	ld.local.u8 	%rs1388, [%rd1155];
	cvt.u64.u16 	%rd1156, %rs1373;
	and.b64  	%rd1157, %rd1156, 255;
	add.s64 	%rd1158, %rd3, %rd1157;
	ld.local.u8 	%rs1389, [%rd1158];
	cvt.u64.u16 	%rd1159, %rs1374;
	and.b64  	%rd1160, %rd1159, 255;
	add.s64 	%rd1161, %rd3, %rd1160;
	ld.local.u8 	%rs1390, [%rd1161];
	cvt.u64.u16 	%rd1162, %rs1375;
	and.b64  	%rd1163, %rd1162, 255;
	add.s64 	%rd1164, %rd3, %rd1163;
	ld.local.u8 	%rs1391, [%rd1164];
	cvt.u64.u16 	%rd1165, %rs1376;
	and.b64  	%rd1166, %rd1165, 255;
	add.s64 	%rd1167, %rd3, %rd1166;
	ld.local.u8 	%rs1392, [%rd1167];
	cvt.u64.u16 	%rd1168, %rs1377;
	and.b64  	%rd1169, %rd1168, 255;
	add.s64 	%rd1170, %rd3, %rd1169;
	ld.local.u8 	%rs1393, [%rd1170];
	cvt.u64.u16 	%rd1171, %rs1378;
	and.b64  	%rd1172, %rd1171, 255;
	add.s64 	%rd1173, %rd3, %rd1172;
	ld.local.u8 	%rs1394, [%rd1173];
	cvt.u64.u16 	%rd1174, %rs1379;
	and.b64  	%rd1175, %rd1174, 255;
	add.s64 	%rd1176, %rd3, %rd1175;
	ld.local.u8 	%rs1395, [%rd1176];
	cvt.u64.u16 	%rd1177, %rs1380;
	and.b64  	%rd1178, %rd1177, 255;
	add.s64 	%rd1179, %rd3, %rd1178;
	ld.local.u8 	%rs1396, [%rd1179];
	cvt.u64.u16 	%rd1180, %rs1381;
	and.b64  	%rd1181, %rd1180, 255;
	add.s64 	%rd1182, %rd3, %rd1181;
	ld.local.u8 	%rs1397, [%rd1182];
	cvt.u64.u16 	%rd1183, %rs1382;
	and.b64  	%rd1184, %rd1183, 255;
	add.s64 	%rd1185, %rd4, %rd1184;
	ld.local.u8 	%rs1398, [%rd1185];
	cvt.u64.u16 	%rd1186, %rs1387;
	and.b64  	%rd1187, %rd1186, 255;
	add.s64 	%rd1188, %rd5, %rd1187;
	ld.local.u8 	%rs1399, [%rd1188];
	xor.b16  	%rs1400, %rs1399, %rs1398;
	add.s64 	%rd1189, %rd4, %rd1187;
	ld.local.u8 	%rs1401, [%rd1189];
	cvt.u64.u16 	%rd1190, %rs1392;
	and.b64  	%rd1191, %rd1190, 255;
	add.s64 	%rd1192, %rd5, %rd1191;
	ld.local.u8 	%rs1402, [%rd1192];
	xor.b16  	%rs1403, %rs1401, %rs1402;
	add.s64 	%rd1193, %rd4, %rd1191;
	ld.local.u8 	%rs1404, [%rd1193];
	cvt.u64.u16 	%rd1194, %rs1397;
	and.b64  	%rd1195, %rd1194, 255;
	add.s64 	%rd1196, %rd5, %rd1195;
	ld.local.u8 	%rs1405, [%rd1196];
	xor.b16  	%rs1406, %rs1404, %rs1405;
	add.s64 	%rd1197, %rd5, %rd1184;
	ld.local.u8 	%rs1407, [%rd1197];
	add.s64 	%rd1198, %rd4, %rd1195;
	ld.local.u8 	%rs1408, [%rd1198];
	xor.b16  	%rs1409, %rs1407, %rs1408;
	cvt.u64.u16 	%rd1199, %rs1386;
	and.b64  	%rd1200, %rd1199, 255;
	add.s64 	%rd1201, %rd4, %rd1200;
	ld.local.u8 	%rs1410, [%rd1201];
	cvt.u64.u16 	%rd1202, %rs1391;
	and.b64  	%rd1203, %rd1202, 255;
	add.s64 	%rd1204, %rd5, %rd1203;
	ld.local.u8 	%rs1411, [%rd1204];
	xor.b16  	%rs1412, %rs1411, %rs1410;
	add.s64 	%rd1205, %rd4, %rd1203;
	ld.local.u8 	%rs1413, [%rd1205];
	cvt.u64.u16 	%rd1206, %rs1396;
	and.b64  	%rd1207, %rd1206, 255;
	add.s64 	%rd1208, %rd5, %rd1207;
	ld.local.u8 	%rs1414, [%rd1208];
	xor.b16  	%rs1415, %rs1413, %rs1414;
	add.s64 	%rd1209, %rd4, %rd1207;
	ld.local.u8 	%rs1416, [%rd1209];
	cvt.u64.u16 	%rd1210, %rs1385;
	and.b64  	%rd1211, %rd1210, 255;
	add.s64 	%rd1212, %rd5, %rd1211;
	ld.local.u8 	%rs1417, [%rd1212];
	xor.b16  	%rs1418, %rs1416, %rs1417;
	add.s64 	%rd1213, %rd5, %rd1200;
	ld.local.u8 	%rs1419, [%rd1213];
	add.s64 	%rd1214, %rd4, %rd1211;
	ld.local.u8 	%rs1420, [%rd1214];
	xor.b16  	%rs1421, %rs1419, %rs1420;
	cvt.u64.u16 	%rd1215, %rs1390;
	and.b64  	%rd1216, %rd1215, 255;
	add.s64 	%rd1217, %rd4, %rd1216;
	ld.local.u8 	%rs1422, [%rd1217];
	cvt.u64.u16 	%rd1218, %rs1395;
	and.b64  	%rd1219, %rd1218, 255;
	add.s64 	%rd1220, %rd5, %rd1219;
	ld.local.u8 	%rs1423, [%rd1220];
	xor.b16  	%rs1424, %rs1423, %rs1422;
	add.s64 	%rd1221, %rd4, %rd1219;
	ld.local.u8 	%rs1425, [%rd1221];
	cvt.u64.u16 	%rd1222, %rs1384;
	and.b64  	%rd1223, %rd1222, 255;
	add.s64 	%rd1224, %rd5, %rd1223;
	ld.local.u8 	%rs1426, [%rd1224];
	xor.b16  	%rs1427, %rs1425, %rs1426;
	add.s64 	%rd1225, %rd4, %rd1223;
	ld.local.u8 	%rs1428, [%rd1225];
	cvt.u64.u16 	%rd1226, %rs1389;
	and.b64  	%rd1227, %rd1226, 255;
	add.s64 	%rd1228, %rd5, %rd1227;
	ld.local.u8 	%rs1429, [%rd1228];
	xor.b16  	%rs1430, %rs1428, %rs1429;
	add.s64 	%rd1229, %rd5, %rd1216;
	ld.local.u8 	%rs1431, [%rd1229];
	add.s64 	%rd1230, %rd4, %rd1227;
	ld.local.u8 	%rs1432, [%rd1230];
	xor.b16  	%rs1433, %rs1431, %rs1432;
	cvt.u64.u16 	%rd1231, %rs1394;
	and.b64  	%rd1232, %rd1231, 255;
	add.s64 	%rd1233, %rd4, %rd1232;
	ld.local.u8 	%rs1434, [%rd1233];
	cvt.u64.u16 	%rd1234, %rs1383;
	and.b64  	%rd1235, %rd1234, 255;
	add.s64 	%rd1236, %rd5, %rd1235;
	ld.local.u8 	%rs1435, [%rd1236];
	xor.b16  	%rs1436, %rs1435, %rs1434;
	add.s64 	%rd1237, %rd4, %rd1235;
	ld.local.u8 	%rs1437, [%rd1237];
	cvt.u64.u16 	%rd1238, %rs1388;
	and.b64  	%rd1239, %rd1238, 255;
	add.s64 	%rd1240, %rd5, %rd1239;
	ld.local.u8 	%rs1438, [%rd1240];
	xor.b16  	%rs1439, %rs1437, %rs1438;
	add.s64 	%rd1241, %rd4, %rd1239;
	ld.local.u8 	%rs1440, [%rd1241];
	cvt.u64.u16 	%rd1242, %rs1393;
	and.b64  	%rd1243, %rd1242, 255;
	add.s64 	%rd1244, %rd5, %rd1243;
	ld.local.u8 	%rs1441, [%rd1244];
	xor.b16  	%rs1442, %rs1440, %rs1441;
	add.s64 	%rd1245, %rd5, %rd1232;
	ld.local.u8 	%rs1443, [%rd1245];
	add.s64 	%rd1246, %rd4, %rd1243;
	ld.local.u8 	%rs1444, [%rd1246];
	xor.b16  	%rs1445, %rs1443, %rs1444;
	ld.local.v4.b32 	{%r417, %r418, %r419, %r420}, [%rd2+16];
	bfe.u32 	%r421, %r420, 24, 8;
	cvt.u16.u32 	%rs1446, %r421;
	bfe.u32 	%r422, %r420, 16, 8;
	cvt.u16.u32 	%rs1447, %r422;
	bfe.u32 	%r423, %r420, 8, 8;
	cvt.u16.u32 	%rs1448, %r423;
	bfe.u32 	%r424, %r420, 0, 8;
	cvt.u16.u32 	%rs1449, %r424;
	bfe.u32 	%r425, %r419, 24, 8;
	cvt.u16.u32 	%rs1450, %r425;
	bfe.u32 	%r426, %r419, 16, 8;
	cvt.u16.u32 	%rs1451, %r426;
	bfe.u32 	%r427, %r419, 8, 8;
	cvt.u16.u32 	%rs1452, %r427;
	bfe.u32 	%r428, %r419, 0, 8;
	cvt.u16.u32 	%rs1453, %r428;
	bfe.u32 	%r429, %r418, 24, 8;
	cvt.u16.u32 	%rs1454, %r429;
	bfe.u32 	%r430, %r418, 16, 8;
	cvt.u16.u32 	%rs1455, %r430;
	bfe.u32 	%r431, %r418, 8, 8;
	cvt.u16.u32 	%rs1456, %r431;
	bfe.u32 	%r432, %r418, 0, 8;
	cvt.u16.u32 	%rs1457, %r432;
	bfe.u32 	%r433, %r417, 24, 8;
	cvt.u16.u32 	%rs1458, %r433;
	bfe.u32 	%r434, %r417, 16, 8;
	cvt.u16.u32 	%rs1459, %r434;
	bfe.u32 	%r435, %r417, 8, 8;
	cvt.u16.u32 	%rs1460, %r435;
	bfe.u32 	%r436, %r417, 0, 8;
	cvt.u16.u32 	%rs1461, %r436;
	xor.b16  	%rs1462, %rs1400, %rs1461;
	xor.b16  	%rs1463, %rs1462, %rs1392;
	xor.b16  	%rs1464, %rs1463, %rs1397;
	xor.b16  	%rs1465, %rs1403, %rs1460;
	xor.b16  	%rs1466, %rs1465, %rs1382;
	xor.b16  	%rs1467, %rs1466, %rs1397;
	xor.b16  	%rs1468, %rs1406, %rs1459;
	xor.b16  	%rs1469, %rs1468, %rs1382;
	xor.b16  	%rs1470, %rs1469, %rs1387;
	xor.b16  	%rs1471, %rs1409, %rs1458;
	xor.b16  	%rs1472, %rs1471, %rs1387;
	xor.b16  	%rs1473, %rs1472, %rs1392;
	xor.b16  	%rs1474, %rs1412, %rs1457;
	xor.b16  	%rs1475, %rs1474, %rs1396;
	xor.b16  	%rs1476, %rs1475, %rs1385;
	xor.b16  	%rs1477, %rs1415, %rs1456;
	xor.b16  	%rs1478, %rs1477, %rs1386;
	xor.b16  	%rs1479, %rs1478, %rs1385;
	xor.b16  	%rs1480, %rs1418, %rs1455;
	xor.b16  	%rs1481, %rs1480, %rs1386;
	xor.b16  	%rs1482, %rs1481, %rs1391;
	xor.b16  	%rs1483, %rs1421, %rs1454;
	xor.b16  	%rs1484, %rs1483, %rs1391;
	xor.b16  	%rs1485, %rs1484, %rs1396;
	xor.b16  	%rs1486, %rs1424, %rs1453;
	xor.b16  	%rs1487, %rs1486, %rs1384;
	xor.b16  	%rs1488, %rs1487, %rs1389;
	xor.b16  	%rs1489, %rs1427, %rs1452;
	xor.b16  	%rs1490, %rs1489, %rs1390;
	xor.b16  	%rs1491, %rs1490, %rs1389;
	xor.b16  	%rs1492, %rs1430, %rs1451;
	xor.b16  	%rs1493, %rs1492, %rs1390;
	xor.b16  	%rs1494, %rs1493, %rs1395;
	xor.b16  	%rs1495, %rs1433, %rs1450;
	xor.b16  	%rs1496, %rs1495, %rs1395;
	xor.b16  	%rs1497, %rs1496, %rs1384;
	xor.b16  	%rs1498, %rs1436, %rs1449;
	xor.b16  	%rs1499, %rs1498, %rs1388;
	xor.b16  	%rs1500, %rs1499, %rs1393;
	xor.b16  	%rs1501, %rs1439, %rs1448;
	xor.b16  	%rs1502, %rs1501, %rs1394;
	xor.b16  	%rs1503, %rs1502, %rs1393;
	xor.b16  	%rs1504, %rs1442, %rs1447;
	xor.b16  	%rs1505, %rs1504, %rs1394;
	xor.b16  	%rs1506, %rs1505, %rs1383;
	xor.b16  	%rs1507, %rs1445, %rs1446;
	xor.b16  	%rs1508, %rs1507, %rs1383;
	xor.b16  	%rs1509, %rs1508, %rs1388;
	cvt.u64.u16 	%rd1247, %rs1464;
	and.b64  	%rd1248, %rd1247, 255;
	add.s64 	%rd1249, %rd3, %rd1248;
	ld.local.u8 	%rs1510, [%rd1249];
	cvt.u64.u16 	%rd1250, %rs1467;
	and.b64  	%rd1251, %rd1250, 255;
	add.s64 	%rd1252, %rd3, %rd1251;
	ld.local.u8 	%rs1511, [%rd1252];
	cvt.u64.u16 	%rd1253, %rs1470;
	and.b64  	%rd1254, %rd1253, 255;
	add.s64 	%rd1255, %rd3, %rd1254;
	ld.local.u8 	%rs1512, [%rd1255];
	cvt.u64.u16 	%rd1256, %rs1473;
	and.b64  	%rd1257, %rd1256, 255;
	add.s64 	%rd1258, %rd3, %rd1257;
	ld.local.u8 	%rs1513, [%rd1258];
	cvt.u64.u16 	%rd1259, %rs1476;
	and.b64  	%rd1260, %rd1259, 255;
	add.s64 	%rd1261, %rd3, %rd1260;
	ld.local.u8 	%rs1514, [%rd1261];
	cvt.u64.u16 	%rd1262, %rs1479;
	and.b64  	%rd1263, %rd1262, 255;
	add.s64 	%rd1264, %rd3, %rd1263;
	ld.local.u8 	%rs1515, [%rd1264];
	cvt.u64.u16 	%rd1265, %rs1482;
	and.b64  	%rd1266, %rd1265, 255;
	add.s64 	%rd1267, %rd3, %rd1266;
	ld.local.u8 	%rs1516, [%rd1267];
	cvt.u64.u16 	%rd1268, %rs1485;
	and.b64  	%rd1269, %rd1268, 255;
	add.s64 	%rd1270, %rd3, %rd1269;
	ld.local.u8 	%rs1517, [%rd1270];
	cvt.u64.u16 	%rd1271, %rs1488;
	and.b64  	%rd1272, %rd1271, 255;
	add.s64 	%rd1273, %rd3, %rd1272;
	ld.local.u8 	%rs1518, [%rd1273];
	cvt.u64.u16 	%rd1274, %rs1491;
	and.b64  	%rd1275, %rd1274, 255;
	add.s64 	%rd1276, %rd3, %rd1275;
	ld.local.u8 	%rs1519, [%rd1276];
	cvt.u64.u16 	%rd1277, %rs1494;
	and.b64  	%rd1278, %rd1277, 255;
	add.s64 	%rd1279, %rd3, %rd1278;
	ld.local.u8 	%rs1520, [%rd1279];
	cvt.u64.u16 	%rd1280, %rs1497;
	and.b64  	%rd1281, %rd1280, 255;
	add.s64 	%rd1282, %rd3, %rd1281;
	ld.local.u8 	%rs1521, [%rd1282];
	cvt.u64.u16 	%rd1283, %rs1500;
	and.b64  	%rd1284, %rd1283, 255;
	add.s64 	%rd1285, %rd3, %rd1284;
	ld.local.u8 	%rs1522, [%rd1285];
	cvt.u64.u16 	%rd1286, %rs1503;
	and.b64  	%rd1287, %rd1286, 255;
	add.s64 	%rd1288, %rd3, %rd1287;
	ld.local.u8 	%rs1523, [%rd1288];
	cvt.u64.u16 	%rd1289, %rs1506;
	and.b64  	%rd1290, %rd1289, 255;
	add.s64 	%rd1291, %rd3, %rd1290;
	ld.local.u8 	%rs1524, [%rd1291];
	cvt.u64.u16 	%rd1292, %rs1509;
	and.b64  	%rd1293, %rd1292, 255;
	add.s64 	%rd1294, %rd3, %rd1293;
	ld.local.u8 	%rs1525, [%rd1294];
	cvt.u64.u16 	%rd1295, %rs1510;
	and.b64  	%rd1296, %rd1295, 255;
	add.s64 	%rd1297, %rd4, %rd1296;
	ld.local.u8 	%rs1526, [%rd1297];
	cvt.u64.u16 	%rd1298, %rs1515;
	and.b64  	%rd1299, %rd1298, 255;
	add.s64 	%rd1300, %rd5, %rd1299;
	ld.local.u8 	%rs1527, [%rd1300];
	xor.b16  	%rs1528, %rs1527, %rs1526;
	add.s64 	%rd1301, %rd4, %rd1299;
	ld.local.u8 	%rs1529, [%rd1301];
	cvt.u64.u16 	%rd1302, %rs1520;
	and.b64  	%rd1303, %rd1302, 255;
	add.s64 	%rd1304, %rd5, %rd1303;
	ld.local.u8 	%rs1530, [%rd1304];
	xor.b16  	%rs1531, %rs1529, %rs1530;
	add.s64 	%rd1305, %rd4, %rd1303;
	ld.local.u8 	%rs1532, [%rd1305];
	cvt.u64.u16 	%rd1306, %rs1525;
	and.b64  	%rd1307, %rd1306, 255;
	add.s64 	%rd1308, %rd5, %rd1307;
	ld.local.u8 	%rs1533, [%rd1308];
	xor.b16  	%rs1534, %rs1532, %rs1533;
	add.s64 	%rd1309, %rd5, %rd1296;
	ld.local.u8 	%rs1535, [%rd1309];
	add.s64 	%rd1310, %rd4, %rd1307;
	ld.local.u8 	%rs1536, [%rd1310];
	xor.b16  	%rs1537, %rs1535, %rs1536;
	cvt.u64.u16 	%rd1311, %rs1514;
	and.b64  	%rd1312, %rd1311, 255;
	add.s64 	%rd1313, %rd4, %rd1312;
	ld.local.u8 	%rs1538, [%rd1313];
	cvt.u64.u16 	%rd1314, %rs1519;
	and.b64  	%rd1315, %rd1314, 255;
	add.s64 	%rd1316, %rd5, %rd1315;
	ld.local.u8 	%rs1539, [%rd1316];
	xor.b16  	%rs1540, %rs1539, %rs1538;
	add.s64 	%rd1317, %rd4, %rd1315;
	ld.local.u8 	%rs1541, [%rd1317];
	cvt.u64.u16 	%rd1318, %rs1524;
	and.b64  	%rd1319, %rd1318, 255;
	add.s64 	%rd1320, %rd5, %rd1319;
	ld.local.u8 	%rs1542, [%rd1320];
	xor.b16  	%rs1543, %rs1541, %rs1542;
	add.s64 	%rd1321, %rd4, %rd1319;
	ld.local.u8 	%rs1544, [%rd1321];
	cvt.u64.u16 	%rd1322, %rs1513;
	and.b64  	%rd1323, %rd1322, 255;
	add.s64 	%rd1324, %rd5, %rd1323;
	ld.local.u8 	%rs1545, [%rd1324];
	xor.b16  	%rs1546, %rs1544, %rs1545;
	add.s64 	%rd1325, %rd5, %rd1312;
	ld.local.u8 	%rs1547, [%rd1325];
	add.s64 	%rd1326, %rd4, %rd1323;
	ld.local.u8 	%rs1548, [%rd1326];
	xor.b16  	%rs1549, %rs1547, %rs1548;
	cvt.u64.u16 	%rd1327, %rs1518;
	and.b64  	%rd1328, %rd1327, 255;
	add.s64 	%rd1329, %rd4, %rd1328;
	ld.local.u8 	%rs1550, [%rd1329];
	cvt.u64.u16 	%rd1330, %rs1523;
	and.b64  	%rd1331, %rd1330, 255;
	add.s64 	%rd1332, %rd5, %rd1331;
	ld.local.u8 	%rs1551, [%rd1332];
	xor.b16  	%rs1552, %rs1551, %rs1550;
	add.s64 	%rd1333, %rd4, %rd1331;
	ld.local.u8 	%rs1553, [%rd1333];
	cvt.u64.u16 	%rd1334, %rs1512;
	and.b64  	%rd1335, %rd1334, 255;
	add.s64 	%rd1336, %rd5, %rd1335;
	ld.local.u8 	%rs1554, [%rd1336];
	xor.b16  	%rs1555, %rs1553, %rs1554;
	add.s64 	%rd1337, %rd4, %rd1335;
	ld.local.u8 	%rs1556, [%rd1337];
	cvt.u64.u16 	%rd1338, %rs1517;
	and.b64  	%rd1339, %rd1338, 255;
	add.s64 	%rd1340, %rd5, %rd1339;
	ld.local.u8 	%rs1557, [%rd1340];
	xor.b16  	%rs1558, %rs1556, %rs1557;
	add.s64 	%rd1341, %rd5, %rd1328;
	ld.local.u8 	%rs1559, [%rd1341];
	add.s64 	%rd1342, %rd4, %rd1339;
	ld.local.u8 	%rs1560, [%rd1342];
	xor.b16  	%rs1561, %rs1559, %rs1560;
	cvt.u64.u16 	%rd1343, %rs1522;
	and.b64  	%rd1344, %rd1343, 255;
	add.s64 	%rd1345, %rd4, %rd1344;
	ld.local.u8 	%rs1562, [%rd1345];
	cvt.u64.u16 	%rd1346, %rs1511;
	and.b64  	%rd1347, %rd1346, 255;
	add.s64 	%rd1348, %rd5, %rd1347;
	ld.local.u8 	%rs1563, [%rd1348];
	xor.b16  	%rs1564, %rs1563, %rs1562;
	add.s64 	%rd1349, %rd4, %rd1347;
	ld.local.u8 	%rs1565, [%rd1349];
	cvt.u64.u16 	%rd1350, %rs1516;
	and.b64  	%rd1351, %rd1350, 255;
	add.s64 	%rd1352, %rd5, %rd1351;
	ld.local.u8 	%rs1566, [%rd1352];
	xor.b16  	%rs1567, %rs1565, %rs1566;
	add.s64 	%rd1353, %rd4, %rd1351;
	ld.local.u8 	%rs1568, [%rd1353];
	cvt.u64.u16 	%rd1354, %rs1521;
	and.b64  	%rd1355, %rd1354, 255;
	add.s64 	%rd1356, %rd5, %rd1355;
	ld.local.u8 	%rs1569, [%rd1356];
	xor.b16  	%rs1570, %rs1568, %rs1569;
	add.s64 	%rd1357, %rd5, %rd1344;
	ld.local.u8 	%rs1571, [%rd1357];
	add.s64 	%rd1358, %rd4, %rd1355;
	ld.local.u8 	%rs1572, [%rd1358];
	xor.b16  	%rs1573, %rs1571, %rs1572;
	ld.local.v4.b32 	{%r437, %r438, %r439, %r440}, [%rd2+32];
	bfe.u32 	%r441, %r440, 24, 8;
	cvt.u16.u32 	%rs1574, %r441;
	bfe.u32 	%r442, %r440, 16, 8;
	cvt.u16.u32 	%rs1575, %r442;
	bfe.u32 	%r443, %r440, 8, 8;
	cvt.u16.u32 	%rs1576, %r443;
	bfe.u32 	%r444, %r440, 0, 8;
	cvt.u16.u32 	%rs1577, %r444;
	bfe.u32 	%r445, %r439, 24, 8;
	cvt.u16.u32 	%rs1578, %r445;
	bfe.u32 	%r446, %r439, 16, 8;
	cvt.u16.u32 	%rs1579, %r446;
	bfe.u32 	%r447, %r439, 8, 8;
	cvt.u16.u32 	%rs1580, %r447;
	bfe.u32 	%r448, %r439, 0, 8;
	cvt.u16.u32 	%rs1581, %r448;
	bfe.u32 	%r449, %r438, 24, 8;
	cvt.u16.u32 	%rs1582, %r449;
	bfe.u32 	%r450, %r438, 16, 8;
	cvt.u16.u32 	%rs1583, %r450;
	bfe.u32 	%r451, %r438, 8, 8;
	cvt.u16.u32 	%rs1584, %r451;
	bfe.u32 	%r452, %r438, 0, 8;
	cvt.u16.u32 	%rs1585, %r452;
	bfe.u32 	%r453, %r437, 24, 8;
	cvt.u16.u32 	%rs1586, %r453;
	bfe.u32 	%r454, %r437, 16, 8;
	cvt.u16.u32 	%rs1587, %r454;
	bfe.u32 	%r455, %r437, 8, 8;
	cvt.u16.u32 	%rs1588, %r455;
	bfe.u32 	%r456, %r437, 0, 8;
	cvt.u16.u32 	%rs1589, %r456;
	xor.b16  	%rs1590, %rs1528, %rs1589;
	xor.b16  	%rs1591, %rs1590, %rs1520;
	xor.b16  	%rs1592, %rs1591, %rs1525;
	xor.b16  	%rs1593, %rs1531, %rs1588;
	xor.b16  	%rs1594, %rs1593, %rs1510;
	xor.b16  	%rs1595, %rs1594, %rs1525;
	xor.b16  	%rs1596, %rs1534, %rs1587;
	xor.b16  	%rs1597, %rs1596, %rs1510;
	xor.b16  	%rs1598, %rs1597, %rs1515;
	xor.b16  	%rs1599, %rs1537, %rs1586;
	xor.b16  	%rs1600, %rs1599, %rs1515;
	xor.b16  	%rs1601, %rs1600, %rs1520;
	xor.b16  	%rs1602, %rs1540, %rs1585;
	xor.b16  	%rs1603, %rs1602, %rs1524;
	xor.b16  	%rs1604, %rs1603, %rs1513;
	xor.b16  	%rs1605, %rs1543, %rs1584;
	xor.b16  	%rs1606, %rs1605, %rs1514;
	xor.b16  	%rs1607, %rs1606, %rs1513;
	xor.b16  	%rs1608, %rs1546, %rs1583;
	xor.b16  	%rs1609, %rs1608, %rs1514;
	xor.b16  	%rs1610, %rs1609, %rs1519;
	xor.b16  	%rs1611, %rs1549, %rs1582;
	xor.b16  	%rs1612, %rs1611, %rs1519;
	xor.b16  	%rs1613, %rs1612, %rs1524;
	xor.b16  	%rs1614, %rs1552, %rs1581;
	xor.b16  	%rs1615, %rs1614, %rs1512;
	xor.b16  	%rs1616, %rs1615, %rs1517;
	xor.b16  	%rs1617, %rs1555, %rs1580;
	xor.b16  	%rs1618, %rs1617, %rs1518;
	xor.b16  	%rs1619, %rs1618, %rs1517;
	xor.b16  	%rs1620, %rs1558, %rs1579;
	xor.b16  	%rs1621, %rs1620, %rs1518;
	xor.b16  	%rs1622, %rs1621, %rs1523;
	xor.b16  	%rs1623, %rs1561, %rs1578;
	xor.b16  	%rs1624, %rs1623, %rs1523;
	xor.b16  	%rs1625, %rs1624, %rs1512;
	xor.b16  	%rs1626, %rs1564, %rs1577;
	xor.b16  	%rs1627, %rs1626, %rs1516;
	xor.b16  	%rs1628, %rs1627, %rs1521;
	xor.b16  	%rs1629, %rs1567, %rs1576;
	xor.b16  	%rs1630, %rs1629, %rs1522;
	xor.b16  	%rs1631, %rs1630, %rs1521;
	xor.b16  	%rs1632, %rs1570, %rs1575;
	xor.b16  	%rs1633, %rs1632, %rs1522;
	xor.b16  	%rs1634, %rs1633, %rs1511;
	xor.b16  	%rs1635, %rs1573, %rs1574;
	xor.b16  	%rs1636, %rs1635, %rs1511;
	xor.b16  	%rs1637, %rs1636, %rs1516;
	cvt.u64.u16 	%rd1359, %rs1592;
	and.b64  	%rd1360, %rd1359, 255;
	add.s64 	%rd1361, %rd3, %rd1360;
	ld.local.u8 	%rs1638, [%rd1361];
	cvt.u64.u16 	%rd1362, %rs1595;
	and.b64  	%rd1363, %rd1362, 255;
	add.s64 	%rd1364, %rd3, %rd1363;
	ld.local.u8 	%rs1639, [%rd1364];
	cvt.u64.u16 	%rd1365, %rs1598;
	and.b64  	%rd1366, %rd1365, 255;
	add.s64 	%rd1367, %rd3, %rd1366;
	ld.local.u8 	%rs1640, [%rd1367];
	cvt.u64.u16 	%rd1368, %rs1601;
	and.b64  	%rd1369, %rd1368, 255;
	add.s64 	%rd1370, %rd3, %rd1369;
	ld.local.u8 	%rs1641, [%rd1370];
	cvt.u64.u16 	%rd1371, %rs1604;
	and.b64  	%rd1372, %rd1371, 255;
	add.s64 	%rd1373, %rd3, %rd1372;
	ld.local.u8 	%rs1642, [%rd1373];
	cvt.u64.u16 	%rd1374, %rs1607;
	and.b64  	%rd1375, %rd1374, 255;
	add.s64 	%rd1376, %rd3, %rd1375;
	ld.local.u8 	%rs1643, [%rd1376];
	cvt.u64.u16 	%rd1377, %rs1610;
	and.b64  	%rd1378, %rd1377, 255;
	add.s64 	%rd1379, %rd3, %rd1378;
	ld.local.u8 	%rs1644, [%rd1379];
	cvt.u64.u16 	%rd1380, %rs1613;
	and.b64  	%rd1381, %rd1380, 255;
	add.s64 	%rd1382, %rd3, %rd1381;
	ld.local.u8 	%rs1645, [%rd1382];
	cvt.u64.u16 	%rd1383, %rs1616;
	and.b64  	%rd1384, %rd1383, 255;
	add.s64 	%rd1385, %rd3, %rd1384;
	ld.local.u8 	%rs1646, [%rd1385];
	cvt.u64.u16 	%rd1386, %rs1619;
	and.b64  	%rd1387, %rd1386, 255;
	add.s64 	%rd1388, %rd3, %rd1387;
	ld.local.u8 	%rs1647, [%rd1388];
	cvt.u64.u16 	%rd1389, %rs1622;
	and.b64  	%rd1390, %rd1389, 255;
	add.s64 	%rd1391, %rd3, %rd1390;
	ld.local.u8 	%rs1648, [%rd1391];
	cvt.u64.u16 	%rd1392, %rs1625;
	and.b64  	%rd1393, %rd1392, 255;
	add.s64 	%rd1394, %rd3, %rd1393;
	ld.local.u8 	%rs1649, [%rd1394];
	cvt.u64.u16 	%rd1395, %rs1628;
	and.b64  	%rd1396, %rd1395, 255;
	add.s64 	%rd1397, %rd3, %rd1396;
	ld.local.u8 	%rs1650, [%rd1397];
	cvt.u64.u16 	%rd1398, %rs1631;
	and.b64  	%rd1399, %rd1398, 255;
	add.s64 	%rd1400, %rd3, %rd1399;
	ld.local.u8 	%rs1651, [%rd1400];
	cvt.u64.u16 	%rd1401, %rs1634;
	and.b64  	%rd1402, %rd1401, 255;
	add.s64 	%rd1403, %rd3, %rd1402;
	ld.local.u8 	%rs1652, [%rd1403];
	cvt.u64.u16 	%rd1404, %rs1637;
	and.b64  	%rd1405, %rd1404, 255;
	add.s64 	%rd1406, %rd3, %rd1405;
	ld.local.u8 	%rs1653, [%rd1406];
	cvt.u64.u16 	%rd1407, %rs1638;
	and.b64  	%rd1408, %rd1407, 255;
	add.s64 	%rd1409, %rd4, %rd1408;
	ld.local.u8 	%rs1654, [%rd1409];
	cvt.u64.u16 	%rd1410, %rs1643;
	and.b64  	%rd1411, %rd1410, 255;
	add.s64 	%rd1412, %rd5, %rd1411;
	ld.local.u8 	%rs1655, [%rd1412];
	xor.b16  	%rs1656, %rs1655, %rs1654;
	add.s64 	%rd1413, %rd4, %rd1411;
	ld.local.u8 	%rs1657, [%rd1413];
	cvt.u64.u16 	%rd1414, %rs1648;
	and.b64  	%rd1415, %rd1414, 255;
	add.s64 	%rd1416, %rd5, %rd1415;
	ld.local.u8 	%rs1658, [%rd1416];
	xor.b16  	%rs1659, %rs1657, %rs1658;
	add.s64 	%rd1417, %rd4, %rd1415;
	ld.local.u8 	%rs1660, [%rd1417];
	cvt.u64.u16 	%rd1418, %rs1653;
	and.b64  	%rd1419, %rd1418, 255;
	add.s64 	%rd1420, %rd5, %rd1419;
	ld.local.u8 	%rs1661, [%rd1420];
	xor.b16  	%rs1662, %rs1660, %rs1661;
	add.s64 	%rd1421, %rd5, %rd1408;
	ld.local.u8 	%rs1663, [%rd1421];
	add.s64 	%rd1422, %rd4, %rd1419;
	ld.local.u8 	%rs1664, [%rd1422];
	xor.b16  	%rs1665, %rs1663, %rs1664;
	cvt.u64.u16 	%rd1423, %rs1642;
	and.b64  	%rd1424, %rd1423, 255;
	add.s64 	%rd1425, %rd4, %rd1424;
	ld.local.u8 	%rs1666, [%rd1425];
	cvt.u64.u16 	%rd1426, %rs1647;
	and.b64  	%rd1427, %rd1426, 255;
	add.s64 	%rd1428, %rd5, %rd1427;
	ld.local.u8 	%rs1667, [%rd1428];
	xor.b16  	%rs1668, %rs1667, %rs1666;
	add.s64 	%rd1429, %rd4, %rd1427;
	ld.local.u8 	%rs1669, [%rd1429];
	cvt.u64.u16 	%rd1430, %rs1652;
	and.b64  	%rd1431, %rd1430, 255;
	add.s64 	%rd1432, %rd5, %rd1431;
	ld.local.u8 	%rs1670, [%rd1432];
	xor.b16  	%rs1671, %rs1669, %rs1670;
	add.s64 	%rd1433, %rd4, %rd1431;
	ld.local.u8 	%rs1672, [%rd1433];
	cvt.u64.u16 	%rd1434, %rs1641;
	and.b64  	%rd1435, %rd1434, 255;
	add.s64 	%rd1436, %rd5, %rd1435;
	ld.local.u8 	%rs1673, [%rd1436];
	xor.b16  	%rs1674, %rs1672, %rs1673;
	add.s64 	%rd1437, %rd5, %rd1424;
	ld.local.u8 	%rs1675, [%rd1437];
	add.s64 	%rd1438, %rd4, %rd1435;
	ld.local.u8 	%rs1676, [%rd1438];
	xor.b16  	%rs1677, %rs1675, %rs1676;
	cvt.u64.u16 	%rd1439, %rs1646;
	and.b64  	%rd1440, %rd1439, 255;
	add.s64 	%rd1441, %rd4, %rd1440;
	ld.local.u8 	%rs1678, [%rd1441];
	cvt.u64.u16 	%rd1442, %rs1651;
	and.b64  	%rd1443, %rd1442, 255;
	add.s64 	%rd1444, %rd5, %rd1443;
	ld.local.u8 	%rs1679, [%rd1444];
	xor.b16  	%rs1680, %rs1679, %rs1678;
	add.s64 	%rd1445, %rd4, %rd1443;
	ld.local.u8 	%rs1681, [%rd1445];
	cvt.u64.u16 	%rd1446, %rs1640;
	and.b64  	%rd1447, %rd1446, 255;
	add.s64 	%rd1448, %rd5, %rd1447;
	ld.local.u8 	%rs1682, [%rd1448];
	xor.b16  	%rs1683, %rs1681, %rs1682;
	add.s64 	%rd1449, %rd4, %rd1447;
	ld.local.u8 	%rs1684, [%rd1449];
	cvt.u64.u16 	%rd1450, %rs1645;
	and.b64  	%rd1451, %rd1450, 255;
	add.s64 	%rd1452, %rd5, %rd1451;
	ld.local.u8 	%rs1685, [%rd1452];
	xor.b16  	%rs1686, %rs1684, %rs1685;
	add.s64 	%rd1453, %rd5, %rd1440;
	ld.local.u8 	%rs1687, [%rd1453];
	add.s64 	%rd1454, %rd4, %rd1451;
	ld.local.u8 	%rs1688, [%rd1454];
	xor.b16  	%rs1689, %rs1687, %rs1688;
	cvt.u64.u16 	%rd1455, %rs1650;
	and.b64  	%rd1456, %rd1455, 255;
	add.s64 	%rd1457, %rd4, %rd1456;
	ld.local.u8 	%rs1690, [%rd1457];
	cvt.u64.u16 	%rd1458, %rs1639;
	and.b64  	%rd1459, %rd1458, 255;
	add.s64 	%rd1460, %rd5, %rd1459;
	ld.local.u8 	%rs1691, [%rd1460];
	xor.b16  	%rs1692, %rs1691, %rs1690;
	add.s64 	%rd1461, %rd4, %rd1459;
	ld.local.u8 	%rs1693, [%rd1461];
	cvt.u64.u16 	%rd1462, %rs1644;
	and.b64  	%rd1463, %rd1462, 255;
	add.s64 	%rd1464, %rd5, %rd1463;
	ld.local.u8 	%rs1694, [%rd1464];
	xor.b16  	%rs1695, %rs1693, %rs1694;
	add.s64 	%rd1465, %rd4, %rd1463;
	ld.local.u8 	%rs1696, [%rd1465];
	cvt.u64.u16 	%rd1466, %rs1649;
	and.b64  	%rd1467, %rd1466, 255;
	add.s64 	%rd1468, %rd5, %rd1467;
	ld.local.u8 	%rs1697, [%rd1468];
	xor.b16  	%rs1698, %rs1696, %rs1697;
	add.s64 	%rd1469, %rd5, %rd1456;
	ld.local.u8 	%rs1699, [%rd1469];
	add.s64 	%rd1470, %rd4, %rd1467;
	ld.local.u8 	%rs1700, [%rd1470];
	xor.b16  	%rs1701, %rs1699, %rs1700;
	ld.local.v4.b32 	{%r457, %r458, %r459, %r460}, [%rd2+48];
	bfe.u32 	%r461, %r460, 24, 8;
	cvt.u16.u32 	%rs1702, %r461;
	bfe.u32 	%r462, %r460, 16, 8;
	cvt.u16.u32 	%rs1703, %r462;
	bfe.u32 	%r463, %r460, 8, 8;
	cvt.u16.u32 	%rs1704, %r463;
	bfe.u32 	%r464, %r460, 0, 8;
	cvt.u16.u32 	%rs1705, %r464;
	bfe.u32 	%r465, %r459, 24, 8;
	cvt.u16.u32 	%rs1706, %r465;
	bfe.u32 	%r466, %r459, 16, 8;
	cvt.u16.u32 	%rs1707, %r466;
	bfe.u32 	%r467, %r459, 8, 8;
	cvt.u16.u32 	%rs1708, %r467;
	bfe.u32 	%r468, %r459, 0, 8;
	cvt.u16.u32 	%rs1709, %r468;
	bfe.u32 	%r469, %r458, 24, 8;
	cvt.u16.u32 	%rs1710, %r469;
	bfe.u32 	%r470, %r458, 16, 8;
	cvt.u16.u32 	%rs1711, %r470;
	bfe.u32 	%r471, %r458, 8, 8;
	cvt.u16.u32 	%rs1712, %r471;
	bfe.u32 	%r472, %r458, 0, 8;
	cvt.u16.u32 	%rs1713, %r472;
	bfe.u32 	%r473, %r457, 24, 8;
	cvt.u16.u32 	%rs1714, %r473;
	bfe.u32 	%r474, %r457, 16, 8;
	cvt.u16.u32 	%rs1715, %r474;
	bfe.u32 	%r475, %r457, 8, 8;
	cvt.u16.u32 	%rs1716, %r475;
	bfe.u32 	%r476, %r457, 0, 8;
	cvt.u16.u32 	%rs1717, %r476;
	xor.b16  	%rs1718, %rs1656, %rs1717;
	xor.b16  	%rs1719, %rs1718, %rs1648;
	xor.b16  	%rs1720, %rs1719, %rs1653;
	xor.b16  	%rs1721, %rs1659, %rs1716;
	xor.b16  	%rs1722, %rs1721, %rs1638;
	xor.b16  	%rs1723, %rs1722, %rs1653;
	xor.b16  	%rs1724, %rs1662, %rs1715;
	xor.b16  	%rs1725, %rs1724, %rs1638;
	xor.b16  	%rs1726, %rs1725, %rs1643;
	xor.b16  	%rs1727, %rs1665, %rs1714;
	xor.b16  	%rs1728, %rs1727, %rs1643;
	xor.b16  	%rs1729, %rs1728, %rs1648;
	xor.b16  	%rs1730, %rs1668, %rs1713;
	xor.b16  	%rs1731, %rs1730, %rs1652;
	xor.b16  	%rs1732, %rs1731, %rs1641;
	xor.b16  	%rs1733, %rs1671, %rs1712;
	xor.b16  	%rs1734, %rs1733, %rs1642;
	xor.b16  	%rs1735, %rs1734, %rs1641;
	xor.b16  	%rs1736, %rs1674, %rs1711;
	xor.b16  	%rs1737, %rs1736, %rs1642;
	xor.b16  	%rs1738, %rs1737, %rs1647;
	xor.b16  	%rs1739, %rs1677, %rs1710;
	xor.b16  	%rs1740, %rs1739, %rs1647;
	xor.b16  	%rs1741, %rs1740, %rs1652;
	xor.b16  	%rs1742, %rs1680, %rs1709;
	xor.b16  	%rs1743, %rs1742, %rs1640;
	xor.b16  	%rs1744, %rs1743, %rs1645;
	xor.b16  	%rs1745, %rs1683, %rs1708;
	xor.b16  	%rs1746, %rs1745, %rs1646;
	xor.b16  	%rs1747, %rs1746, %rs1645;
	xor.b16  	%rs1748, %rs1686, %rs1707;
	xor.b16  	%rs1749, %rs1748, %rs1646;
	xor.b16  	%rs1750, %rs1749, %rs1651;
	xor.b16  	%rs1751, %rs1689, %rs1706;
	xor.b16  	%rs1752, %rs1751, %rs1651;
	xor.b16  	%rs1753, %rs1752, %rs1640;
	xor.b16  	%rs1754, %rs1692, %rs1705;
	xor.b16  	%rs1755, %rs1754, %rs1644;
	xor.b16  	%rs1756, %rs1755, %rs1649;
	xor.b16  	%rs1757, %rs1695, %rs1704;
	xor.b16  	%rs1758, %rs1757, %rs1650;
	xor.b16  	%rs1759, %rs1758, %rs1649;
	xor.b16  	%rs1760, %rs1698, %rs1703;
	xor.b16  	%rs1761, %rs1760, %rs1650;
	xor.b16  	%rs1762, %rs1761, %rs1639;
	xor.b16  	%rs1763, %rs1701, %rs1702;
	xor.b16  	%rs1764, %rs1763, %rs1639;
	xor.b16  	%rs1765, %rs1764, %rs1644;
	cvt.u64.u16 	%rd1471, %rs1720;
	and.b64  	%rd1472, %rd1471, 255;
	add.s64 	%rd1473, %rd3, %rd1472;
	ld.local.u8 	%rs1766, [%rd1473];
	cvt.u64.u16 	%rd1474, %rs1723;
	and.b64  	%rd1475, %rd1474, 255;
	add.s64 	%rd1476, %rd3, %rd1475;
	ld.local.u8 	%rs1767, [%rd1476];
	cvt.u64.u16 	%rd1477, %rs1726;
	and.b64  	%rd1478, %rd1477, 255;
	add.s64 	%rd1479, %rd3, %rd1478;
	ld.local.u8 	%rs1768, [%rd1479];
	cvt.u64.u16 	%rd1480, %rs1729;
	and.b64  	%rd1481, %rd1480, 255;
	add.s64 	%rd1482, %rd3, %rd1481;
	ld.local.u8 	%rs1769, [%rd1482];
	cvt.u64.u16 	%rd1483, %rs1732;
	and.b64  	%rd1484, %rd1483, 255;
	add.s64 	%rd1485, %rd3, %rd1484;
	ld.local.u8 	%rs1770, [%rd1485];
	cvt.u64.u16 	%rd1486, %rs1735;
	and.b64  	%rd1487, %rd1486, 255;
	add.s64 	%rd1488, %rd3, %rd1487;
	ld.local.u8 	%rs1771, [%rd1488];
	cvt.u64.u16 	%rd1489, %rs1738;
	and.b64  	%rd1490, %rd1489, 255;
	add.s64 	%rd1491, %rd3, %rd1490;
	ld.local.u8 	%rs1772, [%rd1491];
	cvt.u64.u16 	%rd1492, %rs1741;
	and.b64  	%rd1493, %rd1492, 255;
	add.s64 	%rd1494, %rd3, %rd1493;
	ld.local.u8 	%rs1773, [%rd1494];
	cvt.u64.u16 	%rd1495, %rs1744;
	and.b64  	%rd1496, %rd1495, 255;
	add.s64 	%rd1497, %rd3, %rd1496;
	ld.local.u8 	%rs1774, [%rd1497];
	cvt.u64.u16 	%rd1498, %rs1747;
	and.b64  	%rd1499, %rd1498, 255;
	add.s64 	%rd1500, %rd3, %rd1499;
	ld.local.u8 	%rs1775, [%rd1500];
	cvt.u64.u16 	%rd1501, %rs1750;
	and.b64  	%rd1502, %rd1501, 255;
	add.s64 	%rd1503, %rd3, %rd1502;
	ld.local.u8 	%rs1776, [%rd1503];
	cvt.u64.u16 	%rd1504, %rs1753;
	and.b64  	%rd1505, %rd1504, 255;
	add.s64 	%rd1506, %rd3, %rd1505;
	ld.local.u8 	%rs1777, [%rd1506];
	cvt.u64.u16 	%rd1507, %rs1756;
	and.b64  	%rd1508, %rd1507, 255;
	add.s64 	%rd1509, %rd3, %rd1508;
	ld.local.u8 	%rs1778, [%rd1509];
	cvt.u64.u16 	%rd1510, %rs1759;
	and.b64  	%rd1511, %rd1510, 255;
	add.s64 	%rd1512, %rd3, %rd1511;
	ld.local.u8 	%rs1779, [%rd1512];
	cvt.u64.u16 	%rd1513, %rs1762;
	and.b64  	%rd1514, %rd1513, 255;
	add.s64 	%rd1515, %rd3, %rd1514;
	ld.local.u8 	%rs1780, [%rd1515];
	cvt.u64.u16 	%rd1516, %rs1765;
	and.b64  	%rd1517, %rd1516, 255;
	add.s64 	%rd1518, %rd3, %rd1517;
	ld.local.u8 	%rs1781, [%rd1518];
	cvt.u64.u16 	%rd1519, %rs1766;
	and.b64  	%rd1520, %rd1519, 255;
	add.s64 	%rd1521, %rd4, %rd1520;
	ld.local.u8 	%rs1782, [%rd1521];
	cvt.u64.u16 	%rd1522, %rs1771;
	and.b64  	%rd1523, %rd1522, 255;
	add.s64 	%rd1524, %rd5, %rd1523;
	ld.local.u8 	%rs1783, [%rd1524];
	xor.b16  	%rs1784, %rs1783, %rs1782;
	add.s64 	%rd1525, %rd4, %rd1523;
	ld.local.u8 	%rs1785, [%rd1525];
	cvt.u64.u16 	%rd1526, %rs1776;
	and.b64  	%rd1527, %rd1526, 255;
	add.s64 	%rd1528, %rd5, %rd1527;
	ld.local.u8 	%rs1786, [%rd1528];
	xor.b16  	%rs1787, %rs1785, %rs1786;
	add.s64 	%rd1529, %rd4, %rd1527;
	ld.local.u8 	%rs1788, [%rd1529];
	cvt.u64.u16 	%rd1530, %rs1781;
	and.b64  	%rd1531, %rd1530, 255;
	add.s64 	%rd1532, %rd5, %rd1531;
	ld.local.u8 	%rs1789, [%rd1532];
	xor.b16  	%rs1790, %rs1788, %rs1789;
	add.s64 	%rd1533, %rd5, %rd1520;
	ld.local.u8 	%rs1791, [%rd1533];
	add.s64 	%rd1534, %rd4, %rd1531;
	ld.local.u8 	%rs1792, [%rd1534];
	xor.b16  	%rs1793, %rs1791, %rs1792;
	cvt.u64.u16 	%rd1535, %rs1770;
	and.b64  	%rd1536, %rd1535, 255;
	add.s64 	%rd1537, %rd4, %rd1536;
	ld.local.u8 	%rs1794, [%rd1537];
	cvt.u64.u16 	%rd1538, %rs1775;
	and.b64  	%rd1539, %rd1538, 255;
	add.s64 	%rd1540, %rd5, %rd1539;
	ld.local.u8 	%rs1795, [%rd1540];
	xor.b16  	%rs1796, %rs1795, %rs1794;
	add.s64 	%rd1541, %rd4, %rd1539;
	ld.local.u8 	%rs1797, [%rd1541];
	cvt.u64.u16 	%rd1542, %rs1780;
	and.b64  	%rd1543, %rd1542, 255;
	add.s64 	%rd1544, %rd5, %rd1543;
	ld.local.u8 	%rs1798, [%rd1544];
	xor.b16  	%rs1799, %rs1797, %rs1798;
	add.s64 	%rd1545, %rd4, %rd1543;
	ld.local.u8 	%rs1800, [%rd1545];
	cvt.u64.u16 	%rd1546, %rs1769;
	and.b64  	%rd1547, %rd1546, 255;
	add.s64 	%rd1548, %rd5, %rd1547;
	ld.local.u8 	%rs1801, [%rd1548];
	xor.b16  	%rs1802, %rs1800, %rs1801;
	add.s64 	%rd1549, %rd5, %rd1536;
	ld.local.u8 	%rs1803, [%rd1549];
	add.s64 	%rd1550, %rd4, %rd1547;
	ld.local.u8 	%rs1804, [%rd1550];
	xor.b16  	%rs1805, %rs1803, %rs1804;
	cvt.u64.u16 	%rd1551, %rs1774;
	and.b64  	%rd1552, %rd1551, 255;
	add.s64 	%rd1553, %rd4, %rd1552;
	ld.local.u8 	%rs1806, [%rd1553];
	cvt.u64.u16 	%rd1554, %rs1779;
	and.b64  	%rd1555, %rd1554, 255;
	add.s64 	%rd1556, %rd5, %rd1555;
	ld.local.u8 	%rs1807, [%rd1556];
	xor.b16  	%rs1808, %rs1807, %rs1806;
	add.s64 	%rd1557, %rd4, %rd1555;
	ld.local.u8 	%rs1809, [%rd1557];
	cvt.u64.u16 	%rd1558, %rs1768;
	and.b64  	%rd1559, %rd1558, 255;
	add.s64 	%rd1560, %rd5, %rd1559;
	ld.local.u8 	%rs1810, [%rd1560];
	xor.b16  	%rs1811, %rs1809, %rs1810;
	add.s64 	%rd1561, %rd4, %rd1559;
	ld.local.u8 	%rs1812, [%rd1561];
	cvt.u64.u16 	%rd1562, %rs1773;
	and.b64  	%rd1563, %rd1562, 255;
	add.s64 	%rd1564, %rd5, %rd1563;
	ld.local.u8 	%rs1813, [%rd1564];
	xor.b16  	%rs1814, %rs1812, %rs1813;
	add.s64 	%rd1565, %rd5, %rd1552;
	ld.local.u8 	%rs1815, [%rd1565];
	add.s64 	%rd1566, %rd4, %rd1563;
	ld.local.u8 	%rs1816, [%rd1566];
	xor.b16  	%rs1817, %rs1815, %rs1816;
	cvt.u64.u16 	%rd1567, %rs1778;
	and.b64  	%rd1568, %rd1567, 255;
	add.s64 	%rd1569, %rd4, %rd1568;
	ld.local.u8 	%rs1818, [%rd1569];
	cvt.u64.u16 	%rd1570, %rs1767;
	and.b64  	%rd1571, %rd1570, 255;
	add.s64 	%rd1572, %rd5, %rd1571;
	ld.local.u8 	%rs1819, [%rd1572];
	xor.b16  	%rs1820, %rs1819, %rs1818;
	add.s64 	%rd1573, %rd4, %rd1571;
	ld.local.u8 	%rs1821, [%rd1573];
	cvt.u64.u16 	%rd1574, %rs1772;
	and.b64  	%rd1575, %rd1574, 255;
	add.s64 	%rd1576, %rd5, %rd1575;
	ld.local.u8 	%rs1822, [%rd1576];
	xor.b16  	%rs1823, %rs1821, %rs1822;
	add.s64 	%rd1577, %rd4, %rd1575;
	ld.local.u8 	%rs1824, [%rd1577];
	cvt.u64.u16 	%rd1578, %rs1777;
	and.b64  	%rd1579, %rd1578, 255;
	add.s64 	%rd1580, %rd5, %rd1579;
	ld.local.u8 	%rs1825, [%rd1580];
	xor.b16  	%rs1826, %rs1824, %rs1825;
	add.s64 	%rd1581, %rd5, %rd1568;
	ld.local.u8 	%rs1827, [%rd1581];
	add.s64 	%rd1582, %rd4, %rd1579;
	ld.local.u8 	%rs1828, [%rd1582];
	xor.b16  	%rs1829, %rs1827, %rs1828;
	ld.local.v4.b32 	{%r477, %r478, %r479, %r480}, [%rd2+64];
	bfe.u32 	%r481, %r480, 24, 8;
	cvt.u16.u32 	%rs1830, %r481;
	bfe.u32 	%r482, %r480, 16, 8;
	cvt.u16.u32 	%rs1831, %r482;
	bfe.u32 	%r483, %r480, 8, 8;
	cvt.u16.u32 	%rs1832, %r483;
	bfe.u32 	%r484, %r480, 0, 8;
	cvt.u16.u32 	%rs1833, %r484;
	bfe.u32 	%r485, %r479, 24, 8;
	cvt.u16.u32 	%rs1834, %r485;
	bfe.u32 	%r486, %r479, 16, 8;
	cvt.u16.u32 	%rs1835, %r486;
	bfe.u32 	%r487, %r479, 8, 8;
	cvt.u16.u32 	%rs1836, %r487;
	bfe.u32 	%r488, %r479, 0, 8;
	cvt.u16.u32 	%rs1837, %r488;
	bfe.u32 	%r489, %r478, 24, 8;
	cvt.u16.u32 	%rs1838, %r489;
	bfe.u32 	%r490, %r478, 16, 8;
	cvt.u16.u32 	%rs1839, %r490;
	bfe.u32 	%r491, %r478, 8, 8;
	cvt.u16.u32 	%rs1840, %r491;
	bfe.u32 	%r492, %r478, 0, 8;
	cvt.u16.u32 	%rs1841, %r492;
	bfe.u32 	%r493, %r477, 24, 8;
	cvt.u16.u32 	%rs1842, %r493;
	bfe.u32 	%r494, %r477, 16, 8;
	cvt.u16.u32 	%rs1843, %r494;
	bfe.u32 	%r495, %r477, 8, 8;
	cvt.u16.u32 	%rs1844, %r495;
	bfe.u32 	%r496, %r477, 0, 8;
	cvt.u16.u32 	%rs1845, %r496;
	xor.b16  	%rs1846, %rs1784, %rs1845;
	xor.b16  	%rs1847, %rs1846, %rs1776;
	xor.b16  	%rs1848, %rs1847, %rs1781;
	xor.b16  	%rs1849, %rs1787, %rs1844;
	xor.b16  	%rs1850, %rs1849, %rs1766;
	xor.b16  	%rs1851, %rs1850, %rs1781;
	xor.b16  	%rs1852, %rs1790, %rs1843;
	xor.b16  	%rs1853, %rs1852, %rs1766;
	xor.b16  	%rs1854, %rs1853, %rs1771;
	xor.b16  	%rs1855, %rs1793, %rs1842;
	xor.b16  	%rs1856, %rs1855, %rs1771;
	xor.b16  	%rs1857, %rs1856, %rs1776;
	xor.b16  	%rs1858, %rs1796, %rs1841;
	xor.b16  	%rs1859, %rs1858, %rs1780;
	xor.b16  	%rs1860, %rs1859, %rs1769;
	xor.b16  	%rs1861, %rs1799, %rs1840;
	xor.b16  	%rs1862, %rs1861, %rs1770;
	xor.b16  	%rs1863, %rs1862, %rs1769;
	xor.b16  	%rs1864, %rs1802, %rs1839;
	xor.b16  	%rs1865, %rs1864, %rs1770;
	xor.b16  	%rs1866, %rs1865, %rs1775;
	xor.b16  	%rs1867, %rs1805, %rs1838;
	xor.b16  	%rs1868, %rs1867, %rs1775;
	xor.b16  	%rs1869, %rs1868, %rs1780;
	xor.b16  	%rs1870, %rs1808, %rs1837;
	xor.b16  	%rs1871, %rs1870, %rs1768;
	xor.b16  	%rs1872, %rs1871, %rs1773;
	xor.b16  	%rs1873, %rs1811, %rs1836;
	xor.b16  	%rs1874, %rs1873, %rs1774;
	xor.b16  	%rs1875, %rs1874, %rs1773;
	xor.b16  	%rs1876, %rs1814, %rs1835;
	xor.b16  	%rs1877, %rs1876, %rs1774;
	xor.b16  	%rs1878, %rs1877, %rs1779;
	xor.b16  	%rs1879, %rs1817, %rs1834;
	xor.b16  	%rs1880, %rs1879, %rs1779;
	xor.b16  	%rs1881, %rs1880, %rs1768;
	xor.b16  	%rs1882, %rs1820, %rs1833;
	xor.b16  	%rs1883, %rs1882, %rs1772;
	xor.b16  	%rs1884, %rs1883, %rs1777;
	xor.b16  	%rs1885, %rs1823, %rs1832;
	xor.b16  	%rs1886, %rs1885, %rs1778;
	xor.b16  	%rs1887, %rs1886, %rs1777;
	xor.b16  	%rs1888, %rs1826, %rs1831;
	xor.b16  	%rs1889, %rs1888, %rs1778;
	xor.b16  	%rs1890, %rs1889, %rs1767;
	xor.b16  	%rs1891, %rs1829, %rs1830;
	xor.b16  	%rs1892, %rs1891, %rs1767;
	xor.b16  	%rs1893, %rs1892, %rs1772;
	cvt.u64.u16 	%rd1583, %rs1848;
	and.b64  	%rd1584, %rd1583, 255;
	add.s64 	%rd1585, %rd3, %rd1584;
	ld.local.u8 	%rs1894, [%rd1585];
	cvt.u64.u16 	%rd1586, %rs1851;
	and.b64  	%rd1587, %rd1586, 255;
	add.s64 	%rd1588, %rd3, %rd1587;
	ld.local.u8 	%rs1895, [%rd1588];
	cvt.u64.u16 	%rd1589, %rs1854;
	and.b64  	%rd1590, %rd1589, 255;
	add.s64 	%rd1591, %rd3, %rd1590;
	ld.local.u8 	%rs1896, [%rd1591];
	cvt.u64.u16 	%rd1592, %rs1857;
	and.b64  	%rd1593, %rd1592, 255;
	add.s64 	%rd1594, %rd3, %rd1593;
	ld.local.u8 	%rs1897, [%rd1594];
	cvt.u64.u16 	%rd1595, %rs1860;
	and.b64  	%rd1596, %rd1595, 255;
	add.s64 	%rd1597, %rd3, %rd1596;
	ld.local.u8 	%rs1898, [%rd1597];
	cvt.u64.u16 	%rd1598, %rs1863;
	and.b64  	%rd1599, %rd1598, 255;
	add.s64 	%rd1600, %rd3, %rd1599;
	ld.local.u8 	%rs1899, [%rd1600];
	cvt.u64.u16 	%rd1601, %rs1866;
	and.b64  	%rd1602, %rd1601, 255;
	add.s64 	%rd1603, %rd3, %rd1602;
	ld.local.u8 	%rs1900, [%rd1603];
	cvt.u64.u16 	%rd1604, %rs1869;
	and.b64  	%rd1605, %rd1604, 255;
	add.s64 	%rd1606, %rd3, %rd1605;
	ld.local.u8 	%rs1901, [%rd1606];
	cvt.u64.u16 	%rd1607, %rs1872;
	and.b64  	%rd1608, %rd1607, 255;
	add.s64 	%rd1609, %rd3, %rd1608;
	ld.local.u8 	%rs1902, [%rd1609];
	cvt.u64.u16 	%rd1610, %rs1875;
	and.b64  	%rd1611, %rd1610, 255;
	add.s64 	%rd1612, %rd3, %rd1611;
	ld.local.u8 	%rs1903, [%rd1612];
	cvt.u64.u16 	%rd1613, %rs1878;
	and.b64  	%rd1614, %rd1613, 255;
	add.s64 	%rd1615, %rd3, %rd1614;
	ld.local.u8 	%rs1904, [%rd1615];
	cvt.u64.u16 	%rd1616, %rs1881;
	and.b64  	%rd1617, %rd1616, 255;
	add.s64 	%rd1618, %rd3, %rd1617;
	ld.local.u8 	%rs1905, [%rd1618];
	cvt.u64.u16 	%rd1619, %rs1884;
	and.b64  	%rd1620, %rd1619, 255;
	add.s64 	%rd1621, %rd3, %rd1620;
	ld.local.u8 	%rs1906, [%rd1621];
	cvt.u64.u16 	%rd1622, %rs1887;
	and.b64  	%rd1623, %rd1622, 255;
	add.s64 	%rd1624, %rd3, %rd1623;
	ld.local.u8 	%rs1907, [%rd1624];
	cvt.u64.u16 	%rd1625, %rs1890;
	and.b64  	%rd1626, %rd1625, 255;
	add.s64 	%rd1627, %rd3, %rd1626;
	ld.local.u8 	%rs1908, [%rd1627];
	cvt.u64.u16 	%rd1628, %rs1893;
	and.b64  	%rd1629, %rd1628, 255;
	add.s64 	%rd1630, %rd3, %rd1629;
	ld.local.u8 	%rs1909, [%rd1630];
	cvt.u64.u16 	%rd1631, %rs1894;
	and.b64  	%rd1632, %rd1631, 255;
	add.s64 	%rd1633, %rd4, %rd1632;
	ld.local.u8 	%rs1910, [%rd1633];
	cvt.u64.u16 	%rd1634, %rs1899;
	and.b64  	%rd1635, %rd1634, 255;
	add.s64 	%rd1636, %rd5, %rd1635;
	ld.local.u8 	%rs1911, [%rd1636];
	xor.b16  	%rs1912, %rs1911, %rs1910;
	add.s64 	%rd1637, %rd4, %rd1635;
	ld.local.u8 	%rs1913, [%rd1637];
	cvt.u64.u16 	%rd1638, %rs1904;
	and.b64  	%rd1639, %rd1638, 255;
	add.s64 	%rd1640, %rd5, %rd1639;
	ld.local.u8 	%rs1914, [%rd1640];
	xor.b16  	%rs1915, %rs1913, %rs1914;
	add.s64 	%rd1641, %rd4, %rd1639;
	ld.local.u8 	%rs1916, [%rd1641];
	cvt.u64.u16 	%rd1642, %rs1909;
	and.b64  	%rd1643, %rd1642, 255;
	add.s64 	%rd1644, %rd5, %rd1643;
	ld.local.u8 	%rs1917, [%rd1644];
	xor.b16  	%rs1918, %rs1916, %rs1917;
	add.s64 	%rd1645, %rd5, %rd1632;
	ld.local.u8 	%rs1919, [%rd1645];
	add.s64 	%rd1646, %rd4, %rd1643;
	ld.local.u8 	%rs1920, [%rd1646];
	xor.b16  	%rs1921, %rs1919, %rs1920;
	cvt.u64.u16 	%rd1647, %rs1898;
	and.b64  	%rd1648, %rd1647, 255;
	add.s64 	%rd1649, %rd4, %rd1648;
	ld.local.u8 	%rs1922, [%rd1649];
	cvt.u64.u16 	%rd1650, %rs1903;
	and.b64  	%rd1651, %rd1650, 255;
	add.s64 	%rd1652, %rd5, %rd1651;
	ld.local.u8 	%rs1923, [%rd1652];
	xor.b16  	%rs1924, %rs1923, %rs1922;
	add.s64 	%rd1653, %rd4, %rd1651;
	ld.local.u8 	%rs1925, [%rd1653];
	cvt.u64.u16 	%rd1654, %rs1908;
	and.b64  	%rd1655, %rd1654, 255;
	add.s64 	%rd1656, %rd5, %rd1655;
	ld.local.u8 	%rs1926, [%rd1656];
	xor.b16  	%rs1927, %rs1925, %rs1926;
	add.s64 	%rd1657, %rd4, %rd1655;
	ld.local.u8 	%rs1928, [%rd1657];
	cvt.u64.u16 	%rd1658, %rs1897;
	and.b64  	%rd1659, %rd1658, 255;
	add.s64 	%rd1660, %rd5, %rd1659;
	ld.local.u8 	%rs1929, [%rd1660];
	xor.b16  	%rs1930, %rs1928, %rs1929;
	add.s64 	%rd1661, %rd5, %rd1648;
	ld.local.u8 	%rs1931, [%rd1661];
	add.s64 	%rd1662, %rd4, %rd1659;
	ld.local.u8 	%rs1932, [%rd1662];
	xor.b16  	%rs1933, %rs1931, %rs1932;
	cvt.u64.u16 	%rd1663, %rs1902;
	and.b64  	%rd1664, %rd1663, 255;
	add.s64 	%rd1665, %rd4, %rd1664;
	ld.local.u8 	%rs1934, [%rd1665];
	cvt.u64.u16 	%rd1666, %rs1907;
	and.b64  	%rd1667, %rd1666, 255;
	add.s64 	%rd1668, %rd5, %rd1667;
	ld.local.u8 	%rs1935, [%rd1668];
	xor.b16  	%rs1936, %rs1935, %rs1934;
	add.s64 	%rd1669, %rd4, %rd1667;
	ld.local.u8 	%rs1937, [%rd1669];
	cvt.u64.u16 	%rd1670, %rs1896;
	and.b64  	%rd1671, %rd1670, 255;
	add.s64 	%rd1672, %rd5, %rd1671;
	ld.local.u8 	%rs1938, [%rd1672];
	xor.b16  	%rs1939, %rs1937, %rs1938;
	add.s64 	%rd1673, %rd4, %rd1671;
	ld.local.u8 	%rs1940, [%rd1673];
	cvt.u64.u16 	%rd1674, %rs1901;
	and.b64  	%rd1675, %rd1674, 255;
	add.s64 	%rd1676, %rd5, %rd1675;
	ld.local.u8 	%rs1941, [%rd1676];
	xor.b16  	%rs1942, %rs1940, %rs1941;
	add.s64 	%rd1677, %rd5, %rd1664;
	ld.local.u8 	%rs1943, [%rd1677];
	add.s64 	%rd1678, %rd4, %rd1675;
	ld.local.u8 	%rs1944, [%rd1678];
	xor.b16  	%rs1945, %rs1943, %rs1944;
	cvt.u64.u16 	%rd1679, %rs1906;
	and.b64  	%rd1680, %rd1679, 255;
	add.s64 	%rd1681, %rd4, %rd1680;
	ld.local.u8 	%rs1946, [%rd1681];
	cvt.u64.u16 	%rd1682, %rs1895;
	and.b64  	%rd1683, %rd1682, 255;
	add.s64 	%rd1684, %rd5, %rd1683;
	ld.local.u8 	%rs1947, [%rd1684];
	xor.b16  	%rs1948, %rs1947, %rs1946;
	add.s64 	%rd1685, %rd4, %rd1683;
	ld.local.u8 	%rs1949, [%rd1685];
	cvt.u64.u16 	%rd1686, %rs1900;
	and.b64  	%rd1687, %rd1686, 255;
	add.s64 	%rd1688, %rd5, %rd1687;
	ld.local.u8 	%rs1950, [%rd1688];
	xor.b16  	%rs1951, %rs1949, %rs1950;
	add.s64 	%rd1689, %rd4, %rd1687;
	ld.local.u8 	%rs1952, [%rd1689];
	cvt.u64.u16 	%rd1690, %rs1905;
	and.b64  	%rd1691, %rd1690, 255;
	add.s64 	%rd1692, %rd5, %rd1691;
	ld.local.u8 	%rs1953, [%rd1692];
	xor.b16  	%rs1954, %rs1952, %rs1953;
	add.s64 	%rd1693, %rd5, %rd1680;
	ld.local.u8 	%rs1955, [%rd1693];
	add.s64 	%rd1694, %rd4, %rd1691;
	ld.local.u8 	%rs1956, [%rd1694];
	xor.b16  	%rs1957, %rs1955, %rs1956;
	ld.local.v4.b32 	{%r497, %r498, %r499, %r500}, [%rd2+80];
	bfe.u32 	%r501, %r500, 24, 8;
	cvt.u16.u32 	%rs1958, %r501;
	bfe.u32 	%r502, %r500, 16, 8;
	cvt.u16.u32 	%rs1959, %r502;
	bfe.u32 	%r503, %r500, 8, 8;
	cvt.u16.u32 	%rs1960, %r503;
	bfe.u32 	%r504, %r500, 0, 8;
	cvt.u16.u32 	%rs1961, %r504;
	bfe.u32 	%r505, %r499, 24, 8;
	cvt.u16.u32 	%rs1962, %r505;
	bfe.u32 	%r506, %r499, 16, 8;
	cvt.u16.u32 	%rs1963, %r506;
	bfe.u32 	%r507, %r499, 8, 8;
	cvt.u16.u32 	%rs1964, %r507;
	bfe.u32 	%r508, %r499, 0, 8;
	cvt.u16.u32 	%rs1965, %r508;
	bfe.u32 	%r509, %r498, 24, 8;
	cvt.u16.u32 	%rs1966, %r509;
	bfe.u32 	%r510, %r498, 16, 8;
	cvt.u16.u32 	%rs1967, %r510;
	bfe.u32 	%r511, %r498, 8, 8;
	cvt.u16.u32 	%rs1968, %r511;
	bfe.u32 	%r512, %r498, 0, 8;
	cvt.u16.u32 	%rs1969, %r512;
	bfe.u32 	%r513, %r497, 24, 8;
	cvt.u16.u32 	%rs1970, %r513;
	bfe.u32 	%r514, %r497, 16, 8;
	cvt.u16.u32 	%rs1971, %r514;
	bfe.u32 	%r515, %r497, 8, 8;
	cvt.u16.u32 	%rs1972, %r515;
	bfe.u32 	%r516, %r497, 0, 8;
	cvt.u16.u32 	%rs1973, %r516;
	xor.b16  	%rs1974, %rs1912, %rs1973;
	xor.b16  	%rs1975, %rs1974, %rs1904;
	xor.b16  	%rs1976, %rs1975, %rs1909;
	xor.b16  	%rs1977, %rs1915, %rs1972;
	xor.b16  	%rs1978, %rs1977, %rs1894;
	xor.b16  	%rs1979, %rs1978, %rs1909;
	xor.b16  	%rs1980, %rs1918, %rs1971;
	xor.b16  	%rs1981, %rs1980, %rs1894;
	xor.b16  	%rs1982, %rs1981, %rs1899;
	xor.b16  	%rs1983, %rs1921, %rs1970;
	xor.b16  	%rs1984, %rs1983, %rs1899;
	xor.b16  	%rs1985, %rs1984, %rs1904;
	xor.b16  	%rs1986, %rs1924, %rs1969;
	xor.b16  	%rs1987, %rs1986, %rs1908;
	xor.b16  	%rs1988, %rs1987, %rs1897;
	xor.b16  	%rs1989, %rs1927, %rs1968;
	xor.b16  	%rs1990, %rs1989, %rs1898;
	xor.b16  	%rs1991, %rs1990, %rs1897;
	xor.b16  	%rs1992, %rs1930, %rs1967;
	xor.b16  	%rs1993, %rs1992, %rs1898;
	xor.b16  	%rs1994, %rs1993, %rs1903;
	xor.b16  	%rs1995, %rs1933, %rs1966;
	xor.b16  	%rs1996, %rs1995, %rs1903;
	xor.b16  	%rs1997, %rs1996, %rs1908;
	xor.b16  	%rs1998, %rs1936, %rs1965;
	xor.b16  	%rs1999, %rs1998, %rs1896;
	xor.b16  	%rs2000, %rs1999, %rs1901;
	xor.b16  	%rs2001, %rs1939, %rs1964;
	xor.b16  	%rs2002, %rs2001, %rs1902;
	xor.b16  	%rs2003, %rs2002, %rs1901;
	xor.b16  	%rs2004, %rs1942, %rs1963;
	xor.b16  	%rs2005, %rs2004, %rs1902;
	xor.b16  	%rs2006, %rs2005, %rs1907;
	xor.b16  	%rs2007, %rs1945, %rs1962;
	xor.b16  	%rs2008, %rs2007, %rs1907;
	xor.b16  	%rs2009, %rs2008, %rs1896;
	xor.b16  	%rs2010, %rs1948, %rs1961;
	xor.b16  	%rs2011, %rs2010, %rs1900;
	xor.b16  	%rs2012, %rs2011, %rs1905;
	xor.b16  	%rs2013, %rs1951, %rs1960;
	xor.b16  	%rs2014, %rs2013, %rs1906;
	xor.b16  	%rs2015, %rs2014, %rs1905;
	xor.b16  	%rs2016, %rs1954, %rs1959;
	xor.b16  	%rs2017, %rs2016, %rs1906;
	xor.b16  	%rs2018, %rs2017, %rs1895;
	xor.b16  	%rs2019, %rs1957, %rs1958;
	xor.b16  	%rs2020, %rs2019, %rs1895;
	xor.b16  	%rs2021, %rs2020, %rs1900;
	cvt.u64.u16 	%rd1695, %rs1976;
	and.b64  	%rd1696, %rd1695, 255;
	add.s64 	%rd1697, %rd3, %rd1696;
	ld.local.u8 	%rs2022, [%rd1697];
	cvt.u64.u16 	%rd1698, %rs1979;
	and.b64  	%rd1699, %rd1698, 255;
	add.s64 	%rd1700, %rd3, %rd1699;
	ld.local.u8 	%rs2023, [%rd1700];
	cvt.u64.u16 	%rd1701, %rs1982;
	and.b64  	%rd1702, %rd1701, 255;
	add.s64 	%rd1703, %rd3, %rd1702;
	ld.local.u8 	%rs2024, [%rd1703];
	cvt.u64.u16 	%rd1704, %rs1985;
	and.b64  	%rd1705, %rd1704, 255;
	add.s64 	%rd1706, %rd3, %rd1705;
	ld.local.u8 	%rs2025, [%rd1706];
	cvt.u64.u16 	%rd1707, %rs1988;
	and.b64  	%rd1708, %rd1707, 255;
	add.s64 	%rd1709, %rd3, %rd1708;
	ld.local.u8 	%rs2026, [%rd1709];
	cvt.u64.u16 	%rd1710, %rs1991;
	and.b64  	%rd1711, %rd1710, 255;
	add.s64 	%rd1712, %rd3, %rd1711;
	ld.local.u8 	%rs2027, [%rd1712];
	cvt.u64.u16 	%rd1713, %rs1994;
	and.b64  	%rd1714, %rd1713, 255;
	add.s64 	%rd1715, %rd3, %rd1714;
	ld.local.u8 	%rs2028, [%rd1715];
	cvt.u64.u16 	%rd1716, %rs1997;
	and.b64  	%rd1717, %rd1716, 255;
	add.s64 	%rd1718, %rd3, %rd1717;
	ld.local.u8 	%rs2029, [%rd1718];
	cvt.u64.u16 	%rd1719, %rs2000;
	and.b64  	%rd1720, %rd1719, 255;
	add.s64 	%rd1721, %rd3, %rd1720;
	ld.local.u8 	%rs2030, [%rd1721];
	cvt.u64.u16 	%rd1722, %rs2003;
	and.b64  	%rd1723, %rd1722, 255;
	add.s64 	%rd1724, %rd3, %rd1723;
	ld.local.u8 	%rs2031, [%rd1724];
	cvt.u64.u16 	%rd1725, %rs2006;
	and.b64  	%rd1726, %rd1725, 255;
	add.s64 	%rd1727, %rd3, %rd1726;
	ld.local.u8 	%rs2032, [%rd1727];
	cvt.u64.u16 	%rd1728, %rs2009;
	and.b64  	%rd1729, %rd1728, 255;
	add.s64 	%rd1730, %rd3, %rd1729;
	ld.local.u8 	%rs2033, [%rd1730];
	cvt.u64.u16 	%rd1731, %rs2012;
	and.b64  	%rd1732, %rd1731, 255;
	add.s64 	%rd1733, %rd3, %rd1732;
	ld.local.u8 	%rs2034, [%rd1733];
	cvt.u64.u16 	%rd1734, %rs2015;
	and.b64  	%rd1735, %rd1734, 255;
	add.s64 	%rd1736, %rd3, %rd1735;
	ld.local.u8 	%rs2035, [%rd1736];
	cvt.u64.u16 	%rd1737, %rs2018;
	and.b64  	%rd1738, %rd1737, 255;
	add.s64 	%rd1739, %rd3, %rd1738;
	ld.local.u8 	%rs2036, [%rd1739];
	cvt.u64.u16 	%rd1740, %rs2021;
	and.b64  	%rd1741, %rd1740, 255;
	add.s64 	%rd1742, %rd3, %rd1741;
	ld.local.u8 	%rs2037, [%rd1742];
	cvt.u64.u16 	%rd1743, %rs2022;
	and.b64  	%rd1744, %rd1743, 255;
	add.s64 	%rd1745, %rd4, %rd1744;
	ld.local.u8 	%rs2038, [%rd1745];
	cvt.u64.u16 	%rd1746, %rs2027;
	and.b64  	%rd1747, %rd1746, 255;
	add.s64 	%rd1748, %rd5, %rd1747;
	ld.local.u8 	%rs2039, [%rd1748];
	xor.b16  	%rs2040, %rs2039, %rs2038;
	add.s64 	%rd1749, %rd4, %rd1747;
	ld.local.u8 	%rs2041, [%rd1749];
	cvt.u64.u16 	%rd1750, %rs2032;
	and.b64  	%rd1751, %rd1750, 255;
	add.s64 	%rd1752, %rd5, %rd1751;
	ld.local.u8 	%rs2042, [%rd1752];
	xor.b16  	%rs2043, %rs2041, %rs2042;
	add.s64 	%rd1753, %rd4, %rd1751;
	ld.local.u8 	%rs2044, [%rd1753];
	cvt.u64.u16 	%rd1754, %rs2037;
	and.b64  	%rd1755, %rd1754, 255;
	add.s64 	%rd1756, %rd5, %rd1755;
	ld.local.u8 	%rs2045, [%rd1756];
	xor.b16  	%rs2046, %rs2044, %rs2045;
	add.s64 	%rd1757, %rd5, %rd1744;
	ld.local.u8 	%rs2047, [%rd1757];
	add.s64 	%rd1758, %rd4, %rd1755;
	ld.local.u8 	%rs2048, [%rd1758];
	xor.b16  	%rs2049, %rs2047, %rs2048;
	cvt.u64.u16 	%rd1759, %rs2026;
	and.b64  	%rd1760, %rd1759, 255;
	add.s64 	%rd1761, %rd4, %rd1760;
	ld.local.u8 	%rs2050, [%rd1761];
	cvt.u64.u16 	%rd1762, %rs2031;
	and.b64  	%rd1763, %rd1762, 255;
	add.s64 	%rd1764, %rd5, %rd1763;
	ld.local.u8 	%rs2051, [%rd1764];
	xor.b16  	%rs2052, %rs2051, %rs2050;
	add.s64 	%rd1765, %rd4, %rd1763;
	ld.local.u8 	%rs2053, [%rd1765];
	cvt.u64.u16 	%rd1766, %rs2036;
	and.b64  	%rd1767, %rd1766, 255;
	add.s64 	%rd1768, %rd5, %rd1767;
	ld.local.u8 	%rs2054, [%rd1768];
	xor.b16  	%rs2055, %rs2053, %rs2054;
	add.s64 	%rd1769, %rd4, %rd1767;
	ld.local.u8 	%rs2056, [%rd1769];
	cvt.u64.u16 	%rd1770, %rs2025;
	and.b64  	%rd1771, %rd1770, 255;
	add.s64 	%rd1772, %rd5, %rd1771;
	ld.local.u8 	%rs2057, [%rd1772];
	xor.b16  	%rs2058, %rs2056, %rs2057;
	add.s64 	%rd1773, %rd5, %rd1760;
	ld.local.u8 	%rs2059, [%rd1773];
	add.s64 	%rd1774, %rd4, %rd1771;
	ld.local.u8 	%rs2060, [%rd1774];
	xor.b16  	%rs2061, %rs2059, %rs2060;
	cvt.u64.u16 	%rd1775, %rs2030;
	and.b64  	%rd1776, %rd1775, 255;
	add.s64 	%rd1777, %rd4, %rd1776;
	ld.local.u8 	%rs2062, [%rd1777];
	cvt.u64.u16 	%rd1778, %rs2035;
	and.b64  	%rd1779, %rd1778, 255;
	add.s64 	%rd1780, %rd5, %rd1779;
	ld.local.u8 	%rs2063, [%rd1780];
	xor.b16  	%rs2064, %rs2063, %rs2062;
	add.s64 	%rd1781, %rd4, %rd1779;
	ld.local.u8 	%rs2065, [%rd1781];
	cvt.u64.u16 	%rd1782, %rs2024;
	and.b64  	%rd1783, %rd1782, 255;
	add.s64 	%rd1784, %rd5, %rd1783;
	ld.local.u8 	%rs2066, [%rd1784];
	xor.b16  	%rs2067, %rs2065, %rs2066;
	add.s64 	%rd1785, %rd4, %rd1783;
	ld.local.u8 	%rs2068, [%rd1785];
	cvt.u64.u16 	%rd1786, %rs2029;
	and.b64  	%rd1787, %rd1786, 255;
	add.s64 	%rd1788, %rd5, %rd1787;
	ld.local.u8 	%rs2069, [%rd1788];
	xor.b16  	%rs2070, %rs2068, %rs2069;
	add.s64 	%rd1789, %rd5, %rd1776;
	ld.local.u8 	%rs2071, [%rd1789];
	add.s64 	%rd1790, %rd4, %rd1787;
	ld.local.u8 	%rs2072, [%rd1790];
	xor.b16  	%rs2073, %rs2071, %rs2072;
	cvt.u64.u16 	%rd1791, %rs2034;
	and.b64  	%rd1792, %rd1791, 255;
	add.s64 	%rd1793, %rd4, %rd1792;
	ld.local.u8 	%rs2074, [%rd1793];
	cvt.u64.u16 	%rd1794, %rs2023;
	and.b64  	%rd1795, %rd1794, 255;
	add.s64 	%rd1796, %rd5, %rd1795;
	ld.local.u8 	%rs2075, [%rd1796];
	xor.b16  	%rs2076, %rs2075, %rs2074;
	add.s64 	%rd1797, %rd4, %rd1795;
	ld.local.u8 	%rs2077, [%rd1797];
	cvt.u64.u16 	%rd1798, %rs2028;
	and.b64  	%rd1799, %rd1798, 255;
	add.s64 	%rd1800, %rd5, %rd1799;
	ld.local.u8 	%rs2078, [%rd1800];
	xor.b16  	%rs2079, %rs2077, %rs2078;
	add.s64 	%rd1801, %rd4, %rd1799;
	ld.local.u8 	%rs2080, [%rd1801];
	cvt.u64.u16 	%rd1802, %rs2033;
	and.b64  	%rd1803, %rd1802, 255;
	add.s64 	%rd1804, %rd5, %rd1803;
	ld.local.u8 	%rs2081, [%rd1804];
	xor.b16  	%rs2082, %rs2080, %rs2081;
	add.s64 	%rd1805, %rd5, %rd1792;
	ld.local.u8 	%rs2083, [%rd1805];
	add.s64 	%rd1806, %rd4, %rd1803;
	ld.local.u8 	%rs2084, [%rd1806];
	xor.b16  	%rs2085, %rs2083, %rs2084;
	ld.local.v4.b32 	{%r517, %r518, %r519, %r520}, [%rd2+96];
	bfe.u32 	%r521, %r520, 24, 8;
	cvt.u16.u32 	%rs2086, %r521;
	bfe.u32 	%r522, %r520, 16, 8;
	cvt.u16.u32 	%rs2087, %r522;
	bfe.u32 	%r523, %r520, 8, 8;
	cvt.u16.u32 	%rs2088, %r523;
	bfe.u32 	%r524, %r520, 0, 8;
	cvt.u16.u32 	%rs2089, %r524;
	bfe.u32 	%r525, %r519, 24, 8;
	cvt.u16.u32 	%rs2090, %r525;
	bfe.u32 	%r526, %r519, 16, 8;
	cvt.u16.u32 	%rs2091, %r526;
	bfe.u32 	%r527, %r519, 8, 8;
	cvt.u16.u32 	%rs2092, %r527;
	bfe.u32 	%r528, %r519, 0, 8;
	cvt.u16.u32 	%rs2093, %r528;
	bfe.u32 	%r529, %r518, 24, 8;
	cvt.u16.u32 	%rs2094, %r529;
	bfe.u32 	%r530, %r518, 16, 8;
	cvt.u16.u32 	%rs2095, %r530;
	bfe.u32 	%r531, %r518, 8, 8;
	cvt.u16.u32 	%rs2096, %r531;
	bfe.u32 	%r532, %r518, 0, 8;
	cvt.u16.u32 	%rs2097, %r532;
	bfe.u32 	%r533, %r517, 24, 8;
	cvt.u16.u32 	%rs2098, %r533;
	bfe.u32 	%r534, %r517, 16, 8;
	cvt.u16.u32 	%rs2099, %r534;
	bfe.u32 	%r535, %r517, 8, 8;
	cvt.u16.u32 	%rs2100, %r535;
	bfe.u32 	%r536, %r517, 0, 8;
	cvt.u16.u32 	%rs2101, %r536;
	xor.b16  	%rs2102, %rs2040, %rs2101;
	xor.b16  	%rs2103, %rs2102, %rs2032;
	xor.b16  	%rs2104, %rs2103, %rs2037;
	xor.b16  	%rs2105, %rs2043, %rs2100;
	xor.b16  	%rs2106, %rs2105, %rs2022;
	xor.b16  	%rs2107, %rs2106, %rs2037;
	xor.b16  	%rs2108, %rs2046, %rs2099;
	xor.b16  	%rs2109, %rs2108, %rs2022;
	xor.b16  	%rs2110, %rs2109, %rs2027;
	xor.b16  	%rs2111, %rs2049, %rs2098;
	xor.b16  	%rs2112, %rs2111, %rs2027;
	xor.b16  	%rs2113, %rs2112, %rs2032;
	xor.b16  	%rs2114, %rs2052, %rs2097;
	xor.b16  	%rs2115, %rs2114, %rs2036;
	xor.b16  	%rs2116, %rs2115, %rs2025;
	xor.b16  	%rs2117, %rs2055, %rs2096;
	xor.b16  	%rs2118, %rs2117, %rs2026;
	xor.b16  	%rs2119, %rs2118, %rs2025;
	xor.b16  	%rs2120, %rs2058, %rs2095;
	xor.b16  	%rs2121, %rs2120, %rs2026;
	xor.b16  	%rs2122, %rs2121, %rs2031;
	xor.b16  	%rs2123, %rs2061, %rs2094;
	xor.b16  	%rs2124, %rs2123, %rs2031;
	xor.b16  	%rs2125, %rs2124, %rs2036;
	xor.b16  	%rs2126, %rs2064, %rs2093;
	xor.b16  	%rs2127, %rs2126, %rs2024;
	xor.b16  	%rs2128, %rs2127, %rs2029;
	xor.b16  	%rs2129, %rs2067, %rs2092;
	xor.b16  	%rs2130, %rs2129, %rs2030;
	xor.b16  	%rs2131, %rs2130, %rs2029;
	xor.b16  	%rs2132, %rs2070, %rs2091;
	xor.b16  	%rs2133, %rs2132, %rs2030;
	xor.b16  	%rs2134, %rs2133, %rs2035;
	xor.b16  	%rs2135, %rs2073, %rs2090;
	xor.b16  	%rs2136, %rs2135, %rs2035;
	xor.b16  	%rs2137, %rs2136, %rs2024;
	xor.b16  	%rs2138, %rs2076, %rs2089;
	xor.b16  	%rs2139, %rs2138, %rs2028;
	xor.b16  	%rs2140, %rs2139, %rs2033;
	xor.b16  	%rs2141, %rs2079, %rs2088;
	xor.b16  	%rs2142, %rs2141, %rs2034;
	xor.b16  	%rs2143, %rs2142, %rs2033;
	xor.b16  	%rs2144, %rs2082, %rs2087;
	xor.b16  	%rs2145, %rs2144, %rs2034;
	xor.b16  	%rs2146, %rs2145, %rs2023;
	xor.b16  	%rs2147, %rs2085, %rs2086;
	xor.b16  	%rs2148, %rs2147, %rs2023;
	xor.b16  	%rs2149, %rs2148, %rs2028;
	cvt.u64.u16 	%rd1807, %rs2104;
	and.b64  	%rd1808, %rd1807, 255;
	add.s64 	%rd1809, %rd3, %rd1808;
	ld.local.u8 	%rs2150, [%rd1809];
	cvt.u64.u16 	%rd1810, %rs2107;
	and.b64  	%rd1811, %rd1810, 255;
	add.s64 	%rd1812, %rd3, %rd1811;
	ld.local.u8 	%rs2151, [%rd1812];
	cvt.u64.u16 	%rd1813, %rs2110;
	and.b64  	%rd1814, %rd1813, 255;
	add.s64 	%rd1815, %rd3, %rd1814;
	ld.local.u8 	%rs2152, [%rd1815];
	cvt.u64.u16 	%rd1816, %rs2113;
	and.b64  	%rd1817, %rd1816, 255;
	add.s64 	%rd1818, %rd3, %rd1817;
	ld.local.u8 	%rs2153, [%rd1818];
	cvt.u64.u16 	%rd1819, %rs2116;
	and.b64  	%rd1820, %rd1819, 255;
	add.s64 	%rd1821, %rd3, %rd1820;
	ld.local.u8 	%rs2154, [%rd1821];
	cvt.u64.u16 	%rd1822, %rs2119;
	and.b64  	%rd1823, %rd1822, 255;
	add.s64 	%rd1824, %rd3, %rd1823;
	ld.local.u8 	%rs2155, [%rd1824];
	cvt.u64.u16 	%rd1825, %rs2122;
	and.b64  	%rd1826, %rd1825, 255;
	add.s64 	%rd1827, %rd3, %rd1826;
	ld.local.u8 	%rs2156, [%rd1827];
	cvt.u64.u16 	%rd1828, %rs2125;
	and.b64  	%rd1829, %rd1828, 255;
	add.s64 	%rd1830, %rd3, %rd1829;
	ld.local.u8 	%rs2157, [%rd1830];
	cvt.u64.u16 	%rd1831, %rs2128;
	and.b64  	%rd1832, %rd1831, 255;
	add.s64 	%rd1833, %rd3, %rd1832;
	ld.local.u8 	%rs2158, [%rd1833];
	cvt.u64.u16 	%rd1834, %rs2131;
	and.b64  	%rd1835, %rd1834, 255;
	add.s64 	%rd1836, %rd3, %rd1835;
	ld.local.u8 	%rs2159, [%rd1836];
	cvt.u64.u16 	%rd1837, %rs2134;
	and.b64  	%rd1838, %rd1837, 255;
	add.s64 	%rd1839, %rd3, %rd1838;
	ld.local.u8 	%rs2160, [%rd1839];
	cvt.u64.u16 	%rd1840, %rs2137;
	and.b64  	%rd1841, %rd1840, 255;
	add.s64 	%rd1842, %rd3, %rd1841;
	ld.local.u8 	%rs2161, [%rd1842];
	cvt.u64.u16 	%rd1843, %rs2140;
	and.b64  	%rd1844, %rd1843, 255;
	add.s64 	%rd1845, %rd3, %rd1844;
	ld.local.u8 	%rs2162, [%rd1845];
	cvt.u64.u16 	%rd1846, %rs2143;
	and.b64  	%rd1847, %rd1846, 255;
	add.s64 	%rd1848, %rd3, %rd1847;
	ld.local.u8 	%rs2163, [%rd1848];
	cvt.u64.u16 	%rd1849, %rs2146;
	and.b64  	%rd1850, %rd1849, 255;
	add.s64 	%rd1851, %rd3, %rd1850;
	ld.local.u8 	%rs2164, [%rd1851];
	cvt.u64.u16 	%rd1852, %rs2149;
	and.b64  	%rd1853, %rd1852, 255;
	add.s64 	%rd1854, %rd3, %rd1853;
	ld.local.u8 	%rs2165, [%rd1854];
	cvt.u64.u16 	%rd1855, %rs2150;
	and.b64  	%rd1856, %rd1855, 255;
	add.s64 	%rd1857, %rd4, %rd1856;
	ld.local.u8 	%rs2166, [%rd1857];
	cvt.u64.u16 	%rd1858, %rs2155;
	and.b64  	%rd1859, %rd1858, 255;
	add.s64 	%rd1860, %rd5, %rd1859;
	ld.local.u8 	%rs2167, [%rd1860];
	xor.b16  	%rs2168, %rs2167, %rs2166;
	add.s64 	%rd1861, %rd4, %rd1859;
	ld.local.u8 	%rs2169, [%rd1861];
	cvt.u64.u16 	%rd1862, %rs2160;
	and.b64  	%rd1863, %rd1862, 255;
	add.s64 	%rd1864, %rd5, %rd1863;
	ld.local.u8 	%rs2170, [%rd1864];
	xor.b16  	%rs2171, %rs2169, %rs2170;
	add.s64 	%rd1865, %rd4, %rd1863;
	ld.local.u8 	%rs2172, [%rd1865];
	cvt.u64.u16 	%rd1866, %rs2165;
	and.b64  	%rd1867, %rd1866, 255;
	add.s64 	%rd1868, %rd5, %rd1867;
	ld.local.u8 	%rs2173, [%rd1868];
	xor.b16  	%rs2174, %rs2172, %rs2173;
	add.s64 	%rd1869, %rd5, %rd1856;
	ld.local.u8 	%rs2175, [%rd1869];
	add.s64 	%rd1870, %rd4, %rd1867;
	ld.local.u8 	%rs2176, [%rd1870];
	xor.b16  	%rs2177, %rs2175, %rs2176;
	cvt.u64.u16 	%rd1871, %rs2154;
	and.b64  	%rd1872, %rd1871, 255;
	add.s64 	%rd1873, %rd4, %rd1872;
	ld.local.u8 	%rs2178, [%rd1873];
	cvt.u64.u16 	%rd1874, %rs2159;
	and.b64  	%rd1875, %rd1874, 255;
	add.s64 	%rd1876, %rd5, %rd1875;
	ld.local.u8 	%rs2179, [%rd1876];
	xor.b16  	%rs2180, %rs2179, %rs2178;
	add.s64 	%rd1877, %rd4, %rd1875;
	ld.local.u8 	%rs2181, [%rd1877];
	cvt.u64.u16 	%rd1878, %rs2164;
	and.b64  	%rd1879, %rd1878, 255;
	add.s64 	%rd1880, %rd5, %rd1879;
	ld.local.u8 	%rs2182, [%rd1880];
	xor.b16  	%rs2183, %rs2181, %rs2182;
	add.s64 	%rd1881, %rd4, %rd1879;
	ld.local.u8 	%rs2184, [%rd1881];
	cvt.u64.u16 	%rd1882, %rs2153;
	and.b64  	%rd1883, %rd1882, 255;
	add.s64 	%rd1884, %rd5, %rd1883;
	ld.local.u8 	%rs2185, [%rd1884];
	xor.b16  	%rs2186, %rs2184, %rs2185;
	add.s64 	%rd1885, %rd5, %rd1872;
	ld.local.u8 	%rs2187, [%rd1885];
	add.s64 	%rd1886, %rd4, %rd1883;
	ld.local.u8 	%rs2188, [%rd1886];
	xor.b16  	%rs2189, %rs2187, %rs2188;
	cvt.u64.u16 	%rd1887, %rs2158;
	and.b64  	%rd1888, %rd1887, 255;
	add.s64 	%rd1889, %rd4, %rd1888;
	ld.local.u8 	%rs2190, [%rd1889];
	cvt.u64.u16 	%rd1890, %rs2163;
	and.b64  	%rd1891, %rd1890, 255;
	add.s64 	%rd1892, %rd5, %rd1891;
	ld.local.u8 	%rs2191, [%rd1892];
	xor.b16  	%rs2192, %rs2191, %rs2190;
	add.s64 	%rd1893, %rd4, %rd1891;
	ld.local.u8 	%rs2193, [%rd1893];
	cvt.u64.u16 	%rd1894, %rs2152;
	and.b64  	%rd1895, %rd1894, 255;
	add.s64 	%rd1896, %rd5, %rd1895;
	ld.local.u8 	%rs2194, [%rd1896];
	xor.b16  	%rs2195, %rs2193, %rs2194;
	add.s64 	%rd1897, %rd4, %rd1895;
	ld.local.u8 	%rs2196, [%rd1897];
	cvt.u64.u16 	%rd1898, %rs2157;
	and.b64  	%rd1899, %rd1898, 255;
	add.s64 	%rd1900, %rd5, %rd1899;
	ld.local.u8 	%rs2197, [%rd1900];
	xor.b16  	%rs2198, %rs2196, %rs2197;
	add.s64 	%rd1901, %rd5, %rd1888;
	ld.local.u8 	%rs2199, [%rd1901];
	add.s64 	%rd1902, %rd4, %rd1899;
	ld.local.u8 	%rs2200, [%rd1902];
	xor.b16  	%rs2201, %rs2199, %rs2200;
	cvt.u64.u16 	%rd1903, %rs2162;
	and.b64  	%rd1904, %rd1903, 255;
	add.s64 	%rd1905, %rd4, %rd1904;
	ld.local.u8 	%rs2202, [%rd1905];
	cvt.u64.u16 	%rd1906, %rs2151;
	and.b64  	%rd1907, %rd1906, 255;
	add.s64 	%rd1908, %rd5, %rd1907;
	ld.local.u8 	%rs2203, [%rd1908];
	xor.b16  	%rs2204, %rs2203, %rs2202;
	add.s64 	%rd1909, %rd4, %rd1907;
	ld.local.u8 	%rs2205, [%rd1909];
	cvt.u64.u16 	%rd1910, %rs2156;
	and.b64  	%rd1911, %rd1910, 255;
	add.s64 	%rd1912, %rd5, %rd1911;
	ld.local.u8 	%rs2206, [%rd1912];
	xor.b16  	%rs2207, %rs2205, %rs2206;
	add.s64 	%rd1913, %rd4, %rd1911;
	ld.local.u8 	%rs2208, [%rd1913];
	cvt.u64.u16 	%rd1914, %rs2161;
	and.b64  	%rd1915, %rd1914, 255;
	add.s64 	%rd1916, %rd5, %rd1915;
	ld.local.u8 	%rs2209, [%rd1916];
	xor.b16  	%rs2210, %rs2208, %rs2209;
	add.s64 	%rd1917, %rd5, %rd1904;
	ld.local.u8 	%rs2211, [%rd1917];
	add.s64 	%rd1918, %rd4, %rd1915;
	ld.local.u8 	%rs2212, [%rd1918];
	xor.b16  	%rs2213, %rs2211, %rs2212;
	ld.local.v4.b32 	{%r537, %r538, %r539, %r540}, [%rd2+112];
	bfe.u32 	%r541, %r540, 24, 8;
	cvt.u16.u32 	%rs2214, %r541;
	bfe.u32 	%r542, %r540, 16, 8;
	cvt.u16.u32 	%rs2215, %r542;
	bfe.u32 	%r543, %r540, 8, 8;
	cvt.u16.u32 	%rs2216, %r543;
	bfe.u32 	%r544, %r540, 0, 8;
	cvt.u16.u32 	%rs2217, %r544;
	bfe.u32 	%r545, %r539, 24, 8;
	cvt.u16.u32 	%rs2218, %r545;
	bfe.u32 	%r546, %r539, 16, 8;
	cvt.u16.u32 	%rs2219, %r546;
	bfe.u32 	%r547, %r539, 8, 8;
	cvt.u16.u32 	%rs2220, %r547;
	bfe.u32 	%r548, %r539, 0, 8;
	cvt.u16.u32 	%rs2221, %r548;
	bfe.u32 	%r549, %r538, 24, 8;
	cvt.u16.u32 	%rs2222, %r549;
	bfe.u32 	%r550, %r538, 16, 8;
	cvt.u16.u32 	%rs2223, %r550;
	bfe.u32 	%r551, %r538, 8, 8;
	cvt.u16.u32 	%rs2224, %r551;
	bfe.u32 	%r552, %r538, 0, 8;
	cvt.u16.u32 	%rs2225, %r552;
	bfe.u32 	%r553, %r537, 24, 8;
	cvt.u16.u32 	%rs2226, %r553;
	bfe.u32 	%r554, %r537, 16, 8;
	cvt.u16.u32 	%rs2227, %r554;
	bfe.u32 	%r555, %r537, 8, 8;
	cvt.u16.u32 	%rs2228, %r555;
	bfe.u32 	%r556, %r537, 0, 8;
	cvt.u16.u32 	%rs2229, %r556;
	xor.b16  	%rs2230, %rs2168, %rs2229;
	xor.b16  	%rs2231, %rs2230, %rs2160;
	xor.b16  	%rs2232, %rs2231, %rs2165;
	xor.b16  	%rs2233, %rs2171, %rs2228;
	xor.b16  	%rs2234, %rs2233, %rs2150;
	xor.b16  	%rs2235, %rs2234, %rs2165;
	xor.b16  	%rs2236, %rs2174, %rs2227;
	xor.b16  	%rs2237, %rs2236, %rs2150;
	xor.b16  	%rs2238, %rs2237, %rs2155;
	xor.b16  	%rs2239, %rs2177, %rs2226;
	xor.b16  	%rs2240, %rs2239, %rs2155;
	xor.b16  	%rs2241, %rs2240, %rs2160;
	xor.b16  	%rs2242, %rs2180, %rs2225;
	xor.b16  	%rs2243, %rs2242, %rs2164;
	xor.b16  	%rs2244, %rs2243, %rs2153;
	xor.b16  	%rs2245, %rs2183, %rs2224;
	xor.b16  	%rs2246, %rs2245, %rs2154;
	xor.b16  	%rs2247, %rs2246, %rs2153;
	xor.b16  	%rs2248, %rs2186, %rs2223;
	xor.b16  	%rs2249, %rs2248, %rs2154;
	xor.b16  	%rs2250, %rs2249, %rs2159;
	xor.b16  	%rs2251, %rs2189, %rs2222;
	xor.b16  	%rs2252, %rs2251, %rs2159;
	xor.b16  	%rs2253, %rs2252, %rs2164;
	xor.b16  	%rs2254, %rs2192, %rs2221;
	xor.b16  	%rs2255, %rs2254, %rs2152;
	xor.b16  	%rs2256, %rs2255, %rs2157;
	xor.b16  	%rs2257, %rs2195, %rs2220;
	xor.b16  	%rs2258, %rs2257, %rs2158;
	xor.b16  	%rs2259, %rs2258, %rs2157;
	xor.b16  	%rs2260, %rs2198, %rs2219;
	xor.b16  	%rs2261, %rs2260, %rs2158;
	xor.b16  	%rs2262, %rs2261, %rs2163;
	xor.b16  	%rs2263, %rs2201, %rs2218;
	xor.b16  	%rs2264, %rs2263, %rs2163;
	xor.b16  	%rs2265, %rs2264, %rs2152;
	xor.b16  	%rs2266, %rs2204, %rs2217;
	xor.b16  	%rs2267, %rs2266, %rs2156;
	xor.b16  	%rs2268, %rs2267, %rs2161;
	xor.b16  	%rs2269, %rs2207, %rs2216;
	xor.b16  	%rs2270, %rs2269, %rs2162;
	xor.b16  	%rs2271, %rs2270, %rs2161;
	xor.b16  	%rs2272, %rs2210, %rs2215;
	xor.b16  	%rs2273, %rs2272, %rs2162;
	xor.b16  	%rs2274, %rs2273, %rs2151;
	xor.b16  	%rs2275, %rs2213, %rs2214;
	xor.b16  	%rs2276, %rs2275, %rs2151;
	xor.b16  	%rs2277, %rs2276, %rs2156;
	cvt.u64.u16 	%rd1919, %rs2232;
	and.b64  	%rd1920, %rd1919, 255;
	add.s64 	%rd1921, %rd3, %rd1920;
	ld.local.u8 	%rs2278, [%rd1921];
	cvt.u64.u16 	%rd1922, %rs2235;
	and.b64  	%rd1923, %rd1922, 255;
	add.s64 	%rd1924, %rd3, %rd1923;
	ld.local.u8 	%rs2279, [%rd1924];
	cvt.u64.u16 	%rd1925, %rs2238;
	and.b64  	%rd1926, %rd1925, 255;
	add.s64 	%rd1927, %rd3, %rd1926;
	ld.local.u8 	%rs2280, [%rd1927];
	cvt.u64.u16 	%rd1928, %rs2241;
	and.b64  	%rd1929, %rd1928, 255;
	add.s64 	%rd1930, %rd3, %rd1929;
	ld.local.u8 	%rs2281, [%rd1930];
	cvt.u64.u16 	%rd1931, %rs2244;
	and.b64  	%rd1932, %rd1931, 255;
	add.s64 	%rd1933, %rd3, %rd1932;
	ld.local.u8 	%rs2282, [%rd1933];
	cvt.u64.u16 	%rd1934, %rs2247;
	and.b64  	%rd1935, %rd1934, 255;
	add.s64 	%rd1936, %rd3, %rd1935;
	ld.local.u8 	%rs2283, [%rd1936];
	cvt.u64.u16 	%rd1937, %rs2250;
	and.b64  	%rd1938, %rd1937, 255;
	add.s64 	%rd1939, %rd3, %rd1938;
	ld.local.u8 	%rs2284, [%rd1939];
	cvt.u64.u16 	%rd1940, %rs2253;
	and.b64  	%rd1941, %rd1940, 255;
	add.s64 	%rd1942, %rd3, %rd1941;
	ld.local.u8 	%rs2285, [%rd1942];
	cvt.u64.u16 	%rd1943, %rs2256;
	and.b64  	%rd1944, %rd1943, 255;
	add.s64 	%rd1945, %rd3, %rd1944;
	ld.local.u8 	%rs2286, [%rd1945];
	cvt.u64.u16 	%rd1946, %rs2259;
	and.b64  	%rd1947, %rd1946, 255;
	add.s64 	%rd1948, %rd3, %rd1947;
	ld.local.u8 	%rs2287, [%rd1948];
	cvt.u64.u16 	%rd1949, %rs2262;
	and.b64  	%rd1950, %rd1949, 255;
	add.s64 	%rd1951, %rd3, %rd1950;
	ld.local.u8 	%rs2288, [%rd1951];
	cvt.u64.u16 	%rd1952, %rs2265;
	and.b64  	%rd1953, %rd1952, 255;
	add.s64 	%rd1954, %rd3, %rd1953;
	ld.local.u8 	%rs2289, [%rd1954];
	cvt.u64.u16 	%rd1955, %rs2268;
	and.b64  	%rd1956, %rd1955, 255;
	add.s64 	%rd1957, %rd3, %rd1956;
	ld.local.u8 	%rs2290, [%rd1957];
	cvt.u64.u16 	%rd1958, %rs2271;
	and.b64  	%rd1959, %rd1958, 255;
	add.s64 	%rd1960, %rd3, %rd1959;
	ld.local.u8 	%rs2291, [%rd1960];
	cvt.u64.u16 	%rd1961, %rs2274;
	and.b64  	%rd1962, %rd1961, 255;
	add.s64 	%rd1963, %rd3, %rd1962;
	ld.local.u8 	%rs2292, [%rd1963];
	cvt.u64.u16 	%rd1964, %rs2277;
	and.b64  	%rd1965, %rd1964, 255;
	add.s64 	%rd1966, %rd3, %rd1965;
	ld.local.u8 	%rs2293, [%rd1966];
	cvt.u64.u16 	%rd1967, %rs2278;
	and.b64  	%rd1968, %rd1967, 255;
	add.s64 	%rd1969, %rd4, %rd1968;
	ld.local.u8 	%rs2294, [%rd1969];
	cvt.u64.u16 	%rd1970, %rs2283;
	and.b64  	%rd1971, %rd1970, 255;
	add.s64 	%rd1972, %rd5, %rd1971;
	ld.local.u8 	%rs2295, [%rd1972];
	xor.b16  	%rs2296, %rs2295, %rs2294;
	add.s64 	%rd1973, %rd4, %rd1971;
	ld.local.u8 	%rs2297, [%rd1973];
	cvt.u64.u16 	%rd1974, %rs2288;
	and.b64  	%rd1975, %rd1974, 255;
	add.s64 	%rd1976, %rd5, %rd1975;
	ld.local.u8 	%rs2298, [%rd1976];
	xor.b16  	%rs2299, %rs2297, %rs2298;
	add.s64 	%rd1977, %rd4, %rd1975;
	ld.local.u8 	%rs2300, [%rd1977];
	cvt.u64.u16 	%rd1978, %rs2293;
	and.b64  	%rd1979, %rd1978, 255;
	add.s64 	%rd1980, %rd5, %rd1979;
	ld.local.u8 	%rs2301, [%rd1980];
	xor.b16  	%rs2302, %rs2300, %rs2301;
	add.s64 	%rd1981, %rd5, %rd1968;
	ld.local.u8 	%rs2303, [%rd1981];
	add.s64 	%rd1982, %rd4, %rd1979;
	ld.local.u8 	%rs2304, [%rd1982];
	xor.b16  	%rs2305, %rs2303, %rs2304;
	cvt.u64.u16 	%rd1983, %rs2282;
	and.b64  	%rd1984, %rd1983, 255;
	add.s64 	%rd1985, %rd4, %rd1984;
	ld.local.u8 	%rs2306, [%rd1985];
	cvt.u64.u16 	%rd1986, %rs2287;
	and.b64  	%rd1987, %rd1986, 255;
	add.s64 	%rd1988, %rd5, %rd1987;
	ld.local.u8 	%rs2307, [%rd1988];
	xor.b16  	%rs2308, %rs2307, %rs2306;
	add.s64 	%rd1989, %rd4, %rd1987;
	ld.local.u8 	%rs2309, [%rd1989];
	cvt.u64.u16 	%rd1990, %rs2292;
	and.b64  	%rd1991, %rd1990, 255;
	add.s64 	%rd1992, %rd5, %rd1991;
	ld.local.u8 	%rs2310, [%rd1992];
	xor.b16  	%rs2311, %rs2309, %rs2310;
	add.s64 	%rd1993, %rd4, %rd1991;
	ld.local.u8 	%rs2312, [%rd1993];
	cvt.u64.u16 	%rd1994, %rs2281;
	and.b64  	%rd1995, %rd1994, 255;
	add.s64 	%rd1996, %rd5, %rd1995;
	ld.local.u8 	%rs2313, [%rd1996];
	xor.b16  	%rs2314, %rs2312, %rs2313;
	add.s64 	%rd1997, %rd5, %rd1984;
	ld.local.u8 	%rs2315, [%rd1997];
	add.s64 	%rd1998, %rd4, %rd1995;
	ld.local.u8 	%rs2316, [%rd1998];
	xor.b16  	%rs2317, %rs2315, %rs2316;
	cvt.u64.u16 	%rd1999, %rs2286;
	and.b64  	%rd2000, %rd1999, 255;
	add.s64 	%rd2001, %rd4, %rd2000;
	ld.local.u8 	%rs2318, [%rd2001];
	cvt.u64.u16 	%rd2002, %rs2291;
	and.b64  	%rd2003, %rd2002, 255;
	add.s64 	%rd2004, %rd5, %rd2003;
	ld.local.u8 	%rs2319, [%rd2004];
	xor.b16  	%rs2320, %rs2319, %rs2318;
	add.s64 	%rd2005, %rd4, %rd2003;
	ld.local.u8 	%rs2321, [%rd2005];
	cvt.u64.u16 	%rd2006, %rs2280;
	and.b64  	%rd2007, %rd2006, 255;
	add.s64 	%rd2008, %rd5, %rd2007;
	ld.local.u8 	%rs2322, [%rd2008];
	xor.b16  	%rs2323, %rs2321, %rs2322;
	add.s64 	%rd2009, %rd4, %rd2007;
	ld.local.u8 	%rs2324, [%rd2009];
	cvt.u64.u16 	%rd2010, %rs2285;
	and.b64  	%rd2011, %rd2010, 255;
	add.s64 	%rd2012, %rd5, %rd2011;
	ld.local.u8 	%rs2325, [%rd2012];
	xor.b16  	%rs2326, %rs2324, %rs2325;
	add.s64 	%rd2013, %rd5, %rd2000;
	ld.local.u8 	%rs2327, [%rd2013];
	add.s64 	%rd2014, %rd4, %rd2011;
	ld.local.u8 	%rs2328, [%rd2014];
	xor.b16  	%rs2329, %rs2327, %rs2328;
	cvt.u64.u16 	%rd2015, %rs2290;
	and.b64  	%rd2016, %rd2015, 255;
	add.s64 	%rd2017, %rd4, %rd2016;
	ld.local.u8 	%rs2330, [%rd2017];
	cvt.u64.u16 	%rd2018, %rs2279;
	and.b64  	%rd2019, %rd2018, 255;
	add.s64 	%rd2020, %rd5, %rd2019;
	ld.local.u8 	%rs2331, [%rd2020];
	xor.b16  	%rs2332, %rs2331, %rs2330;
	add.s64 	%rd2021, %rd4, %rd2019;
	ld.local.u8 	%rs2333, [%rd2021];
	cvt.u64.u16 	%rd2022, %rs2284;
	and.b64  	%rd2023, %rd2022, 255;
	add.s64 	%rd2024, %rd5, %rd2023;
	ld.local.u8 	%rs2334, [%rd2024];
	xor.b16  	%rs2335, %rs2333, %rs2334;
	add.s64 	%rd2025, %rd4, %rd2023;
	ld.local.u8 	%rs2336, [%rd2025];
	cvt.u64.u16 	%rd2026, %rs2289;
	and.b64  	%rd2027, %rd2026, 255;
	add.s64 	%rd2028, %rd5, %rd2027;
	ld.local.u8 	%rs2337, [%rd2028];
	xor.b16  	%rs2338, %rs2336, %rs2337;
	add.s64 	%rd2029, %rd5, %rd2016;
	ld.local.u8 	%rs2339, [%rd2029];
	add.s64 	%rd2030, %rd4, %rd2027;
	ld.local.u8 	%rs2340, [%rd2030];
	xor.b16  	%rs2341, %rs2339, %rs2340;
	ld.local.v4.b32 	{%r557, %r558, %r559, %r560}, [%rd2+128];
	bfe.u32 	%r561, %r560, 24, 8;
	cvt.u16.u32 	%rs2342, %r561;
	bfe.u32 	%r562, %r560, 16, 8;
	cvt.u16.u32 	%rs2343, %r562;
	bfe.u32 	%r563, %r560, 8, 8;
	cvt.u16.u32 	%rs2344, %r563;
	bfe.u32 	%r564, %r560, 0, 8;
	cvt.u16.u32 	%rs2345, %r564;
	bfe.u32 	%r565, %r559, 24, 8;
	cvt.u16.u32 	%rs2346, %r565;
	bfe.u32 	%r566, %r559, 16, 8;
	cvt.u16.u32 	%rs2347, %r566;
	bfe.u32 	%r567, %r559, 8, 8;
	cvt.u16.u32 	%rs2348, %r567;
	bfe.u32 	%r568, %r559, 0, 8;
	cvt.u16.u32 	%rs2349, %r568;
	bfe.u32 	%r569, %r558, 24, 8;
	cvt.u16.u32 	%rs2350, %r569;
	bfe.u32 	%r570, %r558, 16, 8;
	cvt.u16.u32 	%rs2351, %r570;
	bfe.u32 	%r571, %r558, 8, 8;
	cvt.u16.u32 	%rs2352, %r571;
	bfe.u32 	%r572, %r558, 0, 8;
	cvt.u16.u32 	%rs2353, %r572;
	bfe.u32 	%r573, %r557, 24, 8;
	cvt.u16.u32 	%rs2354, %r573;
	bfe.u32 	%r574, %r557, 16, 8;
	cvt.u16.u32 	%rs2355, %r574;
	bfe.u32 	%r575, %r557, 8, 8;
	cvt.u16.u32 	%rs2356, %r575;
	bfe.u32 	%r576, %r557, 0, 8;
	cvt.u16.u32 	%rs2357, %r576;
	xor.b16  	%rs2358, %rs2296, %rs2357;
	xor.b16  	%rs2359, %rs2358, %rs2288;
	xor.b16  	%rs2360, %rs2359, %rs2293;
	xor.b16  	%rs2361, %rs2299, %rs2356;
	xor.b16  	%rs2362, %rs2361, %rs2278;
	xor.b16  	%rs2363, %rs2362, %rs2293;
	xor.b16  	%rs2364, %rs2302, %rs2355;
	xor.b16  	%rs2365, %rs2364, %rs2278;
	xor.b16  	%rs2366, %rs2365, %rs2283;
	xor.b16  	%rs2367, %rs2305, %rs2354;
	xor.b16  	%rs2368, %rs2367, %rs2283;
	xor.b16  	%rs2369, %rs2368, %rs2288;
	xor.b16  	%rs2370, %rs2308, %rs2353;
	xor.b16  	%rs2371, %rs2370, %rs2292;
	xor.b16  	%rs2372, %rs2371, %rs2281;
	xor.b16  	%rs2373, %rs2311, %rs2352;
	xor.b16  	%rs2374, %rs2373, %rs2282;
	xor.b16  	%rs2375, %rs2374, %rs2281;
	xor.b16  	%rs2376, %rs2314, %rs2351;
	xor.b16  	%rs2377, %rs2376, %rs2282;
	xor.b16  	%rs2378, %rs2377, %rs2287;
	xor.b16  	%rs2379, %rs2317, %rs2350;
	xor.b16  	%rs2380, %rs2379, %rs2287;
	xor.b16  	%rs2381, %rs2380, %rs2292;
	xor.b16  	%rs2382, %rs2320, %rs2349;
	xor.b16  	%rs2383, %rs2382, %rs2280;
	xor.b16  	%rs2384, %rs2383, %rs2285;
	xor.b16  	%rs2385, %rs2323, %rs2348;
	xor.b16  	%rs2386, %rs2385, %rs2286;
	xor.b16  	%rs2387, %rs2386, %rs2285;
	xor.b16  	%rs2388, %rs2326, %rs2347;
	xor.b16  	%rs2389, %rs2388, %rs2286;
	xor.b16  	%rs2390, %rs2389, %rs2291;
	xor.b16  	%rs2391, %rs2329, %rs2346;
	xor.b16  	%rs2392, %rs2391, %rs2291;
	xor.b16  	%rs2393, %rs2392, %rs2280;
	xor.b16  	%rs2394, %rs2332, %rs2345;
	xor.b16  	%rs2395, %rs2394, %rs2284;
	xor.b16  	%rs2396, %rs2395, %rs2289;
	xor.b16  	%rs2397, %rs2335, %rs2344;
	xor.b16  	%rs2398, %rs2397, %rs2290;
	xor.b16  	%rs2399, %rs2398, %rs2289;
	xor.b16  	%rs2400, %rs2338, %rs2343;
	xor.b16  	%rs2401, %rs2400, %rs2290;
	xor.b16  	%rs2402, %rs2401, %rs2279;
	xor.b16  	%rs2403, %rs2341, %rs2342;
	xor.b16  	%rs2404, %rs2403, %rs2279;
	xor.b16  	%rs2405, %rs2404, %rs2284;
	cvt.u64.u16 	%rd2031, %rs2360;
	and.b64  	%rd2032, %rd2031, 255;
	add.s64 	%rd2033, %rd3, %rd2032;
	ld.local.u8 	%rs2406, [%rd2033];
	cvt.u64.u16 	%rd2034, %rs2363;
	and.b64  	%rd2035, %rd2034, 255;
	add.s64 	%rd2036, %rd3, %rd2035;
	ld.local.u8 	%rs2407, [%rd2036];
	cvt.u64.u16 	%rd2037, %rs2366;
	and.b64  	%rd2038, %rd2037, 255;
	add.s64 	%rd2039, %rd3, %rd2038;
	ld.local.u8 	%rs2408, [%rd2039];
	cvt.u64.u16 	%rd2040, %rs2369;
	and.b64  	%rd2041, %rd2040, 255;
	add.s64 	%rd2042, %rd3, %rd2041;
	ld.local.u8 	%rs2409, [%rd2042];
	cvt.u64.u16 	%rd2043, %rs2372;
	and.b64  	%rd2044, %rd2043, 255;
	add.s64 	%rd2045, %rd3, %rd2044;
	ld.local.u8 	%rs2410, [%rd2045];
	cvt.u64.u16 	%rd2046, %rs2375;
	and.b64  	%rd2047, %rd2046, 255;
	add.s64 	%rd2048, %rd3, %rd2047;
	ld.local.u8 	%rs2411, [%rd2048];
	cvt.u64.u16 	%rd2049, %rs2378;
	and.b64  	%rd2050, %rd2049, 255;
	add.s64 	%rd2051, %rd3, %rd2050;
	ld.local.u8 	%rs2412, [%rd2051];
	cvt.u64.u16 	%rd2052, %rs2381;
	and.b64  	%rd2053, %rd2052, 255;
	add.s64 	%rd2054, %rd3, %rd2053;
	ld.local.u8 	%rs2413, [%rd2054];
	cvt.u64.u16 	%rd2055, %rs2384;
	and.b64  	%rd2056, %rd2055, 255;
	add.s64 	%rd2057, %rd3, %rd2056;
	ld.local.u8 	%rs2414, [%rd2057];
	cvt.u64.u16 	%rd2058, %rs2387;
	and.b64  	%rd2059, %rd2058, 255;
	add.s64 	%rd2060, %rd3, %rd2059;
	ld.local.u8 	%rs2415, [%rd2060];
	cvt.u64.u16 	%rd2061, %rs2390;
	and.b64  	%rd2062, %rd2061, 255;
	add.s64 	%rd2063, %rd3, %rd2062;
	ld.local.u8 	%rs2416, [%rd2063];
	cvt.u64.u16 	%rd2064, %rs2393;
	and.b64  	%rd2065, %rd2064, 255;
	add.s64 	%rd2066, %rd3, %rd2065;
	ld.local.u8 	%rs2417, [%rd2066];
	cvt.u64.u16 	%rd2067, %rs2396;
	and.b64  	%rd2068, %rd2067, 255;
	add.s64 	%rd2069, %rd3, %rd2068;
	ld.local.u8 	%rs2418, [%rd2069];
	cvt.u64.u16 	%rd2070, %rs2399;
	and.b64  	%rd2071, %rd2070, 255;
	add.s64 	%rd2072, %rd3, %rd2071;
	ld.local.u8 	%rs2419, [%rd2072];
	cvt.u64.u16 	%rd2073, %rs2402;
	and.b64  	%rd2074, %rd2073, 255;
	add.s64 	%rd2075, %rd3, %rd2074;
	ld.local.u8 	%rs2420, [%rd2075];
	cvt.u64.u16 	%rd2076, %rs2405;
	and.b64  	%rd2077, %rd2076, 255;
	add.s64 	%rd2078, %rd3, %rd2077;
	ld.local.u8 	%rs2421, [%rd2078];
	cvt.u64.u16 	%rd2079, %rs2406;
	and.b64  	%rd2080, %rd2079, 255;
	add.s64 	%rd2081, %rd4, %rd2080;
	ld.local.u8 	%rs2422, [%rd2081];
	cvt.u64.u16 	%rd2082, %rs2411;
	and.b64  	%rd2083, %rd2082, 255;
	add.s64 	%rd2084, %rd5, %rd2083;
	ld.local.u8 	%rs2423, [%rd2084];
	xor.b16  	%rs2424, %rs2423, %rs2422;
	add.s64 	%rd2085, %rd4, %rd2083;
	ld.local.u8 	%rs2425, [%rd2085];
	cvt.u64.u16 	%rd2086, %rs2416;
	and.b64  	%rd2087, %rd2086, 255;
	add.s64 	%rd2088, %rd5, %rd2087;
	ld.local.u8 	%rs2426, [%rd2088];
	xor.b16  	%rs2427, %rs2425, %rs2426;
	add.s64 	%rd2089, %rd4, %rd2087;
	ld.local.u8 	%rs2428, [%rd2089];
	cvt.u64.u16 	%rd2090, %rs2421;
	and.b64  	%rd2091, %rd2090, 255;
	add.s64 	%rd2092, %rd5, %rd2091;
	ld.local.u8 	%rs2429, [%rd2092];
	xor.b16  	%rs2430, %rs2428, %rs2429;
	add.s64 	%rd2093, %rd5, %rd2080;
	ld.local.u8 	%rs2431, [%rd2093];
	add.s64 	%rd2094, %rd4, %rd2091;
	ld.local.u8 	%rs2432, [%rd2094];
	xor.b16  	%rs2433, %rs2431, %rs2432;
	cvt.u64.u16 	%rd2095, %rs2410;
	and.b64  	%rd2096, %rd2095, 255;
	add.s64 	%rd2097, %rd4, %rd2096;
	ld.local.u8 	%rs2434, [%rd2097];
	cvt.u64.u16 	%rd2098, %rs2415;
	and.b64  	%rd2099, %rd2098, 255;
	add.s64 	%rd2100, %rd5, %rd2099;
	ld.local.u8 	%rs2435, [%rd2100];
	xor.b16  	%rs2436, %rs2435, %rs2434;
	add.s64 	%rd2101, %rd4, %rd2099;
	ld.local.u8 	%rs2437, [%rd2101];
	cvt.u64.u16 	%rd2102, %rs2420;
	and.b64  	%rd2103, %rd2102, 255;
	add.s64 	%rd2104, %rd5, %rd2103;
	ld.local.u8 	%rs2438, [%rd2104];
	xor.b16  	%rs2439, %rs2437, %rs2438;
	add.s64 	%rd2105, %rd4, %rd2103;
	ld.local.u8 	%rs2440, [%rd2105];
	cvt.u64.u16 	%rd2106, %rs2409;
	and.b64  	%rd2107, %rd2106, 255;
	add.s64 	%rd2108, %rd5, %rd2107;
	ld.local.u8 	%rs2441, [%rd2108];
	xor.b16  	%rs2442, %rs2440, %rs2441;
	add.s64 	%rd2109, %rd5, %rd2096;
	ld.local.u8 	%rs2443, [%rd2109];
	add.s64 	%rd2110, %rd4, %rd2107;
	ld.local.u8 	%rs2444, [%rd2110];
	xor.b16  	%rs2445, %rs2443, %rs2444;
	cvt.u64.u16 	%rd2111, %rs2414;
	and.b64  	%rd2112, %rd2111, 255;
	add.s64 	%rd2113, %rd4, %rd2112;
	ld.local.u8 	%rs2446, [%rd2113];
	cvt.u64.u16 	%rd2114, %rs2419;
	and.b64  	%rd2115, %rd2114, 255;
	add.s64 	%rd2116, %rd5, %rd2115;
	ld.local.u8 	%rs2447, [%rd2116];
	xor.b16  	%rs2448, %rs2447, %rs2446;
	add.s64 	%rd2117, %rd4, %rd2115;
	ld.local.u8 	%rs2449, [%rd2117];
	cvt.u64.u16 	%rd2118, %rs2408;
	and.b64  	%rd2119, %rd2118, 255;
	add.s64 	%rd2120, %rd5, %rd2119;
	ld.local.u8 	%rs2450, [%rd2120];
	xor.b16  	%rs2451, %rs2449, %rs2450;
	add.s64 	%rd2121, %rd4, %rd2119;
	ld.local.u8 	%rs2452, [%rd2121];
	cvt.u64.u16 	%rd2122, %rs2413;
	and.b64  	%rd2123, %rd2122, 255;
	add.s64 	%rd2124, %rd5, %rd2123;
	ld.local.u8 	%rs2453, [%rd2124];
	xor.b16  	%rs2454, %rs2452, %rs2453;
	add.s64 	%rd2125, %rd5, %rd2112;
	ld.local.u8 	%rs2455, [%rd2125];
	add.s64 	%rd2126, %rd4, %rd2123;
	ld.local.u8 	%rs2456, [%rd2126];
	xor.b16  	%rs2457, %rs2455, %rs2456;
	cvt.u64.u16 	%rd2127, %rs2418;
	and.b64  	%rd2128, %rd2127, 255;
	add.s64 	%rd2129, %rd4, %rd2128;
	ld.local.u8 	%rs2458, [%rd2129];
	cvt.u64.u16 	%rd2130, %rs2407;
	and.b64  	%rd2131, %rd2130, 255;
	add.s64 	%rd2132, %rd5, %rd2131;
	ld.local.u8 	%rs2459, [%rd2132];
	xor.b16  	%rs2460, %rs2459, %rs2458;
	add.s64 	%rd2133, %rd4, %rd2131;
	ld.local.u8 	%rs2461, [%rd2133];
	cvt.u64.u16 	%rd2134, %rs2412;
	and.b64  	%rd2135, %rd2134, 255;
	add.s64 	%rd2136, %rd5, %rd2135;
	ld.local.u8 	%rs2462, [%rd2136];
	xor.b16  	%rs2463, %rs2461, %rs2462;
	add.s64 	%rd2137, %rd4, %rd2135;
	ld.local.u8 	%rs2464, [%rd2137];
	cvt.u64.u16 	%rd2138, %rs2417;
	and.b64  	%rd2139, %rd2138, 255;
	add.s64 	%rd2140, %rd5, %rd2139;
	ld.local.u8 	%rs2465, [%rd2140];
	xor.b16  	%rs2466, %rs2464, %rs2465;
	add.s64 	%rd2141, %rd5, %rd2128;
	ld.local.u8 	%rs2467, [%rd2141];
	add.s64 	%rd2142, %rd4, %rd2139;
	ld.local.u8 	%rs2468, [%rd2142];
	xor.b16  	%rs2469, %rs2467, %rs2468;
	ld.local.v4.b32 	{%r577, %r578, %r579, %r580}, [%rd2+144];
	bfe.u32 	%r581, %r580, 24, 8;
	cvt.u16.u32 	%rs2470, %r581;
	bfe.u32 	%r582, %r580, 16, 8;
	cvt.u16.u32 	%rs2471, %r582;
	bfe.u32 	%r583, %r580, 8, 8;
	cvt.u16.u32 	%rs2472, %r583;
	bfe.u32 	%r584, %r580, 0, 8;
	cvt.u16.u32 	%rs2473, %r584;
	bfe.u32 	%r585, %r579, 24, 8;
	cvt.u16.u32 	%rs2474, %r585;
	bfe.u32 	%r586, %r579, 16, 8;
	cvt.u16.u32 	%rs2475, %r586;
	bfe.u32 	%r587, %r579, 8, 8;
	cvt.u16.u32 	%rs2476, %r587;
	bfe.u32 	%r588, %r579, 0, 8;
	cvt.u16.u32 	%rs2477, %r588;
	bfe.u32 	%r589, %r578, 24, 8;
	cvt.u16.u32 	%rs2478, %r589;
	bfe.u32 	%r590, %r578, 16, 8;
	cvt.u16.u32 	%rs2479, %r590;
	bfe.u32 	%r591, %r578, 8, 8;
	cvt.u16.u32 	%rs2480, %r591;
	bfe.u32 	%r592, %r578, 0, 8;
	cvt.u16.u32 	%rs2481, %r592;
	bfe.u32 	%r593, %r577, 24, 8;
	cvt.u16.u32 	%rs2482, %r593;
	bfe.u32 	%r594, %r577, 16, 8;
	cvt.u16.u32 	%rs2483, %r594;
	bfe.u32 	%r595, %r577, 8, 8;
	cvt.u16.u32 	%rs2484, %r595;
	bfe.u32 	%r596, %r577, 0, 8;
	cvt.u16.u32 	%rs2485, %r596;
	xor.b16  	%rs2486, %rs2424, %rs2485;
	xor.b16  	%rs2487, %rs2486, %rs2416;
	xor.b16  	%rs2488, %rs2487, %rs2421;
	xor.b16  	%rs2489, %rs2427, %rs2484;
	xor.b16  	%rs2490, %rs2489, %rs2406;
	xor.b16  	%rs2491, %rs2490, %rs2421;
	xor.b16  	%rs2492, %rs2430, %rs2483;
	xor.b16  	%rs2493, %rs2492, %rs2406;
	xor.b16  	%rs2494, %rs2493, %rs2411;
	xor.b16  	%rs2495, %rs2433, %rs2482;
	xor.b16  	%rs2496, %rs2495, %rs2411;
	xor.b16  	%rs2497, %rs2496, %rs2416;
	xor.b16  	%rs2498, %rs2436, %rs2481;
	xor.b16  	%rs2499, %rs2498, %rs2420;
	xor.b16  	%rs2500, %rs2499, %rs2409;
	xor.b16  	%rs2501, %rs2439, %rs2480;
	xor.b16  	%rs2502, %rs2501, %rs2410;
	xor.b16  	%rs2503, %rs2502, %rs2409;
	xor.b16  	%rs2504, %rs2442, %rs2479;
	xor.b16  	%rs2505, %rs2504, %rs2410;
	xor.b16  	%rs2506, %rs2505, %rs2415;
	xor.b16  	%rs2507, %rs2445, %rs2478;
	xor.b16  	%rs2508, %rs2507, %rs2415;
	xor.b16  	%rs2509, %rs2508, %rs2420;
	xor.b16  	%rs2510, %rs2448, %rs2477;
	xor.b16  	%rs2511, %rs2510, %rs2408;
	xor.b16  	%rs2512, %rs2511, %rs2413;
	xor.b16  	%rs2513, %rs2451, %rs2476;
	xor.b16  	%rs2514, %rs2513, %rs2414;
	xor.b16  	%rs2515, %rs2514, %rs2413;
	xor.b16  	%rs2516, %rs2454, %rs2475;
	xor.b16  	%rs2517, %rs2516, %rs2414;
	xor.b16  	%rs2518, %rs2517, %rs2419;
	xor.b16  	%rs2519, %rs2457, %rs2474;
	xor.b16  	%rs2520, %rs2519, %rs2419;
	xor.b16  	%rs2521, %rs2520, %rs2408;
	xor.b16  	%rs2522, %rs2460, %rs2473;
	xor.b16  	%rs2523, %rs2522, %rs2412;
	xor.b16  	%rs2524, %rs2523, %rs2417;
	xor.b16  	%rs2525, %rs2463, %rs2472;
	xor.b16  	%rs2526, %rs2525, %rs2418;
	xor.b16  	%rs2527, %rs2526, %rs2417;
	xor.b16  	%rs2528, %rs2466, %rs2471;
	xor.b16  	%rs2529, %rs2528, %rs2418;
	xor.b16  	%rs2530, %rs2529, %rs2407;
	.pragma "used_bytes_mask 65534";
	ld.local.v4.b32 	{%r597, %r598, %r599, %r600}, [%rd2+160];
	bfe.u32 	%r601, %r600, 24, 8;
	cvt.u16.u32 	%rs2531, %r601;
	bfe.u32 	%r602, %r600, 16, 8;
	cvt.u16.u32 	%rs2532, %r602;
	bfe.u32 	%r603, %r600, 8, 8;
	cvt.u16.u32 	%rs2533, %r603;
	bfe.u32 	%r604, %r600, 0, 8;
	cvt.u16.u32 	%rs2534, %r604;
	bfe.u32 	%r605, %r599, 24, 8;
	cvt.u16.u32 	%rs2535, %r605;
	bfe.u32 	%r606, %r599, 16, 8;
	cvt.u16.u32 	%rs2536, %r606;
	bfe.u32 	%r607, %r599, 8, 8;
	cvt.u16.u32 	%rs2537, %r607;
	bfe.u32 	%r608, %r599, 0, 8;
	cvt.u16.u32 	%rs2538, %r608;
	bfe.u32 	%r609, %r598, 24, 8;
	cvt.u16.u32 	%rs2539, %r609;
	bfe.u32 	%r610, %r598, 16, 8;
	cvt.u16.u32 	%rs2540, %r610;
	bfe.u32 	%r611, %r598, 8, 8;
	cvt.u16.u32 	%rs2541, %r611;
	bfe.u32 	%r612, %r598, 0, 8;
	cvt.u16.u32 	%rs2542, %r612;
	bfe.u32 	%r613, %r597, 24, 8;
	cvt.u16.u32 	%rs2543, %r613;
	bfe.u32 	%r614, %r597, 16, 8;
	cvt.u16.u32 	%rs2544, %r614;
	bfe.u32 	%r615, %r597, 8, 8;
	cvt.u16.u32 	%rs2545, %r615;
	xor.b16  	%rs2546, %rs2469, %rs2470;
	xor.b16  	%rs2547, %rs2546, %rs2407;
	xor.b16  	%rs2548, %rs2547, %rs2412;
	cvt.u64.u16 	%rd2143, %rs2488;
	and.b64  	%rd2144, %rd2143, 255;
	add.s64 	%rd2145, %rd3, %rd2144;
	ld.local.u8 	%rs2549, [%rd2145];
	cvt.u64.u16 	%rd2146, %rs2491;
	and.b64  	%rd2147, %rd2146, 255;
	add.s64 	%rd2148, %rd3, %rd2147;
	ld.local.u8 	%rs2550, [%rd2148];
	cvt.u64.u16 	%rd2149, %rs2494;
	and.b64  	%rd2150, %rd2149, 255;
	add.s64 	%rd2151, %rd3, %rd2150;
	ld.local.u8 	%rs2551, [%rd2151];
	cvt.u64.u16 	%rd2152, %rs2497;
	and.b64  	%rd2153, %rd2152, 255;
	add.s64 	%rd2154, %rd3, %rd2153;
	ld.local.u8 	%rs2552, [%rd2154];
	cvt.u64.u16 	%rd2155, %rs2500;
	and.b64  	%rd2156, %rd2155, 255;
	add.s64 	%rd2157, %rd3, %rd2156;
	ld.local.u8 	%rs2553, [%rd2157];
	cvt.u64.u16 	%rd2158, %rs2503;
	and.b64  	%rd2159, %rd2158, 255;
	add.s64 	%rd2160, %rd3, %rd2159;
	ld.local.u8 	%rs2554, [%rd2160];
	cvt.u64.u16 	%rd2161, %rs2506;
	and.b64  	%rd2162, %rd2161, 255;
	add.s64 	%rd2163, %rd3, %rd2162;
	ld.local.u8 	%rs2555, [%rd2163];
	cvt.u64.u16 	%rd2164, %rs2509;
	and.b64  	%rd2165, %rd2164, 255;
	add.s64 	%rd2166, %rd3, %rd2165;
	ld.local.u8 	%rs2556, [%rd2166];
	cvt.u64.u16 	%rd2167, %rs2512;
	and.b64  	%rd2168, %rd2167, 255;
	add.s64 	%rd2169, %rd3, %rd2168;
	ld.local.u8 	%rs2557, [%rd2169];
	cvt.u64.u16 	%rd2170, %rs2515;
	and.b64  	%rd2171, %rd2170, 255;
	add.s64 	%rd2172, %rd3, %rd2171;
	ld.local.u8 	%rs2558, [%rd2172];
	cvt.u64.u16 	%rd2173, %rs2518;
	and.b64  	%rd2174, %rd2173, 255;
	add.s64 	%rd2175, %rd3, %rd2174;
	ld.local.u8 	%rs2559, [%rd2175];
	cvt.u64.u16 	%rd2176, %rs2521;
	and.b64  	%rd2177, %rd2176, 255;
	add.s64 	%rd2178, %rd3, %rd2177;
	ld.local.u8 	%rs2560, [%rd2178];
	cvt.u64.u16 	%rd2179, %rs2524;
	and.b64  	%rd2180, %rd2179, 255;
	add.s64 	%rd2181, %rd3, %rd2180;
	ld.local.u8 	%rs2561, [%rd2181];
	cvt.u64.u16 	%rd2182, %rs2527;
	and.b64  	%rd2183, %rd2182, 255;
	add.s64 	%rd2184, %rd3, %rd2183;
	ld.local.u8 	%rs2562, [%rd2184];
	cvt.u64.u16 	%rd2185, %rs2530;
	and.b64  	%rd2186, %rd2185, 255;
	add.s64 	%rd2187, %rd3, %rd2186;
	ld.local.u8 	%rs2563, [%rd2187];
	cvt.u64.u16 	%rd2188, %rs2548;
	and.b64  	%rd2189, %rd2188, 255;
	add.s64 	%rd2190, %rd3, %rd2189;
	ld.local.u8 	%rs2564, [%rd2190];
	xor.b16  	%rs2600, %rs2549, %rs57;
	xor.b16  	%rs2599, %rs2554, %rs2545;
	xor.b16  	%rs2598, %rs2559, %rs2544;
	xor.b16  	%rs2597, %rs2564, %rs2543;
	xor.b16  	%rs2596, %rs2553, %rs2542;
	xor.b16  	%rs2595, %rs2558, %rs2541;
	xor.b16  	%rs2594, %rs2563, %rs2540;
	xor.b16  	%rs2593, %rs2552, %rs2539;
	xor.b16  	%rs2592, %rs2557, %rs2538;
	xor.b16  	%rs2591, %rs2562, %rs2537;
	xor.b16  	%rs2590, %rs2551, %rs2536;
	xor.b16  	%rs2589, %rs2556, %rs2535;
	xor.b16  	%rs2588, %rs2561, %rs2534;
	xor.b16  	%rs2587, %rs2550, %rs2533;
	xor.b16  	%rs2586, %rs2555, %rs2532;
	xor.b16  	%rs2585, %rs2560, %rs2531;
	cvt.u32.u16 	%r616, %rs2585;
	cvt.u32.u16 	%r617, %rs2586;
	prmt.b32 	%r618, %r617, %r616, 0x3340U;
	cvt.u32.u16 	%r619, %rs2587;
	cvt.u32.u16 	%r620, %rs2588;
	prmt.b32 	%r621, %r620, %r619, 0x3340U;
	prmt.b32 	%r622, %r621, %r618, 0x5410U;
	cvt.u32.u16 	%r623, %rs2589;
	cvt.u32.u16 	%r624, %rs2590;
	prmt.b32 	%r625, %r624, %r623, 0x3340U;
	cvt.u32.u16 	%r626, %rs2591;
	cvt.u32.u16 	%r627, %rs2592;
	prmt.b32 	%r628, %r627, %r626, 0x3340U;
	prmt.b32 	%r629, %r628, %r625, 0x5410U;
	cvt.u32.u16 	%r630, %rs2593;
	cvt.u32.u16 	%r631, %rs2594;
	prmt.b32 	%r632, %r631, %r630, 0x3340U;
	cvt.u32.u16 	%r633, %rs2595;
	cvt.u32.u16 	%r634, %rs2596;
	prmt.b32 	%r635, %r634, %r633, 0x3340U;
	prmt.b32 	%r636, %r635, %r632, 0x5410U;
	cvt.u32.u16 	%r637, %rs2597;
	cvt.u32.u16 	%r638, %rs2598;
	prmt.b32 	%r639, %r638, %r637, 0x3340U;
	cvt.u32.u16 	%r640, %rs2599;
	cvt.u32.u16 	%r641, %rs2600;
	prmt.b32 	%r642, %r641, %r640, 0x3340U;
	prmt.b32 	%r643, %r642, %r639, 0x5410U;
	st.local.v4.b32 	[%rd1], {%r643, %r636, %r629, %r622};
	add.s32 	%r650, %r650, 16;
	setp.lt.u32 	%p14, %r650, %r646;
	@%p14 bra 	$L__BB6_14;
$L__BB6_17:
	ld.param.u64 	%rd2194, [_Z13Calculate_MICPcjS_S_S_S_S_PhjS0__param_9];
	cvta.to.global.u64 	%rd2191, %rd2194;
	st.global.u8 	[%rd2191], %rs2600;
	st.global.u8 	[%rd2191+1], %rs2599;
	st.global.u8 	[%rd2191+2], %rs2598;
	st.global.u8 	[%rd2191+3], %rs2597;
	st.global.u8 	[%rd2191+4], %rs2596;
	st.global.u8 	[%rd2191+5], %rs2595;
	st.global.u8 	[%rd2191+6], %rs2594;
	st.global.u8 	[%rd2191+7], %rs2593;
	st.global.u8 	[%rd2191+8], %rs2592;
	st.global.u8 	[%rd2191+9], %rs2591;
	st.global.u8 	[%rd2191+10], %rs2590;
	st.global.u8 	[%rd2191+11], %rs2589;
	st.global.u8 	[%rd2191+12], %rs2588;
	st.global.u8 	[%rd2191+13], %rs2587;
	st.global.u8 	[%rd2191+14], %rs2586;
	st.global.u8 	[%rd2191+15], %rs2585;
$L__BB6_18:
	ret;

}
	// .globl	_Z16AES_CCMP_DecryptPcS_jS_S_S_S_jj
.visible .entry _Z16AES_CCMP_DecryptPcS_jS_S_S_S_jj(
	.param .u64 .ptr .align 1 _Z16AES_CCMP_DecryptPcS_jS_S_S_S_jj_param_0,
	.param .u64 .ptr .align 1 _Z16AES_CCMP_DecryptPcS_jS_S_S_S_jj_param_1,
	.param .u32 _Z16AES_CCMP_DecryptPcS_jS_S_S_S_jj_param_2,
	.param .u64 .ptr .align 1 _Z16AES_CCMP_DecryptPcS_jS_S_S_S_jj_param_3,
	.param .u64 .ptr .align 1 _Z16AES_CCMP_DecryptPcS_jS_S_S_S_jj_param_4,
	.param .u64 .ptr .align 1 _Z16AES_CCMP_DecryptPcS_jS_S_S_S_jj_param_5,
	.param .u64 .ptr .align 1 _Z16AES_CCMP_DecryptPcS_jS_S_S_S_jj_param_6,
	.param .u32 _Z16AES_CCMP_DecryptPcS_jS_S_S_S_jj_param_7,
	.param .u32 _Z16AES_CCMP_DecryptPcS_jS_S_S_S_jj_param_8
)
{
	.reg .pred 	%p<7>;
	.reg .b16 	%rs<325>;
	.reg .b32 	%r<234>;
	.reg .b64 	%rd<20>;
	// demoted variable
	.shared .align 1 .b8 _ZZ16AES_CCMP_DecryptPcS_jS_S_S_S_jjE4rcon[256];
	// demoted variable
	.shared .align 1 .b8 _ZZ16AES_CCMP_DecryptPcS_jS_S_S_S_jjE4sbox[256];
	// demoted variable
	.shared .align 1 .b8 _ZZ16AES_CCMP_DecryptPcS_jS_S_S_S_jjE4mul2[256];
	// demoted variable
	.shared .align 1 .b8 _ZZ16AES_CCMP_DecryptPcS_jS_S_S_S_jjE4mul3[256];
	// demoted variable
	.shared .align 1 .b8 _ZZ16AES_CCMP_DecryptPcS_jS_S_S_S_jjE11ExpandedKey[176];
	ld.param.u64 	%rd2, [_Z16AES_CCMP_DecryptPcS_jS_S_S_S_jj_param_0];
	ld.param.u64 	%rd3, [_Z16AES_CCMP_DecryptPcS_jS_S_S_S_jj_param_1];
	ld.param.u32 	%r14, [_Z16AES_CCMP_DecryptPcS_jS_S_S_S_jj_param_2];
	ld.param.u64 	%rd4, [_Z16AES_CCMP_DecryptPcS_jS_S_S_S_jj_param_3];
	ld.param.u64 	%rd5, [_Z16AES_CCMP_DecryptPcS_jS_S_S_S_jj_param_4];
	ld.param.u64 	%rd6, [_Z16AES_CCMP_DecryptPcS_jS_S_S_S_jj_param_5];
	ld.param.u64 	%rd7, [_Z16AES_CCMP_DecryptPcS_jS_S_S_S_jj_param_6];
	ld.param.u32 	%r15, [_Z16AES_CCMP_DecryptPcS_jS_S_S_S_jj_param_7];
	ld.param.u32 	%r16, [_Z16AES_CCMP_DecryptPcS_jS_S_S_S_jj_param_8];
	mov.u32 	%r1, %tid.x;
	mov.u32 	%r17, %ntid.x;
	mov.u32 	%r18, %ctaid.x;
	mad.lo.s32 	%r19, %r17, %r18, %r1;
	shl.b32 	%r2, %r19, 4;
	setp.gt.u32 	%p1, %r1, 255;
	@%p1 bra 	$L__BB7_2;
	cvta.to.global.u64 	%rd8, %rd4;
	cvta.to.global.u64 	%rd9, %rd5;
	cvta.to.global.u64 	%rd10, %rd6;
	cvta.to.global.u64 	%rd11, %rd7;
	cvt.u64.u32 	%rd12, %r1;
	add.s64 	%rd13, %rd8, %rd12;
	ld.global.u8 	%rs73, [%rd13];
	mov.u32 	%r20, _ZZ16AES_CCMP_DecryptPcS_jS_S_S_S_jjE4rcon;
	add.s32 	%r21, %r20, %r1;
	st.shared.u8 	[%r21], %rs73;
	add.s64 	%rd14, %rd9, %rd12;
	ld.global.u8 	%rs74, [%rd14];
	mov.u32 	%r22, _ZZ16AES_CCMP_DecryptPcS_jS_S_S_S_jjE4sbox;
	add.s32 	%r23, %r22, %r1;
	st.shared.u8 	[%r23], %rs74;
	add.s64 	%rd15, %rd10, %rd12;
	ld.global.u8 	%rs75, [%rd15];
	mov.u32 	%r24, _ZZ16AES_CCMP_DecryptPcS_jS_S_S_S_jjE4mul2;
	add.s32 	%r25, %r24, %r1;
	st.shared.u8 	[%r25], %rs75;
	add.s64 	%rd16, %rd11, %rd12;
	ld.global.u8 	%rs76, [%rd16];
	mov.u32 	%r26, _ZZ16AES_CCMP_DecryptPcS_jS_S_S_S_jjE4mul3;
	add.s32 	%r27, %r26, %r1;
	st.shared.u8 	[%r27], %rs76;
$L__BB7_2:
	bar.sync 	0;
	setp.ne.s32 	%p2, %r1, 0;
	@%p2 bra 	$L__BB7_7;
	cvta.to.global.u64 	%rd17, %rd3;
	ld.global.u8 	%rs77, [%rd17];
	st.shared.u8 	[_ZZ16AES_CCMP_DecryptPcS_jS_S_S_S_jjE11ExpandedKey], %rs77;
	ld.global.u8 	%rs78, [%rd17+1];
	st.shared.u8 	[_ZZ16AES_CCMP_DecryptPcS_jS_S_S_S_jjE11ExpandedKey+1], %rs78;
	ld.global.u8 	%rs79, [%rd17+2];
	st.shared.u8 	[_ZZ16AES_CCMP_DecryptPcS_jS_S_S_S_jjE11ExpandedKey+2], %rs79;
	ld.global.u8 	%rs80, [%rd17+3];
	st.shared.u8 	[_ZZ16AES_CCMP_DecryptPcS_jS_S_S_S_jjE11ExpandedKey+3], %rs80;
	ld.global.u8 	%rs81, [%rd17+4];
	st.shared.u8 	[_ZZ16AES_CCMP_DecryptPcS_jS_S_S_S_jjE11ExpandedKey+4], %rs81;
	ld.global.u8 	%rs82, [%rd17+5];
	st.shared.u8 	[_ZZ16AES_CCMP_DecryptPcS_jS_S_S_S_jjE11ExpandedKey+5], %rs82;
	ld.global.u8 	%rs83, [%rd17+6];
	st.shared.u8 	[_ZZ16AES_CCMP_DecryptPcS_jS_S_S_S_jjE11ExpandedKey+6], %rs83;
	ld.global.u8 	%rs84, [%rd17+7];
	st.shared.u8 	[_ZZ16AES_CCMP_DecryptPcS_jS_S_S_S_jjE11ExpandedKey+7], %rs84;
	ld.global.u8 	%rs85, [%rd17+8];
	st.shared.u8 	[_ZZ16AES_CCMP_DecryptPcS_jS_S_S_S_jjE11ExpandedKey+8], %rs85;
	ld.global.u8 	%rs86, [%rd17+9];
	st.shared.u8 	[_ZZ16AES_CCMP_DecryptPcS_jS_S_S_S_jjE11ExpandedKey+9], %rs86;
	ld.global.u8 	%rs87, [%rd17+10];
	st.shared.u8 	[_ZZ16AES_CCMP_DecryptPcS_jS_S_S_S_jjE11ExpandedKey+10], %rs87;
	ld.global.u8 	%rs88, [%rd17+11];
	st.shared.u8 	[_ZZ16AES_CCMP_DecryptPcS_jS_S_S_S_jjE11ExpandedKey+11], %rs88;
	ld.global.u8 	%rs312, [%rd17+12];
	st.shared.u8 	[_ZZ16AES_CCMP_DecryptPcS_jS_S_S_S_jjE11ExpandedKey+12], %rs312;
	ld.global.u8 	%rs311, [%rd17+13];
	st.shared.u8 	[_ZZ16AES_CCMP_DecryptPcS_jS_S_S_S_jjE11ExpandedKey+13], %rs311;
	ld.global.u8 	%rs310, [%rd17+14];
	st.shared.u8 	[_ZZ16AES_CCMP_DecryptPcS_jS_S_S_S_jjE11ExpandedKey+14], %rs310;
	ld.global.u8 	%rs309, [%rd17+15];
	st.shared.u8 	[_ZZ16AES_CCMP_DecryptPcS_jS_S_S_S_jjE11ExpandedKey+15], %rs309;
	mov.b32 	%r231, 16;
	mov.u32 	%r32, _ZZ16AES_CCMP_DecryptPcS_jS_S_S_S_jjE4sbox;
	mov.u32 	%r44, _ZZ16AES_CCMP_DecryptPcS_jS_S_S_S_jjE4rcon;
	mov.u32 	%r46, _ZZ16AES_CCMP_DecryptPcS_jS_S_S_S_jjE11ExpandedKey;
$L__BB7_4:
	and.b32  	%r29, %r231, 8;
	setp.ne.s32 	%p3, %r29, 0;
	@%p3 bra 	$L__BB7_6;
	cvt.u32.u16 	%r30, %rs311;
	and.b32  	%r31, %r30, 255;
	add.s32 	%r33, %r32, %r31;
	ld.shared.u8 	%rs89, [%r33];
	cvt.u32.u16 	%r34, %rs310;
	and.b32  	%r35, %r34, 255;
	add.s32 	%r36, %r32, %r35;
	ld.shared.u8 	%rs311, [%r36];
	cvt.u32.u16 	%r37, %rs309;
	and.b32  	%r38, %r37, 255;
	add.s32 	%r39, %r32, %r38;
	ld.shared.u8 	%rs310, [%r39];
	cvt.u32.u16 	%r40, %rs312;
	and.b32  	%r41, %r40, 255;
	add.s32 	%r42, %r32, %r41;
	ld.shared.u8 	%rs309, [%r42];
	shr.u32 	%r43, %r231, 4;
	add.s32 	%r45, %r44, %r43;
	ld.shared.u8 	%rs90, [%r45];
	xor.b16  	%rs312, %rs89, %rs90;
$L__BB7_6:
	add.s32 	%r47, %r46, %r231;
	ld.shared.u8 	%rs91, [%r47+-16];
	xor.b16  	%rs92, %rs312, %rs91;
	st.shared.u8 	[%r47], %rs92;
	ld.shared.u8 	%rs93, [%r47+-15];
	xor.b16  	%rs94, %rs311, %rs93;
	st.shared.u8 	[%r47+1], %rs94;
	ld.shared.u8 	%rs95, [%r47+-14];
	xor.b16  	%rs96, %rs310, %rs95;
	st.shared.u8 	[%r47+2], %rs96;
	ld.shared.u8 	%rs97, [%r47+-13];
	xor.b16  	%rs98, %rs309, %rs97;
	st.shared.u8 	[%r47+3], %rs98;
	ld.shared.u8 	%rs99, [%r47+-12];
	xor.b16  	%rs312, %rs92, %rs99;
	st.shared.u8 	[%r47+4], %rs312;
	ld.shared.u8 	%rs100, [%r47+-11];
	xor.b16  	%rs311, %rs94, %rs100;
	st.shared.u8 	[%r47+5], %rs311;
	ld.shared.u8 	%rs101, [%r47+-10];
	xor.b16  	%rs310, %rs96, %rs101;
	st.shared.u8 	[%r47+6], %rs310;
	ld.shared.u8 	%rs102, [%r47+-9];
	xor.b16  	%rs309, %rs98, %rs102;
	st.shared.u8 	[%r47+7], %rs309;
	add.s32 	%r4, %r231, 8;
	setp.lt.u32 	%p4, %r231, 168;
	mov.u32 	%r231, %r4;
	@%p4 bra 	$L__BB7_4;
$L__BB7_7:
	bar.sync 	0;
	add.s32 	%r48, %r2, 16;
	setp.gt.u32 	%p5, %r48, %r14;
	@%p5 bra 	$L__BB7_11;
	cvt.s64.s32 	%rd18, %r2;
	cvta.to.global.u64 	%rd19, %rd2;
	add.s64 	%rd1, %rd19, %rd18;
	ld.global.u8 	%rs21, [%rd1];
	ld.global.u8 	%rs22, [%rd1+1];
	ld.global.u8 	%rs23, [%rd1+2];
	ld.global.u8 	%rs24, [%rd1+3];
	ld.global.u8 	%rs25, [%rd1+4];
	ld.global.u8 	%rs26, [%rd1+5];
	ld.global.u8 	%rs27, [%rd1+6];
	ld.global.u8 	%rs28, [%rd1+7];
	ld.global.u8 	%rs29, [%rd1+8];
	ld.global.u8 	%rs30, [%rd1+9];
	ld.global.u8 	%rs31, [%rd1+10];
	ld.global.u8 	%rs32, [%rd1+11];
	ld.global.u8 	%rs33, [%rd1+12];
	ld.global.u8 	%rs34, [%rd1+13];
	ld.global.u8 	%rs35, [%rd1+14];
	ld.global.u8 	%rs36, [%rd1+15];
	cvt.u16.u32 	%rs103, %r15;
	shr.u32 	%r50, %r15, 8;
	cvt.u16.u32 	%rs104, %r50;
	{ .reg .b16 tmp; mov.b32 {tmp, %rs105}, %r15; }
	shr.u32 	%r51, %r15, 24;
	cvt.u16.u32 	%rs106, %r51;
	shr.s32 	%r52, %r2, 4;
	add.s32 	%r53, %r16, %r52;
	ld.shared.u8 	%rs107, [_ZZ16AES_CCMP_DecryptPcS_jS_S_S_S_jjE11ExpandedKey];
	xor.b16  	%rs313, %rs107, %rs103;
	ld.shared.u8 	%rs108, [_ZZ16AES_CCMP_DecryptPcS_jS_S_S_S_jjE11ExpandedKey+1];
	xor.b16  	%rs314, %rs108, %rs104;
	ld.shared.u8 	%rs109, [_ZZ16AES_CCMP_DecryptPcS_jS_S_S_S_jjE11ExpandedKey+2];
	xor.b16  	%rs315, %rs109, %rs105;
	ld.shared.u8 	%rs110, [_ZZ16AES_CCMP_DecryptPcS_jS_S_S_S_jjE11ExpandedKey+3];
	xor.b16  	%rs316, %rs110, %rs106;
	ld.shared.u8 	%rs317, [_ZZ16AES_CCMP_DecryptPcS_jS_S_S_S_jjE11ExpandedKey+4];
	ld.shared.u8 	%rs318, [_ZZ16AES_CCMP_DecryptPcS_jS_S_S_S_jjE11ExpandedKey+5];
	ld.shared.u8 	%rs319, [_ZZ16AES_CCMP_DecryptPcS_jS_S_S_S_jjE11ExpandedKey+6];
	ld.shared.u8 	%rs320, [_ZZ16AES_CCMP_DecryptPcS_jS_S_S_S_jjE11ExpandedKey+7];
	ld.shared.u8 	%rs321, [_ZZ16AES_CCMP_DecryptPcS_jS_S_S_S_jjE11ExpandedKey+8];
	ld.shared.u8 	%rs322, [_ZZ16AES_CCMP_DecryptPcS_jS_S_S_S_jjE11ExpandedKey+9];
	ld.shared.u8 	%rs323, [_ZZ16AES_CCMP_DecryptPcS_jS_S_S_S_jjE11ExpandedKey+10];
	ld.shared.u8 	%rs324, [_ZZ16AES_CCMP_DecryptPcS_jS_S_S_S_jjE11ExpandedKey+11];
	ld.shared.u8 	%rs111, [_ZZ16AES_CCMP_DecryptPcS_jS_S_S_S_jjE11ExpandedKey+12];
	cvt.u16.u32 	%rs112, %r53;
	xor.b16  	%rs113, %rs111, %rs112;
	cvt.u32.u16 	%r54, %rs113;
	and.b32  	%r55, %r54, 255;
	ld.shared.u8 	%rs114, [_ZZ16AES_CCMP_DecryptPcS_jS_S_S_S_jjE11ExpandedKey+13];
	shr.u16 	%rs115, %rs112, 8;
	xor.b16  	%rs116, %rs114, %rs115;
	and.b16  	%rs117, %rs116, 255;
	mul.wide.u16 	%r56, %rs117, 256;
	or.b32  	%r57, %r56, %r55;
	ld.shared.u8 	%rs118, [_ZZ16AES_CCMP_DecryptPcS_jS_S_S_S_jjE11ExpandedKey+14];
	{ .reg .b16 tmp; mov.b32 {tmp, %rs119}, %r53; }
	xor.b16  	%rs120, %rs118, %rs119;
	cvt.u32.u16 	%r58, %rs120;
	shl.b32 	%r59, %r58, 16;
	and.b32  	%r60, %r59, 16711680;
	or.b32  	%r61, %r57, %r60;
	ld.shared.u8 	%rs121, [_ZZ16AES_CCMP_DecryptPcS_jS_S_S_S_jjE11ExpandedKey+15];
	shr.u32 	%r62, %r53, 24;
	cvt.u16.u32 	%rs122, %r62;
	xor.b16  	%rs123, %rs121, %rs122;
	cvt.u32.u16 	%r63, %rs123;
	shl.b32 	%r64, %r63, 24;
	or.b32  	%r233, %r61, %r64;
	mov.b32 	%r232, 16;
	mov.u32 	%r65, _ZZ16AES_CCMP_DecryptPcS_jS_S_S_S_jjE11ExpandedKey;
$L__BB7_9:
	add.s32 	%r66, %r65, %r232;
	cvt.u32.u16 	%r67, %rs313;
	and.b32  	%r68, %r67, 255;
	mov.u32 	%r69, _ZZ16AES_CCMP_DecryptPcS_jS_S_S_S_jjE4sbox;
	add.s32 	%r70, %r69, %r68;
	ld.shared.u8 	%rs124, [%r70];
	cvt.u32.u16 	%r71, %rs314;
	and.b32  	%r72, %r71, 255;
	add.s32 	%r73, %r69, %r72;
	ld.shared.u8 	%rs125, [%r73];
	cvt.u32.u16 	%r74, %rs315;
	and.b32  	%r75, %r74, 255;
	add.s32 	%r76, %r69, %r75;
	ld.shared.u8 	%rs126, [%r76];
	cvt.u32.u16 	%r77, %rs316;
	and.b32  	%r78, %r77, 255;
	add.s32 	%r79, %r69, %r78;
	ld.shared.u8 	%rs127, [%r79];
	cvt.u32.u16 	%r80, %rs317;
	and.b32  	%r81, %r80, 255;
	add.s32 	%r82, %r69, %r81;
	ld.shared.u8 	%rs128, [%r82];
	cvt.u32.u16 	%r83, %rs318;
	and.b32  	%r84, %r83, 255;
	add.s32 	%r85, %r69, %r84;
	ld.shared.u8 	%rs129, [%r85];
	cvt.u32.u16 	%r86, %rs319;
	and.b32  	%r87, %r86, 255;
	add.s32 	%r88, %r69, %r87;
	ld.shared.u8 	%rs130, [%r88];
	cvt.u32.u16 	%r89, %rs320;
	and.b32  	%r90, %r89, 255;
	add.s32 	%r91, %r69, %r90;
	ld.shared.u8 	%rs131, [%r91];
	cvt.u32.u16 	%r92, %rs321;
	and.b32  	%r93, %r92, 255;
	add.s32 	%r94, %r69, %r93;
	ld.shared.u8 	%rs132, [%r94];
	cvt.u32.u16 	%r95, %rs322;
	and.b32  	%r96, %r95, 255;
	add.s32 	%r97, %r69, %r96;
	ld.shared.u8 	%rs133, [%r97];
	cvt.u32.u16 	%r98, %rs323;
	and.b32  	%r99, %r98, 255;
	add.s32 	%r100, %r69, %r99;
	ld.shared.u8 	%rs134, [%r100];
	cvt.u32.u16 	%r101, %rs324;
	and.b32  	%r102, %r101, 255;
	add.s32 	%r103, %r69, %r102;
	ld.shared.u8 	%rs135, [%r103];
	and.b32  	%r104, %r233, 255;
	add.s32 	%r105, %r69, %r104;
	ld.shared.u8 	%rs136, [%r105];
	shr.u32 	%r106, %r233, 8;
	and.b32  	%r107, %r106, 255;
	add.s32 	%r108, %r69, %r107;
	ld.shared.u8 	%rs137, [%r108];
	shr.u32 	%r109, %r233, 16;
	and.b32  	%r110, %r109, 255;
	add.s32 	%r111, %r69, %r110;
	ld.shared.u8 	%rs138, [%r111];
	shr.u32 	%r112, %r233, 24;
	add.s32 	%r113, %r69, %r112;
	ld.shared.u8 	%rs139, [%r113];
	cvt.u32.u16 	%r114, %rs124;
	and.b32  	%r115, %r114, 255;
	mov.u32 	%r116, _ZZ16AES_CCMP_DecryptPcS_jS_S_S_S_jjE4mul2;
	add.s32 	%r117, %r116, %r115;
	ld.shared.u8 	%rs140, [%r117];
	cvt.u32.u16 	%r118, %rs129;
	and.b32  	%r119, %r118, 255;
	mov.u32 	%r120, _ZZ16AES_CCMP_DecryptPcS_jS_S_S_S_jjE4mul3;
	add.s32 	%r121, %r120, %r119;
	ld.shared.u8 	%rs141, [%r121];
	xor.b16  	%rs142, %rs141, %rs140;
	add.s32 	%r122, %r116, %r119;
	ld.shared.u8 	%rs143, [%r122];
	cvt.u32.u16 	%r123, %rs134;
	and.b32  	%r124, %r123, 255;
	add.s32 	%r125, %r120, %r124;
	ld.shared.u8 	%rs144, [%r125];
	xor.b16  	%rs145, %rs143, %rs144;
	add.s32 	%r126, %r116, %r124;
	ld.shared.u8 	%rs146, [%r126];
	cvt.u32.u16 	%r127, %rs139;
	and.b32  	%r128, %r127, 255;
	add.s32 	%r129, %r120, %r128;
	ld.shared.u8 	%rs147, [%r129];
	xor.b16  	%rs148, %rs146, %rs147;
	add.s32 	%r130, %r120, %r115;
	ld.shared.u8 	%rs149, [%r130];
	add.s32 	%r131, %r116, %r128;
	ld.shared.u8 	%rs150, [%r131];
	xor.b16  	%rs151, %rs149, %rs150;
	cvt.u32.u16 	%r132, %rs128;
	and.b32  	%r133, %r132, 255;
	add.s32 	%r134, %r116, %r133;
	ld.shared.u8 	%rs152, [%r134];
	cvt.u32.u16 	%r135, %rs133;
	and.b32  	%r136, %r135, 255;
	add.s32 	%r137, %r120, %r136;
	ld.shared.u8 	%rs153, [%r137];
	xor.b16  	%rs154, %rs153, %rs152;
	add.s32 	%r138, %r116, %r136;
	ld.shared.u8 	%rs155, [%r138];
	cvt.u32.u16 	%r139, %rs138;
	and.b32  	%r140, %r139, 255;
	add.s32 	%r141, %r120, %r140;
	ld.shared.u8 	%rs156, [%r141];
	xor.b16  	%rs157, %rs155, %rs156;
	add.s32 	%r142, %r116, %r140;
	ld.shared.u8 	%rs158, [%r142];
	cvt.u32.u16 	%r143, %rs127;
	and.b32  	%r144, %r143, 255;
	add.s32 	%r145, %r120, %r144;
	ld.shared.u8 	%rs159, [%r145];
	xor.b16  	%rs160, %rs158, %rs159;
	add.s32 	%r146, %r120, %r133;
	ld.shared.u8 	%rs161, [%r146];
	add.s32 	%r147, %r116, %r144;
	ld.shared.u8 	%rs162, [%r147];
	xor.b16  	%rs163, %rs161, %rs162;
	cvt.u32.u16 	%r148, %rs132;
	and.b32  	%r149, %r148, 255;
	add.s32 	%r150, %r116, %r149;
	ld.shared.u8 	%rs164, [%r150];
	cvt.u32.u16 	%r151, %rs137;
	and.b32  	%r152, %r151, 255;
	add.s32 	%r153, %r120, %r152;
	ld.shared.u8 	%rs165, [%r153];
	xor.b16  	%rs166, %rs165, %rs164;
	add.s32 	%r154, %r116, %r152;
	ld.shared.u8 	%rs167, [%r154];
	cvt.u32.u16 	%r155, %rs126;
	and.b32  	%r156, %r155, 255;
	add.s32 	%r157, %r120, %r156;
	ld.shared.u8 	%rs168, [%r157];
	xor.b16  	%rs169, %rs167, %rs168;
	add.s32 	%r158, %r116, %r156;
	ld.shared.u8 	%rs170, [%r158];
	cvt.u32.u16 	%r159, %rs131;
	and.b32  	%r160, %r159, 255;
	add.s32 	%r161, %r120, %r160;
	ld.shared.u8 	%rs171, [%r161];
	xor.b16  	%rs172, %rs170, %rs171;
	add.s32 	%r162, %r120, %r149;
	ld.shared.u8 	%rs173, [%r162];
	add.s32 	%r163, %r116, %r160;
	ld.shared.u8 	%rs174, [%r163];
	xor.b16  	%rs175, %rs173, %rs174;
	cvt.u32.u16 	%r164, %rs136;
	and.b32  	%r165, %r164, 255;
	add.s32 	%r166, %r116, %r165;
	ld.shared.u8 	%rs176, [%r166];
	cvt.u32.u16 	%r167, %rs125;
	and.b32  	%r168, %r167, 255;
	add.s32 	%r169, %r120, %r168;
	ld.shared.u8 	%rs177, [%r169];
	xor.b16  	%rs178, %rs177, %rs176;
	add.s32 	%r170, %r116, %r168;
	ld.shared.u8 	%rs179, [%r170];
	cvt.u32.u16 	%r171, %rs130;
	and.b32  	%r172, %r171, 255;
	add.s32 	%r173, %r120, %r172;
	ld.shared.u8 	%rs180, [%r173];
	xor.b16  	%rs181, %rs179, %rs180;
	add.s32 	%r174, %r116, %r172;
	ld.shared.u8 	%rs182, [%r174];
	cvt.u32.u16 	%r175, %rs135;
	and.b32  	%r176, %r175, 255;
	add.s32 	%r177, %r120, %r176;
	ld.shared.u8 	%rs183, [%r177];
	xor.b16  	%rs184, %rs182, %rs183;
	add.s32 	%r178, %r120, %r165;
	ld.shared.u8 	%rs185, [%r178];
	add.s32 	%r179, %r116, %r176;
	ld.shared.u8 	%rs186, [%r179];
	xor.b16  	%rs187, %rs185, %rs186;
	ld.shared.u8 	%rs188, [%r66];
	xor.b16  	%rs189, %rs142, %rs188;
	xor.b16  	%rs190, %rs189, %rs134;
	xor.b16  	%rs313, %rs190, %rs139;
	ld.shared.u8 	%rs191, [%r66+1];
	xor.b16  	%rs192, %rs145, %rs191;
	xor.b16  	%rs193, %rs192, %rs124;
	xor.b16  	%rs314, %rs193, %rs139;
	ld.shared.u8 	%rs194, [%r66+2];
	xor.b16  	%rs195, %rs148, %rs194;
	xor.b16  	%rs196, %rs195, %rs124;
	xor.b16  	%rs315, %rs196, %rs129;
	ld.shared.u8 	%rs197, [%r66+3];
	xor.b16  	%rs198, %rs151, %rs197;
	xor.b16  	%rs199, %rs198, %rs129;
	xor.b16  	%rs316, %rs199, %rs134;
	ld.shared.u8 	%rs200, [%r66+4];
	xor.b16  	%rs201, %rs154, %rs200;
	xor.b16  	%rs202, %rs201, %rs138;
	xor.b16  	%rs317, %rs202, %rs127;
	ld.shared.u8 	%rs203, [%r66+5];
	xor.b16  	%rs204, %rs157, %rs203;
	xor.b16  	%rs205, %rs204, %rs128;
	xor.b16  	%rs318, %rs205, %rs127;
	ld.shared.u8 	%rs206, [%r66+6];
	xor.b16  	%rs207, %rs160, %rs206;
	xor.b16  	%rs208, %rs207, %rs128;
	xor.b16  	%rs319, %rs208, %rs133;
	ld.shared.u8 	%rs209, [%r66+7];
	xor.b16  	%rs210, %rs163, %rs209;
	xor.b16  	%rs211, %rs210, %rs133;
	xor.b16  	%rs320, %rs211, %rs138;
	ld.shared.u8 	%rs212, [%r66+8];
	xor.b16  	%rs213, %rs166, %rs212;
	xor.b16  	%rs214, %rs213, %rs126;
	xor.b16  	%rs321, %rs214, %rs131;
	ld.shared.u8 	%rs215, [%r66+9];
	xor.b16  	%rs216, %rs169, %rs215;
	xor.b16  	%rs217, %rs216, %rs132;
	xor.b16  	%rs322, %rs217, %rs131;
	ld.shared.u8 	%rs218, [%r66+10];
	xor.b16  	%rs219, %rs172, %rs218;
	xor.b16  	%rs220, %rs219, %rs132;
	xor.b16  	%rs323, %rs220, %rs137;
	ld.shared.u8 	%rs221, [%r66+11];
	xor.b16  	%rs222, %rs175, %rs221;
	xor.b16  	%rs223, %rs222, %rs137;
	xor.b16  	%rs324, %rs223, %rs126;
	ld.shared.u8 	%rs224, [%r66+12];
	xor.b16  	%rs225, %rs178, %rs224;
	xor.b16  	%rs226, %rs225, %rs130;
	xor.b16  	%rs227, %rs226, %rs135;
	cvt.u32.u16 	%r180, %rs227;
	and.b32  	%r8, %r180, 255;
	ld.shared.u8 	%rs228, [%r66+13];
	xor.b16  	%rs229, %rs181, %rs228;
	xor.b16  	%rs230, %rs229, %rs136;
	xor.b16  	%rs231, %rs230, %rs135;
	cvt.u32.u16 	%r181, %rs231;
	and.b32  	%r9, %r181, 255;
	and.b16  	%rs232, %rs231, 255;
	mul.wide.u16 	%r182, %rs232, 256;
	ld.shared.u8 	%rs233, [%r66+14];
	xor.b16  	%rs234, %rs184, %rs233;
	xor.b16  	%rs235, %rs234, %rs136;
	xor.b16  	%rs236, %rs235, %rs125;
	cvt.u32.u16 	%r183, %rs236;
	and.b32  	%r10, %r183, 255;
	shl.b32 	%r184, %r183, 16;
	and.b32  	%r185, %r184, 16711680;
	ld.shared.u8 	%rs237, [%r66+15];
	xor.b16  	%rs238, %rs187, %rs237;
	xor.b16  	%rs239, %rs238, %rs125;
	xor.b16  	%rs240, %rs239, %rs130;
	cvt.u32.u16 	%r186, %rs240;
	and.b32  	%r11, %r186, 255;
	shl.b32 	%r187, %r186, 24;
	or.b32  	%r188, %r182, %r185;
	or.b32  	%r189, %r188, %r187;
	or.b32  	%r233, %r189, %r8;
	add.s32 	%r232, %r232, 16;
	setp.ne.s32 	%p6, %r232, 160;
	@%p6 bra 	$L__BB7_9;
	cvt.u32.u16 	%r190, %rs313;
	and.b32  	%r191, %r190, 255;
	add.s32 	%r193, %r69, %r191;
	ld.shared.u8 	%rs241, [%r193];
	cvt.u32.u16 	%r194, %rs314;
	and.b32  	%r195, %r194, 255;
	add.s32 	%r196, %r69, %r195;
	ld.shared.u8 	%rs242, [%r196];
	cvt.u32.u16 	%r197, %rs315;
	and.b32  	%r198, %r197, 255;
	add.s32 	%r199, %r69, %r198;
	ld.shared.u8 	%rs243, [%r199];
	cvt.u32.u16 	%r200, %rs316;
	and.b32  	%r201, %r200, 255;
	add.s32 	%r202, %r69, %r201;
	ld.shared.u8 	%rs244, [%r202];
	cvt.u32.u16 	%r203, %rs317;
	and.b32  	%r204, %r203, 255;
	add.s32 	%r205, %r69, %r204;
	ld.shared.u8 	%rs245, [%r205];
	cvt.u32.u16 	%r206, %rs318;
	and.b32  	%r207, %r206, 255;
	add.s32 	%r208, %r69, %r207;
	ld.shared.u8 	%rs246, [%r208];
	cvt.u32.u16 	%r209, %rs319;
	and.b32  	%r210, %r209, 255;
	add.s32 	%r211, %r69, %r210;
	ld.shared.u8 	%rs247, [%r211];
	cvt.u32.u16 	%r212, %rs320;
	and.b32  	%r213, %r212, 255;
	add.s32 	%r214, %r69, %r213;
	ld.shared.u8 	%rs248, [%r214];
	cvt.u32.u16 	%r215, %rs321;
	and.b32  	%r216, %r215, 255;
	add.s32 	%r217, %r69, %r216;
	ld.shared.u8 	%rs249, [%r217];
	cvt.u32.u16 	%r218, %rs322;
	and.b32  	%r219, %r218, 255;
	add.s32 	%r220, %r69, %r219;
	ld.shared.u8 	%rs250, [%r220];
	cvt.u32.u16 	%r221, %rs323;
	and.b32  	%r222, %r221, 255;
	add.s32 	%r223, %r69, %r222;
	ld.shared.u8 	%rs251, [%r223];
	cvt.u32.u16 	%r224, %rs324;
	and.b32  	%r225, %r224, 255;
	add.s32 	%r226, %r69, %r225;
	ld.shared.u8 	%rs252, [%r226];
	add.s32 	%r227, %r69, %r8;
	ld.shared.u8 	%rs253, [%r227];
	add.s32 	%r228, %r69, %r9;
	ld.shared.u8 	%rs254, [%r228];
	add.s32 	%r229, %r69, %r10;
	ld.shared.u8 	%rs255, [%r229];
	add.s32 	%r230, %r69, %r11;
	ld.shared.u8 	%rs256, [%r230];
	ld.shared.u8 	%rs257, [_ZZ16AES_CCMP_DecryptPcS_jS_S_S_S_jjE11ExpandedKey+160];
	xor.b16  	%rs258, %rs241, %rs257;
	ld.shared.u8 	%rs259, [_ZZ16AES_CCMP_DecryptPcS_jS_S_S_S_jjE11ExpandedKey+161];
	xor.b16  	%rs260, %rs246, %rs259;
	ld.shared.u8 	%rs261, [_ZZ16AES_CCMP_DecryptPcS_jS_S_S_S_jjE11ExpandedKey+162];
	xor.b16  	%rs262, %rs251, %rs261;
	ld.shared.u8 	%rs263, [_ZZ16AES_CCMP_DecryptPcS_jS_S_S_S_jjE11ExpandedKey+163];
	xor.b16  	%rs264, %rs256, %rs263;
	ld.shared.u8 	%rs265, [_ZZ16AES_CCMP_DecryptPcS_jS_S_S_S_jjE11ExpandedKey+164];
	xor.b16  	%rs266, %rs245, %rs265;
	ld.shared.u8 	%rs267, [_ZZ16AES_CCMP_DecryptPcS_jS_S_S_S_jjE11ExpandedKey+165];
	xor.b16  	%rs268, %rs250, %rs267;
	ld.shared.u8 	%rs269, [_ZZ16AES_CCMP_DecryptPcS_jS_S_S_S_jjE11ExpandedKey+166];
	xor.b16  	%rs270, %rs255, %rs269;
	ld.shared.u8 	%rs271, [_ZZ16AES_CCMP_DecryptPcS_jS_S_S_S_jjE11ExpandedKey+167];
	xor.b16  	%rs272, %rs244, %rs271;
	ld.shared.u8 	%rs273, [_ZZ16AES_CCMP_DecryptPcS_jS_S_S_S_jjE11ExpandedKey+168];
	xor.b16  	%rs274, %rs249, %rs273;
	ld.shared.u8 	%rs275, [_ZZ16AES_CCMP_DecryptPcS_jS_S_S_S_jjE11ExpandedKey+169];
	xor.b16  	%rs276, %rs254, %rs275;
	ld.shared.u8 	%rs277, [_ZZ16AES_CCMP_DecryptPcS_jS_S_S_S_jjE11ExpandedKey+170];
	xor.b16  	%rs278, %rs243, %rs277;
	ld.shared.u8 	%rs279, [_ZZ16AES_CCMP_DecryptPcS_jS_S_S_S_jjE11ExpandedKey+171];
	xor.b16  	%rs280, %rs248, %rs279;
	ld.shared.u8 	%rs281, [_ZZ16AES_CCMP_DecryptPcS_jS_S_S_S_jjE11ExpandedKey+172];
	xor.b16  	%rs282, %rs253, %rs281;
	ld.shared.u8 	%rs283, [_ZZ16AES_CCMP_DecryptPcS_jS_S_S_S_jjE11ExpandedKey+173];
	xor.b16  	%rs284, %rs242, %rs283;
	ld.shared.u8 	%rs285, [_ZZ16AES_CCMP_DecryptPcS_jS_S_S_S_jjE11ExpandedKey+174];
	xor.b16  	%rs286, %rs247, %rs285;
	ld.shared.u8 	%rs287, [_ZZ16AES_CCMP_DecryptPcS_jS_S_S_S_jjE11ExpandedKey+175];
	xor.b16  	%rs288, %rs252, %rs287;
	xor.b16  	%rs289, %rs21, %rs258;
	xor.b16  	%rs290, %rs22, %rs260;
	xor.b16  	%rs291, %rs23, %rs262;
	xor.b16  	%rs292, %rs24, %rs264;
	xor.b16  	%rs293, %rs25, %rs266;
	xor.b16  	%rs294, %rs26, %rs268;
	xor.b16  	%rs295, %rs27, %rs270;
	xor.b16  	%rs296, %rs28, %rs272;
	xor.b16  	%rs297, %rs29, %rs274;
	xor.b16  	%rs298, %rs30, %rs276;
	xor.b16  	%rs299, %rs31, %rs278;
	xor.b16  	%rs300, %rs32, %rs280;
	xor.b16  	%rs301, %rs33, %rs282;
	xor.b16  	%rs302, %rs34, %rs284;
	xor.b16  	%rs303, %rs35, %rs286;
	xor.b16  	%rs304, %rs36, %rs288;
	st.global.u8 	[%rd1], %rs289;
	st.global.u8 	[%rd1+1], %rs290;
	st.global.u8 	[%rd1+2], %rs291;
	st.global.u8 	[%rd1+3], %rs292;
	st.global.u8 	[%rd1+4], %rs293;
	st.global.u8 	[%rd1+5], %rs294;
	st.global.u8 	[%rd1+6], %rs295;
	st.global.u8 	[%rd1+7], %rs296;
	st.global.u8 	[%rd1+8], %rs297;
	st.global.u8 	[%rd1+9], %rs298;
	st.global.u8 	[%rd1+10], %rs299;
	st.global.u8 	[%rd1+11], %rs300;
	st.global.u8 	[%rd1+12], %rs301;
	st.global.u8 	[%rd1+13], %rs302;
	st.global.u8 	[%rd1+14], %rs303;
	st.global.u8 	[%rd1+15], %rs304;
$L__BB7_11:
	ret;

}


// ===== COMPILED SASS (sm_100) =====

	.target	sm_100

	.elftype	@"ET_EXEC"


//--------------------- .note.nv.tkinfo           --------------------------
	.section	.note.nv.tkinfo,"",@"SHT_NOTE"
	.sectionflags	@"SHF_NOTE_NV_TKINFO"
	.tkinfo
        /*0018*/ 	.word	0x00000002
        /*0030*/ 	.string	""
        /*0030*/ 	.string	"ptxas"
        /*0030*/ 	.string	"Cuda compilation tools, release 13.0, V13.0.88"
        /*0030*/ 	.string	"Build cuda_13.0.r13.0/compiler.36424714_0"
        /*0030*/ 	.string	"-arch sm_100 -m 64 "



//--------------------- .note.nv.cuinfo           --------------------------
	.section	.note.nv.cuinfo,"",@"SHT_NOTE"
	.sectionflags	@"SHF_NOTE_NV_CUINFO"
        /*0018*/ 	.short	0x0002
        /*001a*/ 	.short	0x0064
        /*001c*/ 	.short	0x0082
	.zero		2


//--------------------- .nv.info                  --------------------------
	.section	.nv.info,"",@"SHT_CUDA_INFO"
	.align	4


	//----- nvinfo : EIATTR_REGCOUNT
	.align		4
        /*0000*/ 	.byte	0x04, 0x2f
        /*0002*/ 	.short	(.L_1 - .L_0)
	.align		4
.L_0:
        /*0004*/ 	.word	index@(_Z3AESPcS_jS_S_S_S_)
        /*0008*/ 	.word	0x00000020


	//----- nvinfo : EIATTR_FRAME_SIZE
	.align		4
.L_1:
        /*000c*/ 	.byte	0x04, 0x11
        /*000e*/ 	.short	(.L_3 - .L_2)
	.align		4
.L_2:
        /*0010*/ 	.word	index@(_Z3AESPcS_jS_S_S_S_)
        /*0014*/ 	.word	0x00000000


	//----- nvinfo : EIATTR_REGCOUNT
	.align		4
.L_3:
        /*0018*/ 	.byte	0x04, 0x2f
        /*001a*/ 	.short	(.L_5 - .L_4)
	.align		4
.L_4:
        /*001c*/ 	.word	index@(_Z7inv_AESPcS_jS_S_S_S_S_)
        /*0020*/ 	.word	0x00000020


	//----- nvinfo : EIATTR_FRAME_SIZE
	.align		4
.L_5:
        /*0024*/ 	.byte	0x04, 0x11
        /*0026*/ 	.short	(.L_7 - .L_6)
	.align		4
.L_6:
        /*0028*/ 	.word	index@(_Z7inv_AESPcS_jS_S_S_S_S_)
        /*002c*/ 	.word	0x00000000


	//----- nvinfo : EIATTR_REGCOUNT
	.align		4
.L_7:
        /*0030*/ 	.byte	0x04, 0x2f
        /*0032*/ 	.short	(.L_9 - .L_8)
	.align		4
.L_8:
        /*0034*/ 	.word	index@(_Z7AES_CTRPcS_jS_S_S_S_j)
        /*0038*/ 	.word	0x00000030


	//----- nvinfo : EIATTR_FRAME_SIZE
	.align		4
.L_9:
        /*003c*/ 	.byte	0x04, 0x11
        /*003e*/ 	.short	(.L_11 - .L_10)
	.align		4
.L_10:
        /*0040*/ 	.word	index@(_Z7AES_CTRPcS_jS_S_S_S_j)
        /*0044*/ 	.word	0x00000000


	//----- nvinfo : EIATTR_REGCOUNT
	.align		4
.L_11:
        /*0048*/ 	.byte	0x04, 0x2f
        /*004a*/ 	.short	(.L_13 - .L_12)
	.align		4
.L_12:
        /*004c*/ 	.word	index@(_Z10AES_CCMP_1PcS_jS_S_S_S_jPhjS0_)
        /*0050*/ 	.word	0x0000004e


	//----- nvinfo : EIATTR_FRAME_SIZE
	.align		4
.L_13:
        /*0054*/ 	.byte	0x04, 0x11
        /*0056*/ 	.short	(.L_15 - .L_14)
	.align		4
.L_14:
        /*0058*/ 	.word	index@(_Z10AES_CCMP_1PcS_jS_S_S_S_jPhjS0_)
        /*005c*/ 	.word	0x00000010


	//----- nvinfo : EIATTR_REGCOUNT
	.align		4
.L_15:
        /*0060*/ 	.byte	0x04, 0x2f
        /*0062*/ 	.short	(.L_17 - .L_16)
	.align		4
.L_16:
        /*0064*/ 	.word	index@(_Z8AES_CCMPPcS_jS_S_S_S_jjPhjS0_)
        /*0068*/ 	.word	0x0000004f


	//----- nvinfo : EIATTR_FRAME_SIZE
	.align		4
.L_17:
        /*006c*/ 	.byte	0x04, 0x11
        /*006e*/ 	.short	(.L_19 - .L_18)
	.align		4
.L_18:
        /*0070*/ 	.word	index@(_Z8AES_CCMPPcS_jS_S_S_S_jjPhjS0_)
        /*0074*/ 	.word	0x00000010


	//----- nvinfo : EIATTR_REGCOUNT
	.align		4
.L_19:
        /*0078*/ 	.byte	0x04, 0x2f
        /*007a*/ 	.short	(.L_21 - .L_20)
	.align		4
.L_20:
        /*007c*/ 	.word	index@(_Z16AES_CCMP_EncryptPcS_jS_S_S_S_jj)
        /*0080*/ 	.word	0x00000030


	//----- nvinfo : EIATTR_FRAME_SIZE
	.align		4
.L_21:
        /*0084*/ 	.byte	0x04, 0x11
        /*0086*/ 	.short	(.L_23 - .L_22)
	.align		4
.L_22:
        /*0088*/ 	.word	index@(_Z16AES_CCMP_EncryptPcS_jS_S_S_S_jj)
        /*008c*/ 	.word	0x00000000


	//----- nvinfo : EIATTR_REGCOUNT
	.align		4
.L_23:
        /*0090*/ 	.byte	0x04, 0x2f
        /*0092*/ 	.short	(.L_25 - .L_24)
	.align		4
.L_24:
        /*0094*/ 	.word	index@(_Z13Calculate_MICPcjS_S_S_S_S_PhjS0_)
        /*0098*/ 	.word	0x00000038


	//----- nvinfo : EIATTR_FRAME_SIZE
	.align		4
.L_25:
        /*009c*/ 	.byte	0x04, 0x11
        /*009e*/ 	.short	(.L_27 - .L_26)
	.align		4
.L_26:
        /*00a0*/ 	.word	index@(_Z13Calculate_MICPcjS_S_S_S_S_PhjS0_)
        /*00a4*/ 	.word	0x000004b0


	//----- nvinfo : EIATTR_REGCOUNT
	.align		4
.L_27:
        /*00a8*/ 	.byte	0x04, 0x2f
        /*00aa*/ 	.short	(.L_29 - .L_28)
	.align		4
.L_28:
        /*00ac*/ 	.word	index@(_Z16AES_CCMP_DecryptPcS_jS_S_S_S_jj)
        /*00b0*/ 	.word	0x00000030


	//----- nvinfo : EIATTR_FRAME_SIZE
	.align		4
.L_29:
        /*00b4*/ 	.byte	0x04, 0x11
        /*00b6*/ 	.short	(.L_31 - .L_30)
	.align		4
.L_30:
        /*00b8*/ 	.word	index@(_Z16AES_CCMP_DecryptPcS_jS_S_S_S_jj)
        /*00bc*/ 	.word	0x00000000


	//----- nvinfo : EIATTR_MIN_STACK_SIZE
	.align		4
.L_31:
        /*00c0*/ 	.byte	0x04, 0x12
        /*00c2*/ 	.short	(.L_33 - .L_32)
	.align		4
.L_32:
        /*00c4*/ 	.word	index@(_Z16AES_CCMP_DecryptPcS_jS_S_S_S_jj)
        /*00c8*/ 	.word	0x00000000


	//----- nvinfo : EIATTR_MIN_STACK_SIZE
	.align		4
.L_33:
        /*00cc*/ 	.byte	0x04, 0x12
        /*00ce*/ 	.short	(.L_35 - .L_34)
	.align		4
.L_34:
        /*00d0*/ 	.word	index@(_Z13Calculate_MICPcjS_S_S_S_S_PhjS0_)
        /*00d4*/ 	.word	0x000004b0


	//----- nvinfo : EIATTR_MIN_STACK_SIZE
	.align		4
.L_35:
        /*00d8*/ 	.byte	0x04, 0x12
        /*00da*/ 	.short	(.L_37 - .L_36)
	.align		4
.L_36:
        /*00dc*/ 	.word	index@(_Z16AES_CCMP_EncryptPcS_jS_S_S_S_jj)
        /*00e0*/ 	.word	0x00000000


	//----- nvinfo : EIATTR_MIN_STACK_SIZE
	.align		4
.L_37:
        /*00e4*/ 	.byte	0x04, 0x12
        /*00e6*/ 	.short	(.L_39 - .L_38)
	.align		4
.L_38:
        /*00e8*/ 	.word	index@(_Z8AES_CCMPPcS_jS_S_S_S_jjPhjS0_)
        /*00ec*/ 	.word	0x00000010


	//----- nvinfo : EIATTR_MIN_STACK_SIZE
	.align		4
.L_39:
        /*00f0*/ 	.byte	0x04, 0x12
        /*00f2*/ 	.short	(.L_41 - .L_40)
	.align		4
.L_40:
        /*00f4*/ 	.word	index@(_Z10AES_CCMP_1PcS_jS_S_S_S_jPhjS0_)
        /*00f8*/ 	.word	0x00000010


	//----- nvinfo : EIATTR_MIN_STACK_SIZE
	.align		4
.L_41:
        /*00fc*/ 	.byte	0x04, 0x12
        /*00fe*/ 	.short	(.L_43 - .L_42)
	.align		4
.L_42:
        /*0100*/ 	.word	index@(_Z7AES_CTRPcS_jS_S_S_S_j)
        /*0104*/ 	.word	0x00000000


	//----- nvinfo : EIATTR_MIN_STACK_SIZE
	.align		4
.L_43:
        /*0108*/ 	.byte	0x04, 0x12
        /*010a*/ 	.short	(.L_45 - .L_44)
	.align		4
.L_44:
        /*010c*/ 	.word	index@(_Z7inv_AESPcS_jS_S_S_S_S_)
        /*0110*/ 	.word	0x00000000


	//----- nvinfo : EIATTR_MIN_STACK_SIZE
	.align		4
.L_45:
        /*0114*/ 	.byte	0x04, 0x12
        /*0116*/ 	.short	(.L_47 - .L_46)
	.align		4
.L_46:
        /*0118*/ 	.word	index@(_Z3AESPcS_jS_S_S_S_)
        /*011c*/ 	.word	0x00000000
.L_47:


//--------------------- .nv.compat                --------------------------
	.section	.nv.compat,"",@"SHT_CUDA_COMPAT_INFO"
	.align	4
        /*0000*/ 	.byte	0x02, 0x09, 0x00, 0x00, 0x02, 0x02, 0x01, 0x00, 0x02, 0x05, 0x05, 0x00, 0x03, 0x07, 0x01, 0x01
        /*0010*/ 	.byte	0x02, 0x03, 0x00, 0x00, 0x02, 0x06, 0x01, 0x00, 0x04, 0x0b, 0x08, 0x00, 0x09, 0x00, 0x00, 0x00
        /*0020*/ 	.byte	0x00, 0x00, 0x00, 0x00


//--------------------- .nv.info._Z16AES_CCMP_DecryptPcS_jS_S_S_S_jj --------------------------
	.section	.nv.info._Z16AES_CCMP_DecryptPcS_jS_S_S_S_jj,"",@"SHT_CUDA_INFO"
	.sectionflags	@""
	.align	4


	//----- nvinfo : EIATTR_CUDA_API_VERSION
	.align		4
        /*0000*/ 	.byte	0x04, 0x37
        /*0002*/ 	.short	(.L_49 - .L_48)
.L_48:
        /*0004*/ 	.word	0x00000082


	//----- nvinfo : EIATTR_KPARAM_INFO
	.align		4
.L_49:
        /*0008*/ 	.byte	0x04, 0x17
        /*000a*/ 	.short	(.L_51 - .L_50)
.L_50:
        /*000c*/ 	.word	0x00000000
        /*0010*/ 	.short	0x0008
        /*0012*/ 	.short	0x003c
        /*0014*/ 	.byte	0x00, 0xf0, 0x11, 0x00


	//----- nvinfo : EIATTR_KPARAM_INFO
	.align		4
.L_51:
        /*0018*/ 	.byte	0x04, 0x17
        /*001a*/ 	.short	(.L_53 - .L_52)
.L_52:
        /*001c*/ 	.word	0x00000000
        /*0020*/ 	.short	0x0007
        /*0022*/ 	.short	0x0038
        /*0024*/ 	.byte	0x00, 0xf0, 0x11, 0x00


	//----- nvinfo : EIATTR_KPARAM_INFO
	.align		4
.L_53:
        /*0028*/ 	.byte	0x04, 0x17
        /*002a*/ 	.short	(.L_55 - .L_54)
.L_54:
        /*002c*/ 	.word	0x00000000
        /*0030*/ 	.short	0x0006
        /*0032*/ 	.short	0x0030
        /*0034*/ 	.byte	0x00, 0xf5, 0x21, 0x00


	//----- nvinfo : EIATTR_KPARAM_INFO
	.align		4
.L_55:
        /*0038*/ 	.byte	0x04, 0x17
        /*003a*/ 	.short	(.L_57 - .L_56)
.L_56:
        /*003c*/ 	.word	0x00000000
        /*0040*/ 	.short	0x0005
        /*0042*/ 	.short	0x0028
        /*0044*/ 	.byte	0x00, 0xf5, 0x21, 0x00


	//----- nvinfo : EIATTR_KPARAM_INFO
	.align		4
.L_57:
        /*0048*/ 	.byte	0x04, 0x17
        /*004a*/ 	.short	(.L_59 - .L_58)
.L_58:
        /*004c*/ 	.word	0x00000000
        /*0050*/ 	.short	0x0004
        /*0052*/ 	.short	0x0020
        /*0054*/ 	.byte	0x00, 0xf5, 0x21, 0x00


	//----- nvinfo : EIATTR_KPARAM_INFO
	.align		4
.L_59:
        /*0058*/ 	.byte	0x04, 0x17
        /*005a*/ 	.short	(.L_61 - .L_60)
.L_60:
        /*005c*/ 	.word	0x00000000
        /*0060*/ 	.short	0x0003
        /*0062*/ 	.short	0x0018
        /*0064*/ 	.byte	0x00, 0xf5, 0x21, 0x00


	//----- nvinfo : EIATTR_KPARAM_INFO
	.align		4
.L_61:
        /*0068*/ 	.byte	0x04, 0x17
        /*006a*/ 	.short	(.L_63 - .L_62)
.L_62:
        /*006c*/ 	.word	0x00000000
        /*0070*/ 	.short	0x0002
        /*0072*/ 	.short	0x0010
        /*0074*/ 	.byte	0x00, 0xf0, 0x11, 0x00


	//----- nvinfo : EIATTR_KPARAM_INFO
	.align		4
.L_63:
        /*0078*/ 	.byte	0x04, 0x17
        /*007a*/ 	.short	(.L_65 - .L_64)
.L_64:
        /*007c*/ 	.word	0x00000000
        /*0080*/ 	.short	0x0001
        /*0082*/ 	.short	0x0008
        /*0084*/ 	.byte	0x00, 0xf5, 0x21, 0x00


	//----- nvinfo : EIATTR_KPARAM_INFO
	.align		4
.L_65:
        /*0088*/ 	.byte	0x04, 0x17
        /*008a*/ 	.short	(.L_67 - .L_66)
.L_66:
        /*008c*/ 	.word	0x00000000
        /*0090*/ 	.short	0x0000
        /*0092*/ 	.short	0x0000
        /*0094*/ 	.byte	0x00, 0xf5, 0x21, 0x00


	//----- nvinfo : EIATTR_SPARSE_MMA_MASK
	.align		4
.L_67:
        /*0098*/ 	.byte	0x03, 0x50
        /*009a*/ 	.short	0x0000


	//----- nvinfo : EIATTR_MAXREG_COUNT
	.align		4
        /*009c*/ 	.byte	0x03, 0x1b
        /*009e*/ 	.short	0x00ff


	//----- nvinfo : EIATTR_NUM_BARRIERS
	.align		4
        /*00a0*/ 	.byte	0x02, 0x4c
        /*00a2*/ 	.byte	0x01
	.zero		1


	//----- nvinfo : EIATTR_MERCURY_ISA_VERSION
	.align		4
        /*00a4*/ 	.byte	0x03, 0x5f
        /*00a6*/ 	.short	0x0101


	//----- nvinfo : EIATTR_VRC_CTA_INIT_COUNT
	.align		4
        /*00a8*/ 	.byte	0x02, 0x4a
	.zero		1
	.zero		1


	//----- nvinfo : EIATTR_EXIT_INSTR_OFFSETS
	.align		4
        /*00ac*/ 	.byte	0x04, 0x1c
        /*00ae*/ 	.short	(.L_69 - .L_68)


	//   ....[0]....
.L_68:
        /*00b0*/ 	.word	0x00000890


	//   ....[1]....
        /*00b4*/ 	.word	0x00001a70


	//----- nvinfo : EIATTR_CRS_STACK_SIZE
	.align		4
.L_69:
        /*00b8*/ 	.byte	0x04, 0x1e
        /*00ba*/ 	.short	(.L_71 - .L_70)
.L_70:
        /*00bc*/ 	.word	0x00000000


	//----- nvinfo : EIATTR_CBANK_PARAM_SIZE
	.align		4
.L_71:
        /*00c0*/ 	.byte	0x03, 0x19
        /*00c2*/ 	.short	0x0040


	//----- nvinfo : EIATTR_PARAM_CBANK
	.align		4
        /*00c4*/ 	.byte	0x04, 0x0a
        /*00c6*/ 	.short	(.L_73 - .L_72)
	.align		4
.L_72:
        /*00c8*/ 	.word	index@(.nv.constant0._Z16AES_CCMP_DecryptPcS_jS_S_S_S_jj)
        /*00cc*/ 	.short	0x0380
        /*00ce*/ 	.short	0x0040


	//----- nvinfo : EIATTR_SW_WAR
	.align		4
.L_73:
        /*00d0*/ 	.byte	0x04, 0x36
        /*00d2*/ 	.short	(.L_75 - .L_74)
.L_74:
        /*00d4*/ 	.word	0x00000008
.L_75:


//--------------------- .nv.info._Z13Calculate_MICPcjS_S_S_S_S_PhjS0_ --------------------------
	.section	.nv.info._Z13Calculate_MICPcjS_S_S_S_S_PhjS0_,"",@"SHT_CUDA_INFO"
	.sectionflags	@""
	.align	4


	//----- nvinfo : EIATTR_CUDA_API_VERSION
	.align		4
        /*0000*/ 	.byte	0x04, 0x37
        /*0002*/ 	.short	(.L_77 - .L_76)
.L_76:
        /*0004*/ 	.word	0x00000082


	//----- nvinfo : EIATTR_KPARAM_INFO
	.align		4
.L_77:
        /*0008*/ 	.byte	0x04, 0x17
        /*000a*/ 	.short	(.L_79 - .L_78)
.L_78:
        /*000c*/ 	.word	0x00000000
        /*0010*/ 	.short	0x0009
        /*0012*/ 	.short	0x0048
        /*0014*/ 	.byte	0x00, 0xf5, 0x21, 0x00


	//----- nvinfo : EIATTR_KPARAM_INFO
	.align		4
.L_79:
        /*0018*/ 	.byte	0x04, 0x17
        /*001a*/ 	.short	(.L_81 - .L_80)
.L_80:
        /*001c*/ 	.word	0x00000000
        /*0020*/ 	.short	0x0008
        /*0022*/ 	.short	0x0040
        /*0024*/ 	.byte	0x00, 0xf0, 0x11, 0x00


	//----- nvinfo : EIATTR_KPARAM_INFO
	.align		4
.L_81:
        /*0028*/ 	.byte	0x04, 0x17
        /*002a*/ 	.short	(.L_83 - .L_82)
.L_82:
        /*002c*/ 	.word	0x00000000
        /*0030*/ 	.short	0x0007
        /*0032*/ 	.short	0x0038
        /*0034*/ 	.byte	0x00, 0xf5, 0x21, 0x00


	//----- nvinfo : EIATTR_KPARAM_INFO
	.align		4
.L_83:
        /*0038*/ 	.byte	0x04, 0x17
        /*003a*/ 	.short	(.L_85 - .L_84)
.L_84:
        /*003c*/ 	.word	0x00000000
        /*0040*/ 	.short	0x0006
        /*0042*/ 	.short	0x0030
        /*0044*/ 	.byte	0x00, 0xf5, 0x21, 0x00


	//----- nvinfo : EIATTR_KPARAM_INFO
	.align		4
.L_85:
        /*0048*/ 	.byte	0x04, 0x17
        /*004a*/ 	.short	(.L_87 - .L_86)
.L_86:
        /*004c*/ 	.word	0x00000000
        /*0050*/ 	.short	0x0005
        /*0052*/ 	.short	0x0028
        /*0054*/ 	.byte	0x00, 0xf5, 0x21, 0x00


	//----- nvinfo : EIATTR_KPARAM_INFO
	.align		4
.L_87:
        /*0058*/ 	.byte	0x04, 0x17
        /*005a*/ 	.short	(.L_89 - .L_88)
.L_88:
        /*005c*/ 	.word	0x00000000
        /*0060*/ 	.short	0x0004
        /*0062*/ 	.short	0x0020
        /*0064*/ 	.byte	0x00, 0xf5, 0x21, 0x00


	//----- nvinfo : EIATTR_KPARAM_INFO
	.align		4
.L_89:
        /*0068*/ 	.byte	0x04, 0x17
        /*006a*/ 	.short	(.L_91 - .L_90)
.L_90:
        /*006c*/ 	.word	0x00000000
        /*0070*/ 	.short	0x0003
        /*0072*/ 	.short	0x0018
        /*0074*/ 	.byte	0x00, 0xf5, 0x21, 0x00


	//----- nvinfo : EIATTR_KPARAM_INFO
	.align		4
.L_91:
        /*0078*/ 	.byte	0x04, 0x17
        /*007a*/ 	.short	(.L_93 - .L_92)
.L_92:
        /*007c*/ 	.word	0x00000000
        /*0080*/ 	.short	0x0002
        /*0082*/ 	.short	0x0010
        /*0084*/ 	.byte	0x00, 0xf5, 0x21, 0x00


	//----- nvinfo : EIATTR_KPARAM_INFO
	.align		4
.L_93:
        /*0088*/ 	.byte	0x04, 0x17
        /*008a*/ 	.short	(.L_95 - .L_94)
.L_94:
        /*008c*/ 	.word	0x00000000
        /*0090*/ 	.short	0x0001
        /*0092*/ 	.short	0x0008
        /*0094*/ 	.byte	0x00, 0xf0, 0x11, 0x00


	//----- nvinfo : EIATTR_KPARAM_INFO
	.align		4
.L_95:
        /*0098*/ 	.byte	0x04, 0x17
        /*009a*/ 	.short	(.L_97 - .L_96)
.L_96:
        /*009c*/ 	.word	0x00000000
        /*00a0*/ 	.short	0x0000
        /*00a2*/ 	.short	0x0000
        /*00a4*/ 	.byte	0x00, 0xf5, 0x21, 0x00


	//----- nvinfo : EIATTR_SPARSE_MMA_MASK
	.align		4
.L_97:
        /*00a8*/ 	.byte	0x03, 0x50
        /*00aa*/ 	.short	0x0000


	//----- nvinfo : EIATTR_MAXREG_COUNT
	.align		4
        /*00ac*/ 	.byte	0x03, 0x1b
        /*00ae*/ 	.short	0x00ff


	//----- nvinfo : EIATTR_MERCURY_ISA_VERSION
	.align		4
        /*00b0*/ 	.byte	0x03, 0x5f
        /*00b2*/ 	.short	0x0101


	//----- nvinfo : EIATTR_UNUSED_LOAD_BYTE_OFFSET
	.align		4
        /*00b4*/ 	.byte	0x04, 0x44
        /*00b6*/ 	.short	(.L_99 - .L_98)


	//   ....[0]....
.L_98:
        /*00b8*/ 	.word	0x00006bb0
        /*00bc*/ 	.word	0x0000fffe


	//   ....[1]....
        /*00c0*/ 	.word	0x0000d2b0
        /*00c4*/ 	.word	0x0000fffe


	//----- nvinfo : EIATTR_VRC_CTA_INIT_COUNT
	.align		4
.L_99:
        /*00c8*/ 	.byte	0x02, 0x4a
	.zero		1
	.zero		1


	//----- nvinfo : EIATTR_EXIT_INSTR_OFFSETS
	.align		4
        /*00cc*/ 	.byte	0x04, 0x1c
        /*00ce*/ 	.short	(.L_101 - .L_100)


	//   ....[0]....
.L_100:
        /*00d0*/ 	.word	0x00000050


	//   ....[1]....
        /*00d4*/ 	.word	0x0000da80


	//----- nvinfo : EIATTR_CBANK_PARAM_SIZE
	.align		4
.L_101:
        /*00d8*/ 	.byte	0x03, 0x19
        /*00da*/ 	.short	0x0050


	//----- nvinfo : EIATTR_PARAM_CBANK
	.align		4
        /*00dc*/ 	.byte	0x04, 0x0a
        /*00de*/ 	.short	(.L_103 - .L_102)
	.align		4
.L_102:
        /*00e0*/ 	.word	index@(.nv.constant0._Z13Calculate_MICPcjS_S_S_S_S_PhjS0_)
        /*00e4*/ 	.short	0x0380
        /*00e6*/ 	.short	0x0050


	//----- nvinfo : EIATTR_SW_WAR
	.align		4
.L_103:
        /*00e8*/ 	.byte	0x04, 0x36
        /*00ea*/ 	.short	(.L_105 - .L_104)
.L_104:
        /*00ec*/ 	.word	0x00000008
.L_105:


//--------------------- .nv.info._Z16AES_CCMP_EncryptPcS_jS_S_S_S_jj --------------------------
	.section	.nv.info._Z16AES_CCMP_EncryptPcS_jS_S_S_S_jj,"",@"SHT_CUDA_INFO"
	.sectionflags	@""
	.align	4


	//----- nvinfo : EIATTR_CUDA_API_VERSION
	.align		4
        /*0000*/ 	.byte	0x04, 0x37
        /*0002*/ 	.short	(.L_107 - .L_106)
.L_106:
        /*0004*/ 	.word	0x00000082


	//----- nvinfo : EIATTR_KPARAM_INFO
	.align		4
.L_107:
        /*0008*/ 	.byte	0x04, 0x17
        /*000a*/ 	.short	(.L_109 - .L_108)
.L_108:
        /*000c*/ 	.word	0x00000000
        /*0010*/ 	.short	0x0008
        /*0012*/ 	.short	0x003c
        /*0014*/ 	.byte	0x00, 0xf0, 0x11, 0x00


	//----- nvinfo : EIATTR_KPARAM_INFO
	.align		4
.L_109:
        /*0018*/ 	.byte	0x04, 0x17
        /*001a*/ 	.short	(.L_111 - .L_110)
.L_110:
        /*001c*/ 	.word	0x00000000
        /*0020*/ 	.short	0x0007
        /*0022*/ 	.short	0x0038
        /*0024*/ 	.byte	0x00, 0xf0, 0x11, 0x00


	//----- nvinfo : EIATTR_KPARAM_INFO
	.align		4
.L_111:
        /*0028*/ 	.byte	0x04, 0x17
        /*002a*/ 	.short	(.L_113 - .L_112)
.L_112:
        /*002c*/ 	.word	0x00000000
        /*0030*/ 	.short	0x0006
        /*0032*/ 	.short	0x0030
        /*0034*/ 	.byte	0x00, 0xf5, 0x21, 0x00


	//----- nvinfo : EIATTR_KPARAM_INFO
	.align		4
.L_113:
        /*0038*/ 	.byte	0x04, 0x17
        /*003a*/ 	.short	(.L_115 - .L_114)
.L_114:
        /*003c*/ 	.word	0x00000000
        /*0040*/ 	.short	0x0005
        /*0042*/ 	.short	0x0028
        /*0044*/ 	.byte	0x00, 0xf5, 0x21, 0x00


	//----- nvinfo : EIATTR_KPARAM_INFO
	.align		4
.L_115:
        /*0048*/ 	.byte	0x04, 0x17
        /*004a*/ 	.short	(.L_117 - .L_116)
.L_116:
        /*004c*/ 	.word	0x00000000
        /*0050*/ 	.short	0x0004
        /*0052*/ 	.short	0x0020
        /*0054*/ 	.byte	0x00, 0xf5, 0x21, 0x00


	//----- nvinfo : EIATTR_KPARAM_INFO
	.align		4
.L_117:
        /*0058*/ 	.byte	0x04, 0x17
        /*005a*/ 	.short	(.L_119 - .L_118)
.L_118:
        /*005c*/ 	.word	0x00000000
        /*0060*/ 	.short	0x0003
        /*0062*/ 	.short	0x0018
        /*0064*/ 	.byte	0x00, 0xf5, 0x21, 0x00


	//----- nvinfo : EIATTR_KPARAM_INFO
	.align		4
.L_119:
        /*0068*/ 	.byte	0x04, 0x17
        /*006a*/ 	.short	(.L_121 - .L_120)
.L_120:
        /*006c*/ 	.word	0x00000000
        /*0070*/ 	.short	0x0002
        /*0072*/ 	.short	0x0010
        /*0074*/ 	.byte	0x00, 0xf0, 0x11, 0x00


	//----- nvinfo : EIATTR_KPARAM_INFO
	.align		4
.L_121:
        /*0078*/ 	.byte	0x04, 0x17
        /*007a*/ 	.short	(.L_123 - .L_122)
.L_122:
        /*007c*/ 	.word	0x00000000
        /*0080*/ 	.short	0x0001
        /*0082*/ 	.short	0x0008
        /*0084*/ 	.byte	0x00, 0xf5, 0x21, 0x00


	//----- nvinfo : EIATTR_KPARAM_INFO
	.align		4
.L_123:
        /*0088*/ 	.byte	0x04, 0x17
        /*008a*/ 	.short	(.L_125 - .L_124)
.L_124:
        /*008c*/ 	.word	0x00000000
        /*0090*/ 	.short	0x0000
        /*0092*/ 	.short	0x0000
        /*0094*/ 	.byte	0x00, 0xf5, 0x21, 0x00


	//----- nvinfo : EIATTR_SPARSE_MMA_MASK
	.align		4
.L_125:
        /*0098*/ 	.byte	0x03, 0x50
        /*009a*/ 	.short	0x0000


	//----- nvinfo : EIATTR_MAXREG_COUNT
	.align		4
        /*009c*/ 	.byte	0x03, 0x1b
        /*009e*/ 	.short	0x00ff


	//----- nvinfo : EIATTR_NUM_BARRIERS
	.align		4
        /*00a0*/ 	.byte	0x02, 0x4c
        /*00a2*/ 	.byte	0x01
	.zero		1


	//----- nvinfo : EIATTR_MERCURY_ISA_VERSION
	.align		4
        /*00a4*/ 	.byte	0x03, 0x5f
        /*00a6*/ 	.short	0x0101


	//----- nvinfo : EIATTR_VRC_CTA_INIT_COUNT
	.align		4
        /*00a8*/ 	.byte	0x02, 0x4a
	.zero		1
	.zero		1


	//----- nvinfo : EIATTR_EXIT_INSTR_OFFSETS
	.align		4
        /*00ac*/ 	.byte	0x04, 0x1c
        /*00ae*/ 	.short	(.L_127 - .L_126)


	//   ....[0]....
.L_126:
        /*00b0*/ 	.word	0x00000890


	//   ....[1]....
        /*00b4*/ 	.word	0x00001a70


	//----- nvinfo : EIATTR_CRS_STACK_SIZE
	.align		4
.L_127:
        /*00b8*/ 	.byte	0x04, 0x1e
        /*00ba*/ 	.short	(.L_129 - .L_128)
.L_128:
        /*00bc*/ 	.word	0x00000000


	//----- nvinfo : EIATTR_CBANK_PARAM_SIZE
	.align		4
.L_129:
        /*00c0*/ 	.byte	0x03, 0x19
        /*00c2*/ 	.short	0x0040


	//----- nvinfo : EIATTR_PARAM_CBANK
	.align		4
        /*00c4*/ 	.byte	0x04, 0x0a
        /*00c6*/ 	.short	(.L_131 - .L_130)
	.align		4
.L_130:
        /*00c8*/ 	.word	index@(.nv.constant0._Z16AES_CCMP_EncryptPcS_jS_S_S_S_jj)
        /*00cc*/ 	.short	0x0380
        /*00ce*/ 	.short	0x0040


	//----- nvinfo : EIATTR_SW_WAR
	.align		4
.L_131:
        /*00d0*/ 	.byte	0x04, 0x36
        /*00d2*/ 	.short	(.L_133 - .L_132)
.L_132:
        /*00d4*/ 	.word	0x00000008
.L_133:


//--------------------- .nv.info._Z8AES_CCMPPcS_jS_S_S_S_jjPhjS0_ --------------------------
	.section	.nv.info._Z8AES_CCMPPcS_jS_S_S_S_jjPhjS0_,"",@"SHT_CUDA_INFO"
	.sectionflags	@""
	.align	4


	//----- nvinfo : EIATTR_CUDA_API_VERSION
	.align		4
        /*0000*/ 	.byte	0x04, 0x37
        /*0002*/ 	.short	(.L_135 - .L_134)
.L_134:
        /*0004*/ 	.word	0x00000082


	//----- nvinfo : EIATTR_KPARAM_INFO
	.align		4
.L_135:
        /*0008*/ 	.byte	0x04, 0x17
        /*000a*/ 	.short	(.L_137 - .L_136)
.L_136:
        /*000c*/ 	.word	0x00000000
        /*0010*/ 	.short	0x000b
        /*0012*/ 	.short	0x0050
        /*0014*/ 	.byte	0x00, 0xf5, 0x21, 0x00


	//----- nvinfo : EIATTR_KPARAM_INFO
	.align		4
.L_137:
        /*0018*/ 	.byte	0x04, 0x17
        /*001a*/ 	.short	(.L_139 - .L_138)
.L_138:
        /*001c*/ 	.word	0x00000000
        /*0020*/ 	.short	0x000a
        /*0022*/ 	.short	0x0048
        /*0024*/ 	.byte	0x00, 0xf0, 0x11, 0x00


	//----- nvinfo : EIATTR_KPARAM_INFO
	.align		4
.L_139:
        /*0028*/ 	.byte	0x04, 0x17
        /*002a*/ 	.short	(.L_141 - .L_140)
.L_140:
        /*002c*/ 	.word	0x00000000
        /*0030*/ 	.short	0x0009
        /*0032*/ 	.short	0x0040
        /*0034*/ 	.byte	0x00, 0xf5, 0x21, 0x00


	//----- nvinfo : EIATTR_KPARAM_INFO
	.align		4
.L_141:
        /*0038*/ 	.byte	0x04, 0x17
        /*003a*/ 	.short	(.L_143 - .L_142)
.L_142:
        /*003c*/ 	.word	0x00000000
        /*0040*/ 	.short	0x0008
        /*0042*/ 	.short	0x003c
        /*0044*/ 	.byte	0x00, 0xf0, 0x11, 0x00


	//----- nvinfo : EIATTR_KPARAM_INFO
	.align		4
.L_143:
        /*0048*/ 	.byte	0x04, 0x17
        /*004a*/ 	.short	(.L_145 - .L_144)
.L_144:
        /*004c*/ 	.word	0x00000000
        /*0050*/ 	.short	0x0007
        /*0052*/ 	.short	0x0038
        /*0054*/ 	.byte	0x00, 0xf0, 0x11, 0x00


	//----- nvinfo : EIATTR_KPARAM_INFO
	.align		4
.L_145:
        /*0058*/ 	.byte	0x04, 0x17
        /*005a*/ 	.short	(.L_147 - .L_146)
.L_146:
        /*005c*/ 	.word	0x00000000
        /*0060*/ 	.short	0x0006
        /*0062*/ 	.short	0x0030
        /*0064*/ 	.byte	0x00, 0xf5, 0x21, 0x00


	//----- nvinfo : EIATTR_KPARAM_INFO
	.align		4
.L_147:
        /*0068*/ 	.byte	0x04, 0x17
        /*006a*/ 	.short	(.L_149 - .L_148)
.L_148:
        /*006c*/ 	.word	0x00000000
        /*0070*/ 	.short	0x0005
        /*0072*/ 	.short	0x0028
        /*0074*/ 	.byte	0x00, 0xf5, 0x21, 0x00


	//----- nvinfo : EIATTR_KPARAM_INFO
	.align		4
.L_149:
        /*0078*/ 	.byte	0x04, 0x17
        /*007a*/ 	.short	(.L_151 - .L_150)
.L_150:
        /*007c*/ 	.word	0x00000000
        /*0080*/ 	.short	0x0004
        /*0082*/ 	.short	0x0020
        /*0084*/ 	.byte	0x00, 0xf5, 0x21, 0x00


	//----- nvinfo : EIATTR_KPARAM_INFO
	.align		4
.L_151:
        /*0088*/ 	.byte	0x04, 0x17
        /*008a*/ 	.short	(.L_153 - .L_152)
.L_152:
        /*008c*/ 	.word	0x00000000
        /*0090*/ 	.short	0x0003
        /*0092*/ 	.short	0x0018
        /*0094*/ 	.byte	0x00, 0xf5, 0x21, 0x00


	//----- nvinfo : EIATTR_KPARAM_INFO
	.align		4
.L_153:
        /*0098*/ 	.byte	0x04, 0x17
        /*009a*/ 	.short	(.L_155 - .L_154)
.L_154:
        /*009c*/ 	.word	0x00000000
        /*00a0*/ 	.short	0x0002
        /*00a2*/ 	.short	0x0010
        /*00a4*/ 	.byte	0x00, 0xf0, 0x11, 0x00


	//----- nvinfo : EIATTR_KPARAM_INFO
	.align		4
.L_155:
        /*00a8*/ 	.byte	0x04, 0x17
        /*00aa*/ 	.short	(.L_157 - .L_156)
.L_156:
        /*00ac*/ 	.word	0x00000000
        /*00b0*/ 	.short	0x0001
        /*00b2*/ 	.short	0x0008
        /*00b4*/ 	.byte	0x00, 0xf5, 0x21, 0x00


	//----- nvinfo : EIATTR_KPARAM_INFO
	.align		4
.L_157:
        /*00b8*/ 	.byte	0x04, 0x17
        /*00ba*/ 	.short	(.L_159 - .L_158)
.L_158:
        /*00bc*/ 	.word	0x00000000
        /*00c0*/ 	.short	0x0000
        /*00c2*/ 	.short	0x0000
        /*00c4*/ 	.byte	0x00, 0xf5, 0x21, 0x00


	//----- nvinfo : EIATTR_SPARSE_MMA_MASK
	.align		4
.L_159:
        /*00c8*/ 	.byte	0x03, 0x50
        /*00ca*/ 	.short	0x0000


	//----- nvinfo : EIATTR_MAXREG_COUNT
	.align		4
        /*00cc*/ 	.byte	0x03, 0x1b
        /*00ce*/ 	.short	0x00ff


	//----- nvinfo : EIATTR_NUM_BARRIERS
	.align		4
        /*00d0*/ 	.byte	0x02, 0x4c
        /*00d2*/ 	.byte	0x01
	.zero		1


	//----- nvinfo : EIATTR_MERCURY_ISA_VERSION
	.align		4
        /*00d4*/ 	.byte	0x03, 0x5f
        /*00d6*/ 	.short	0x0101


	//----- nvinfo : EIATTR_VRC_CTA_INIT_COUNT
	.align		4
        /*00d8*/ 	.byte	0x02, 0x4a
	.zero		1
	.zero		1


	//----- nvinfo : EIATTR_EXIT_INSTR_OFFSETS
	.align		4
        /*00dc*/ 	.byte	0x04, 0x1c
        /*00de*/ 	.short	(.L_161 - .L_160)


	//   ....[0]....
.L_160:
        /*00e0*/ 	.word	0x00005300


	//   ....[1]....
        /*00e4*/ 	.word	0x00005420


	//----- nvinfo : EIATTR_CRS_STACK_SIZE
	.align		4
.L_161:
        /*00e8*/ 	.byte	0x04, 0x1e
        /*00ea*/ 	.short	(.L_163 - .L_162)
.L_162:
        /*00ec*/ 	.word	0x00000000


	//----- nvinfo : EIATTR_CBANK_PARAM_SIZE
	.align		4
.L_163:
        /*00f0*/ 	.byte	0x03, 0x19
        /*00f2*/ 	.short	0x0058


	//----- nvinfo : EIATTR_PARAM_CBANK
	.align		4
        /*00f4*/ 	.byte	0x04, 0x0a
        /*00f6*/ 	.short	(.L_165 - .L_164)
	.align		4
.L_164:
        /*00f8*/ 	.word	index@(.nv.constant0._Z8AES_CCMPPcS_jS_S_S_S_jjPhjS0_)
        /*00fc*/ 	.short	0x0380
        /*00fe*/ 	.short	0x0058


	//----- nvinfo : EIATTR_SW_WAR
	.align		4
.L_165:
        /*0100*/ 	.byte	0x04, 0x36
        /*0102*/ 	.short	(.L_167 - .L_166)
.L_166:
        /*0104*/ 	.word	0x00000008
.L_167:


//--------------------- .nv.info._Z10AES_CCMP_1PcS_jS_S_S_S_jPhjS0_ --------------------------
	.section	.nv.info._Z10AES_CCMP_1PcS_jS_S_S_S_jPhjS0_,"",@"SHT_CUDA_INFO"
	.sectionflags	@""
	.align	4


	//----- nvinfo : EIATTR_CUDA_API_VERSION
	.align		4
        /*0000*/ 	.byte	0x04, 0x37
        /*0002*/ 	.short	(.L_169 - .L_168)
.L_168:
        /*0004*/ 	.word	0x00000082


	//----- nvinfo : EIATTR_KPARAM_INFO
	.align		4
.L_169:
        /*0008*/ 	.byte	0x04, 0x17
        /*000a*/ 	.short	(.L_171 - .L_170)
.L_170:
        /*000c*/ 	.word	0x00000000
        /*0010*/ 	.short	0x000a
        /*0012*/ 	.short	0x0050
        /*0014*/ 	.byte	0x00, 0xf5, 0x21, 0x00


	//----- nvinfo : EIATTR_KPARAM_INFO
	.align		4
.L_171:
        /*0018*/ 	.byte	0x04, 0x17
        /*001a*/ 	.short	(.L_173 - .L_172)
.L_172:
        /*001c*/ 	.word	0x00000000
        /*0020*/ 	.short	0x0009
        /*0022*/ 	.short	0x0048
        /*0024*/ 	.byte	0x00, 0xf0, 0x11, 0x00


	//----- nvinfo : EIATTR_KPARAM_INFO
	.align		4
.L_173:
        /*0028*/ 	.byte	0x04, 0x17
        /*002a*/ 	.short	(.L_175 - .L_174)
.L_174:
        /*002c*/ 	.word	0x00000000
        /*0030*/ 	.short	0x0008
        /*0032*/ 	.short	0x0040
        /*0034*/ 	.byte	0x00, 0xf5, 0x21, 0x00


	//----- nvinfo : EIATTR_KPARAM_INFO
	.align		4
.L_175:
        /*0038*/ 	.byte	0x04, 0x17
        /*003a*/ 	.short	(.L_177 - .L_176)
.L_176:
        /*003c*/ 	.word	0x00000000
        /*0040*/ 	.short	0x0007
        /*0042*/ 	.short	0x0038
        /*0044*/ 	.byte	0x00, 0xf0, 0x11, 0x00


	//----- nvinfo : EIATTR_KPARAM_INFO
	.align		4
.L_177:
        /*0048*/ 	.byte	0x04, 0x17
        /*004a*/ 	.short	(.L_179 - .L_178)
.L_178:
        /*004c*/ 	.word	0x00000000
        /*0050*/ 	.short	0x0006
        /*0052*/ 	.short	0x0030
        /*0054*/ 	.byte	0x00, 0xf5, 0x21, 0x00


	//----- nvinfo : EIATTR_KPARAM_INFO
	.align		4
.L_179:
        /*0058*/ 	.byte	0x04, 0x17
        /*005a*/ 	.short	(.L_181 - .L_180)
.L_180:
        /*005c*/ 	.word	0x00000000
        /*0060*/ 	.short	0x0005
        /*0062*/ 	.short	0x0028
        /*0064*/ 	.byte	0x00, 0xf5, 0x21, 0x00


	//----- nvinfo : EIATTR_KPARAM_INFO
	.align		4
.L_181:
        /*0068*/ 	.byte	0x04, 0x17
        /*006a*/ 	.short	(.L_183 - .L_182)
.L_182:
        /*006c*/ 	.word	0x00000000
        /*0070*/ 	.short	0x0004
        /*0072*/ 	.short	0x0020
        /*0074*/ 	.byte	0x00, 0xf5, 0x21, 0x00


	//----- nvinfo : EIATTR_KPARAM_INFO
	.align		4
.L_183:
        /*0078*/ 	.byte	0x04, 0x17
        /*007a*/ 	.short	(.L_185 - .L_184)
.L_184:
        /*007c*/ 	.word	0x00000000
        /*0080*/ 	.short	0x0003
        /*0082*/ 	.short	0x0018
        /*0084*/ 	.byte	0x00, 0xf5, 0x21, 0x00


	//----- nvinfo : EIATTR_KPARAM_INFO
	.align		4
.L_185:
        /*0088*/ 	.byte	0x04, 0x17
        /*008a*/ 	.short	(.L_187 - .L_186)
.L_186:
        /*008c*/ 	.word	0x00000000
        /*0090*/ 	.short	0x0002
        /*0092*/ 	.short	0x0010
        /*0094*/ 	.byte	0x00, 0xf0, 0x11, 0x00


	//----- nvinfo : EIATTR_KPARAM_INFO
	.align		4
.L_187:
        /*0098*/ 	.byte	0x04, 0x17
        /*009a*/ 	.short	(.L_189 - .L_188)
.L_188:
        /*009c*/ 	.word	0x00000000
        /*00a0*/ 	.short	0x0001
        /*00a2*/ 	.short	0x0008
        /*00a4*/ 	.byte	0x00, 0xf5, 0x21, 0x00


	//----- nvinfo : EIATTR_KPARAM_INFO
	.align		4
.L_189:
        /*00a8*/ 	.byte	0x04, 0x17
        /*00aa*/ 	.short	(.L_191 - .L_190)
.L_190:
        /*00ac*/ 	.word	0x00000000
        /*00b0*/ 	.short	0x0000
        /*00b2*/ 	.short	0x0000
        /*00b4*/ 	.byte	0x00, 0xf5, 0x21, 0x00


	//----- nvinfo : EIATTR_SPARSE_MMA_MASK
	.align		4
.L_191:
        /*00b8*/ 	.byte	0x03, 0x50
        /*00ba*/ 	.short	0x0000


	//----- nvinfo : EIATTR_MAXREG_COUNT
	.align		4
        /*00bc*/ 	.byte	0x03, 0x1b
        /*00be*/ 	.short	0x00ff


	//----- nvinfo : EIATTR_NUM_BARRIERS
	.align		4
        /*00c0*/ 	.byte	0x02, 0x4c
        /*00c2*/ 	.byte	0x01
	.zero		1


	//----- nvinfo : EIATTR_MERCURY_ISA_VERSION
	.align		4
        /*00c4*/ 	.byte	0x03, 0x5f
        /*00c6*/ 	.short	0x0101


	//----- nvinfo : EIATTR_VRC_CTA_INIT_COUNT
	.align		4
        /*00c8*/ 	.byte	0x02, 0x4a
	.zero		1
	.zero		1


	//----- nvinfo : EIATTR_EXIT_INSTR_OFFSETS
	.align		4
        /*00cc*/ 	.byte	0x04, 0x1c
        /*00ce*/ 	.short	(.L_193 - .L_192)


	//   ....[0]....
.L_192:
        /*00d0*/ 	.word	0x00004a00


	//   ....[1]....
        /*00d4*/ 	.word	0x00004b20


	//----- nvinfo : EIATTR_CRS_STACK_SIZE
	.align		4
.L_193:
        /*00d8*/ 	.byte	0x04, 0x1e
        /*00da*/ 	.short	(.L_195 - .L_194)
.L_194:
        /*00dc*/ 	.word	0x00000000


	//----- nvinfo : EIATTR_CBANK_PARAM_SIZE
	.align		4
.L_195:
        /*00e0*/ 	.byte	0x03, 0x19
        /*00e2*/ 	.short	0x0058


	//----- nvinfo : EIATTR_PARAM_CBANK
	.align		4
        /*00e4*/ 	.byte	0x04, 0x0a
        /*00e6*/ 	.short	(.L_197 - .L_196)
	.align		4
.L_196:
        /*00e8*/ 	.word	index@(.nv.constant0._Z10AES_CCMP_1PcS_jS_S_S_S_jPhjS0_)
        /*00ec*/ 	.short	0x0380
        /*00ee*/ 	.short	0x0058


	//----- nvinfo : EIATTR_SW_WAR
	.align		4
.L_197:
        /*00f0*/ 	.byte	0x04, 0x36
        /*00f2*/ 	.short	(.L_199 - .L_198)
.L_198:
        /*00f4*/ 	.word	0x00000008
.L_199:


//--------------------- .nv.info._Z7AES_CTRPcS_jS_S_S_S_j --------------------------
	.section	.nv.info._Z7AES_CTRPcS_jS_S_S_S_j,"",@"SHT_CUDA_INFO"
	.sectionflags	@""
	.align	4


	//----- nvinfo : EIATTR_CUDA_API_VERSION
	.align		4
        /*0000*/ 	.byte	0x04, 0x37
        /*0002*/ 	.short	(.L_201 - .L_200)
.L_200:
        /*0004*/ 	.word	0x00000082


	//----- nvinfo : EIATTR_KPARAM_INFO
	.align		4
.L_201:
        /*0008*/ 	.byte	0x04, 0x17
        /*000a*/ 	.short	(.L_203 - .L_202)
.L_202:
        /*000c*/ 	.word	0x00000000
        /*0010*/ 	.short	0x0007
        /*0012*/ 	.short	0x0038
        /*0014*/ 	.byte	0x00, 0xf0, 0x11, 0x00


	//----- nvinfo : EIATTR_KPARAM_INFO
	.align		4
.L_203:
        /*0018*/ 	.byte	0x04, 0x17
        /*001a*/ 	.short	(.L_205 - .L_204)
.L_204:
        /*001c*/ 	.word	0x00000000
        /*0020*/ 	.short	0x0006
        /*0022*/ 	.short	0x0030
        /*0024*/ 	.byte	0x00, 0xf5, 0x21, 0x00


	//----- nvinfo : EIATTR_KPARAM_INFO
	.align		4
.L_205:
        /*0028*/ 	.byte	0x04, 0x17
        /*002a*/ 	.short	(.L_207 - .L_206)
.L_206:
        /*002c*/ 	.word	0x00000000
        /*0030*/ 	.short	0x0005
        /*0032*/ 	.short	0x0028
        /*0034*/ 	.byte	0x00, 0xf5, 0x21, 0x00


	//----- nvinfo : EIATTR_KPARAM_INFO
	.align		4
.L_207:
        /*0038*/ 	.byte	0x04, 0x17
        /*003a*/ 	.short	(.L_209 - .L_208)
.L_208:
        /*003c*/ 	.word	0x00000000
        /*0040*/ 	.short	0x0004
        /*0042*/ 	.short	0x0020
        /*0044*/ 	.byte	0x00, 0xf5, 0x21, 0x00


	//----- nvinfo : EIATTR_KPARAM_INFO
	.align		4
.L_209:
        /*0048*/ 	.byte	0x04, 0x17
        /*004a*/ 	.short	(.L_211 - .L_210)
.L_210:
        /*004c*/ 	.word	0x00000000
        /*0050*/ 	.short	0x0003
        /*0052*/ 	.short	0x0018
        /*0054*/ 	.byte	0x00, 0xf5, 0x21, 0x00


	//----- nvinfo : EIATTR_KPARAM_INFO
	.align		4
.L_211:
        /*0058*/ 	.byte	0x04, 0x17
        /*005a*/ 	.short	(.L_213 - .L_212)
.L_212:
        /*005c*/ 	.word	0x00000000
        /*0060*/ 	.short	0x0002
        /*0062*/ 	.short	0x0010
        /*0064*/ 	.byte	0x00, 0xf0, 0x11, 0x00


	//----- nvinfo : EIATTR_KPARAM_INFO
	.align		4
.L_213:
        /*0068*/ 	.byte	0x04, 0x17
        /*006a*/ 	.short	(.L_215 - .L_214)
.L_214:
        /*006c*/ 	.word	0x00000000
        /*0070*/ 	.short	0x0001
        /*0072*/ 	.short	0x0008
        /*0074*/ 	.byte	0x00, 0xf5, 0x21, 0x00


	//----- nvinfo : EIATTR_KPARAM_INFO
	.align		4
.L_215:
        /*0078*/ 	.byte	0x04, 0x17
        /*007a*/ 	.short	(.L_217 - .L_216)
.L_216:
        /*007c*/ 	.word	0x00000000
        /*0080*/ 	.short	0x0000
        /*0082*/ 	.short	0x0000
        /*0084*/ 	.byte	0x00, 0xf5, 0x21, 0x00


	//----- nvinfo : EIATTR_SPARSE_MMA_MASK
	.align		4
.L_217:
        /*0088*/ 	.byte	0x03, 0x50
        /*008a*/ 	.short	0x0000


	//----- nvinfo : EIATTR_MAXREG_COUNT
	.align		4
        /*008c*/ 	.byte	0x03, 0x1b
        /*008e*/ 	.short	0x00ff


	//----- nvinfo : EIATTR_NUM_BARRIERS
	.align		4
        /*0090*/ 	.byte	0x02, 0x4c
        /*0092*/ 	.byte	0x01
	.zero		1


	//----- nvinfo : EIATTR_MERCURY_ISA_VERSION
	.align		4
        /*0094*/ 	.byte	0x03, 0x5f
        /*0096*/ 	.short	0x0101


	//----- nvinfo : EIATTR_VRC_CTA_INIT_COUNT
	.align		4
        /*0098*/ 	.byte	0x02, 0x4a
	.zero		1
	.zero		1


	//----- nvinfo : EIATTR_EXIT_INSTR_OFFSETS
	.align		4
        /*009c*/ 	.byte	0x04, 0x1c
        /*009e*/ 	.short	(.L_219 - .L_218)


	//   ....[0]....
.L_218:
        /*00a0*/ 	.word	0x00002760


	//   ....[1]....
        /*00a4*/ 	.word	0x000029f0


	//----- nvinfo : EIATTR_CRS_STACK_SIZE
	.align		4
.L_219:
        /*00a8*/ 	.byte	0x04, 0x1e
        /*00aa*/ 	.short	(.L_221 - .L_220)
.L_220:
        /*00ac*/ 	.word	0x00000000


	//----- nvinfo : EIATTR_CBANK_PARAM_SIZE
	.align		4
.L_221:
        /*00b0*/ 	.byte	0x03, 0x19
        /*00b2*/ 	.short	0x003c


	//----- nvinfo : EIATTR_PARAM_CBANK
	.align		4
        /*00b4*/ 	.byte	0x04, 0x0a
        /*00b6*/ 	.short	(.L_223 - .L_222)
	.align		4
.L_222:
        /*00b8*/ 	.word	index@(.nv.constant0._Z7AES_CTRPcS_jS_S_S_S_j)
        /*00bc*/ 	.short	0x0380
        /*00be*/ 	.short	0x003c


	//----- nvinfo : EIATTR_SW_WAR
	.align		4
.L_223:
        /*00c0*/ 	.byte	0x04, 0x36
        /*00c2*/ 	.short	(.L_225 - .L_224)
.L_224:
        /*00c4*/ 	.word	0x00000008
.L_225:


//--------------------- .nv.info._Z7inv_AESPcS_jS_S_S_S_S_ --------------------------
	.section	.nv.info._Z7inv_AESPcS_jS_S_S_S_S_,"",@"SHT_CUDA_INFO"
	.sectionflags	@""
	.align	4


	//----- nvinfo : EIATTR_CUDA_API_VERSION
	.align		4
        /*0000*/ 	.byte	0x04, 0x37
        /*0002*/ 	.short	(.L_227 - .L_226)
.L_226:
        /*0004*/ 	.word	0x00000082


	//----- nvinfo : EIATTR_KPARAM_INFO
	.align		4
.L_227:
        /*0008*/ 	.byte	0x04, 0x17
        /*000a*/ 	.short	(.L_229 - .L_228)
.L_228:
        /*000c*/ 	.word	0x00000000
        /*0010*/ 	.short	0x0007
        /*0012*/ 	.short	0x0038
        /*0014*/ 	.byte	0x00, 0xf5, 0x21, 0x00


	//----- nvinfo : EIATTR_KPARAM_INFO
	.align		4
.L_229:
        /*0018*/ 	.byte	0x04, 0x17
        /*001a*/ 	.short	(.L_231 - .L_230)
.L_230:
        /*001c*/ 	.word	0x00000000
        /*0020*/ 	.short	0x0006
        /*0022*/ 	.short	0x0030
        /*0024*/ 	.byte	0x00, 0xf5, 0x21, 0x00


	//----- nvinfo : EIATTR_KPARAM_INFO
	.align		4
.L_231:
        /*0028*/ 	.byte	0x04, 0x17
        /*002a*/ 	.short	(.L_233 - .L_232)
.L_232:
        /*002c*/ 	.word	0x00000000
        /*0030*/ 	.short	0x0005
        /*0032*/ 	.short	0x0028
        /*0034*/ 	.byte	0x00, 0xf5, 0x21, 0x00


	//----- nvinfo : EIATTR_KPARAM_INFO
	.align		4
.L_233:
        /*0038*/ 	.byte	0x04, 0x17
        /*003a*/ 	.short	(.L_235 - .L_234)
.L_234:
        /*003c*/ 	.word	0x00000000
        /*0040*/ 	.short	0x0004
        /*0042*/ 	.short	0x0020
        /*0044*/ 	.byte	0x00, 0xf5, 0x21, 0x00


	//----- nvinfo : EIATTR_KPARAM_INFO
	.align		4
.L_235:
        /*0048*/ 	.byte	0x04, 0x17
        /*004a*/ 	.short	(.L_237 - .L_236)
.L_236:
        /*004c*/ 	.word	0x00000000
        /*0050*/ 	.short	0x0003
        /*0052*/ 	.short	0x0018
        /*0054*/ 	.byte	0x00, 0xf5, 0x21, 0x00


	//----- nvinfo : EIATTR_KPARAM_INFO
	.align		4
.L_237:
        /*0058*/ 	.byte	0x04, 0x17
        /*005a*/ 	.short	(.L_239 - .L_238)
.L_238:
        /*005c*/ 	.word	0x00000000
        /*0060*/ 	.short	0x0002
        /*0062*/ 	.short	0x0010
        /*0064*/ 	.byte	0x00, 0xf0, 0x11, 0x00


	//----- nvinfo : EIATTR_KPARAM_INFO
	.align		4
.L_239:
        /*0068*/ 	.byte	0x04, 0x17
        /*006a*/ 	.short	(.L_241 - .L_240)
.L_240:
        /*006c*/ 	.word	0x00000000
        /*0070*/ 	.short	0x0001
        /*0072*/ 	.short	0x0008
        /*0074*/ 	.byte	0x00, 0xf5, 0x21, 0x00


	//----- nvinfo : EIATTR_KPARAM_INFO
	.align		4
.L_241:
        /*0078*/ 	.byte	0x04, 0x17
        /*007a*/ 	.short	(.L_243 - .L_242)
.L_242:
        /*007c*/ 	.word	0x00000000
        /*0080*/ 	.short	0x0000
        /*0082*/ 	.short	0x0000
        /*0084*/ 	.byte	0x00, 0xf5, 0x21, 0x00


	//----- nvinfo : EIATTR_SPARSE_MMA_MASK
	.align		4
.L_243:
        /*0088*/ 	.byte	0x03, 0x50
        /*008a*/ 	.short	0x0000


	//----- nvinfo : EIATTR_MAXREG_COUNT
	.align		4
        /*008c*/ 	.byte	0x03, 0x1b
        /*008e*/ 	.short	0x00ff


	//----- nvinfo : EIATTR_NUM_BARRIERS
	.align		4
        /*0090*/ 	.byte	0x02, 0x4c
        /*0092*/ 	.byte	0x01
	.zero		1


	//----- nvinfo : EIATTR_MERCURY_ISA_VERSION
	.align		4
        /*0094*/ 	.byte	0x03, 0x5f
        /*0096*/ 	.short	0x0101


	//----- nvinfo : EIATTR_VRC_CTA_INIT_COUNT
	.align		4
        /*0098*/ 	.byte	0x02, 0x4a
	.zero		1
	.zero		1


	//----- nvinfo : EIATTR_EXIT_INSTR_OFFSETS
	.align		4
        /*009c*/ 	.byte	0x04, 0x1c
        /*009e*/ 	.short	(.L_245 - .L_244)


	//   ....[0]....
.L_244:
        /*00a0*/ 	.word	0x00002d40


	//   ....[1]....
        /*00a4*/ 	.word	0x00002e50


	//----- nvinfo : EIATTR_CRS_STACK_SIZE
	.align		4
.L_245:
        /*00a8*/ 	.byte	0x04, 0x1e
        /*00aa*/ 	.short	(.L_247 - .L_246)
.L_246:
        /*00ac*/ 	.word	0x00000000


	//----- nvinfo : EIATTR_CBANK_PARAM_SIZE
	.align		4
.L_247:
        /*00b0*/ 	.byte	0x03, 0x19
        /*00b2*/ 	.short	0x0040


	//----- nvinfo : EIATTR_PARAM_CBANK
	.align		4
        /*00b4*/ 	.byte	0x04, 0x0a
        /*00b6*/ 	.short	(.L_249 - .L_248)
	.align		4
.L_248:
        /*00b8*/ 	.word	index@(.nv.constant0._Z7inv_AESPcS_jS_S_S_S_S_)
        /*00bc*/ 	.short	0x0380
        /*00be*/ 	.short	0x0040


	//----- nvinfo : EIATTR_SW_WAR
	.align		4
.L_249:
        /*00c0*/ 	.byte	0x04, 0x36
        /*00c2*/ 	.short	(.L_251 - .L_250)
.L_250:
        /*00c4*/ 	.word	0x00000008
.L_251:


//--------------------- .nv.info._Z3AESPcS_jS_S_S_S_ --------------------------
	.section	.nv.info._Z3AESPcS_jS_S_S_S_,"",@"SHT_CUDA_INFO"
	.sectionflags	@""
	.align	4


	//----- nvinfo : EIATTR_CUDA_API_VERSION
	.align		4
        /*0000*/ 	.byte	0x04, 0x37
        /*0002*/ 	.short	(.L_253 - .L_252)
.L_252:
        /*0004*/ 	.word	0x00000082


	//----- nvinfo : EIATTR_KPARAM_INFO
	.align		4
.L_253:
        /*0008*/ 	.byte	0x04, 0x17
        /*000a*/ 	.short	(.L_255 - .L_254)
.L_254:
        /*000c*/ 	.word	0x00000000
        /*0010*/ 	.short	0x0006
        /*0012*/ 	.short	0x0030
        /*0014*/ 	.byte	0x00, 0xf5, 0x21, 0x00


	//----- nvinfo : EIATTR_KPARAM_INFO
	.align		4
.L_255:
        /*0018*/ 	.byte	0x04, 0x17
        /*001a*/ 	.short	(.L_257 - .L_256)
.L_256:
        /*001c*/ 	.word	0x00000000
        /*0020*/ 	.short	0x0005
        /*0022*/ 	.short	0x0028
        /*0024*/ 	.byte	0x00, 0xf5, 0x21, 0x00


	//----- nvinfo : EIATTR_KPARAM_INFO
	.align		4
.L_257:
        /*0028*/ 	.byte	0x04, 0x17
        /*002a*/ 	.short	(.L_259 - .L_258)
.L_258:
        /*002c*/ 	.word	0x00000000
        /*0030*/ 	.short	0x0004
        /*0032*/ 	.short	0x0020
        /*0034*/ 	.byte	0x00, 0xf5, 0x21, 0x00


	//----- nvinfo : EIATTR_KPARAM_INFO
	.align		4
.L_259:
        /*0038*/ 	.byte	0x04, 0x17
        /*003a*/ 	.short	(.L_261 - .L_260)
.L_260:
        /*003c*/ 	.word	0x00000000
        /*0040*/ 	.short	0x0003
        /*0042*/ 	.short	0x0018
        /*0044*/ 	.byte	0x00, 0xf5, 0x21, 0x00


	//----- nvinfo : EIATTR_KPARAM_INFO
	.align		4
.L_261:
        /*0048*/ 	.byte	0x04, 0x17
        /*004a*/ 	.short	(.L_263 - .L_262)
.L_262:
        /*004c*/ 	.word	0x00000000
        /*0050*/ 	.short	0x0002
        /*0052*/ 	.short	0x0010
        /*0054*/ 	.byte	0x00, 0xf0, 0x11, 0x00


	//----- nvinfo : EIATTR_KPARAM_INFO
	.align		4
.L_263:
        /*0058*/ 	.byte	0x04, 0x17
        /*005a*/ 	.short	(.L_265 - .L_264)
.L_264:
        /*005c*/ 	.word	0x00000000
        /*0060*/ 	.short	0x0001
        /*0062*/ 	.short	0x0008
        /*0064*/ 	.byte	0x00, 0xf5, 0x21, 0x00


	//----- nvinfo : EIATTR_KPARAM_INFO
	.align		4
.L_265:
        /*0068*/ 	.byte	0x04, 0x17
        /*006a*/ 	.short	(.L_267 - .L_266)
.L_266:
        /*006c*/ 	.word	0x00000000
        /*0070*/ 	.short	0x0000
        /*0072*/ 	.short	0x0000
        /*0074*/ 	.byte	0x00, 0xf5, 0x21, 0x00


	//----- nvinfo : EIATTR_SPARSE_MMA_MASK
	.align		4
.L_267:
        /*0078*/ 	.byte	0x03, 0x50
        /*007a*/ 	.short	0x0000


	//----- nvinfo : EIATTR_MAXREG_COUNT
	.align		4
        /*007c*/ 	.byte	0x03, 0x1b
        /*007e*/ 	.short	0x00ff


	//----- nvinfo : EIATTR_NUM_BARRIERS
	.align		4
        /*0080*/ 	.byte	0x02, 0x4c
        /*0082*/ 	.byte	0x01
	.zero		1


	//----- nvinfo : EIATTR_MERCURY_ISA_VERSION
	.align		4
        /*0084*/ 	.byte	0x03, 0x5f
        /*0086*/ 	.short	0x0101


	//----- nvinfo : EIATTR_VRC_CTA_INIT_COUNT
	.align		4
        /*0088*/ 	.byte	0x02, 0x4a
	.zero		1
	.zero		1


	//----- nvinfo : EIATTR_EXIT_INSTR_OFFSETS
	.align		4
        /*008c*/ 	.byte	0x04, 0x1c
        /*008e*/ 	.short	(.L_269 - .L_268)


	//   ....[0]....
.L_268:
        /*0090*/ 	.word	0x00002590


	//   ....[1]....
        /*0094*/ 	.word	0x000026a0


	//----- nvinfo : EIATTR_CRS_STACK_SIZE
	.align		4
.L_269:
        /*0098*/ 	.byte	0x04, 0x1e
        /*009a*/ 	.short	(.L_271 - .L_270)
.L_270:
        /*009c*/ 	.word	0x00000000


	//----- nvinfo : EIATTR_CBANK_PARAM_SIZE
	.align		4
.L_271:
        /*00a0*/ 	.byte	0x03, 0x19
        /*00a2*/ 	.short	0x0038


	//----- nvinfo : EIATTR_PARAM_CBANK
	.align		4
        /*00a4*/ 	.byte	0x04, 0x0a
        /*00a6*/ 	.short	(.L_273 - .L_272)
	.align		4
.L_272:
        /*00a8*/ 	.word	index@(.nv.constant0._Z3AESPcS_jS_S_S_S_)
        /*00ac*/ 	.short	0x0380
        /*00ae*/ 	.short	0x0038


	//----- nvinfo : EIATTR_SW_WAR
	.align		4
.L_273:
        /*00b0*/ 	.byte	0x04, 0x36
        /*00b2*/ 	.short	(.L_275 - .L_274)
.L_274:
        /*00b4*/ 	.word	0x00000008
.L_275:


//--------------------- .nv.callgraph             --------------------------
	.section	.nv.callgraph,"",@"SHT_CUDA_CALLGRAPH"
	.align	4
	.sectionentsize	8
	.align		4
        /*0000*/ 	.word	0x00000000
	.align		4
        /*0004*/ 	.word	0xffffffff
	.align		4
        /*0008*/ 	.word	0x00000000
	.align		4
        /*000c*/ 	.word	0xfffffffe
	.align		4
        /*0010*/ 	.word	0x00000000
	.align		4
        /*0014*/ 	.word	0xfffffffd
	.align		4
        /*0018*/ 	.word	0x00000000
	.align		4
        /*001c*/ 	.word	0xfffffffc


//--------------------- .text._Z16AES_CCMP_DecryptPcS_jS_S_S_S_jj --------------------------
	.section	.text._Z16AES_CCMP_DecryptPcS_jS_S_S_S_jj,"ax",@progbits
	.align	128
        .global         _Z16AES_CCMP_DecryptPcS_jS_S_S_S_jj
        .type           _Z16AES_CCMP_DecryptPcS_jS_S_S_S_jj,@function
        .size           _Z16AES_CCMP_DecryptPcS_jS_S_S_S_jj,(.L_x_101 - _Z16AES_CCMP_DecryptPcS_jS_S_S_S_jj)
        .other          _Z16AES_CCMP_DecryptPcS_jS_S_S_S_jj,@"STO_CUDA_ENTRY STV_DEFAULT"
_Z16AES_CCMP_DecryptPcS_jS_S_S_S_jj:
.text._Z16AES_CCMP_DecryptPcS_jS_S_S_S_jj:
[----:B------:R-:W-:Y:S01]  /*0000*/  LDC R1, c[0x0][0x37c] ;  /* 0x0000df00ff017b82 */ /* 0x000fe20000000800 */
[----:B------:R-:W0:Y:S01]  /*0010*/  S2R R11, SR_TID.X ;  /* 0x00000000000b7919 */ /* 0x000e220000002100 */
[----:B------:R-:W1:Y:S01]  /*0020*/  LDCU UR4, c[0x0][0x360] ;  /* 0x00006c00ff0477ac */ /* 0x000e620008000800 */
[----:B------:R-:W-:Y:S01]  /*0030*/  BSSY.RECONVERGENT B0, `(.L_x_0) ;  /* 0x0000022000007945 */ /* 0x000fe20003800200 */
[----:B------:R-:W1:Y:S01]  /*0040*/  S2R R0, SR_CTAID.X ;  /* 0x0000000000007919 */ /* 0x000e620000002500 */
[----:B------:R-:W2:Y:S01]  /*0050*/  LDCU.64 UR10, c[0x0][0x358] ;  /* 0x00006b00ff0a77ac */ /* 0x000ea20008000a00 */
[----:B0-----:R-:W-:Y:S01]  /*0060*/  ISETP.GT.U32.AND P0, PT, R11, 0xff, PT ;  /* 0x000000ff0b00780c */ /* 0x001fe20003f04070 */
[----:B-1----:R-:W-:-:S12]  /*0070*/  IMAD R19, R0, UR4, R11 ;  /* 0x0000000400137c24 */ /* 0x002fd8000f8e020b */
[----:B--2---:R-:W-:Y:S05]  /*0080*/  @P0 BRA `(.L_x_1) ;  /* 0x0000000000700947 */ /* 0x004fea0003800000 */
[----:B------:R-:W0:Y:S01]  /*0090*/  LDCU.64 UR4, c[0x0][0x398] ;  /* 0x00007300ff0477ac */ /* 0x000e220008000a00 */
[----:B------:R-:W1:Y:S01]  /*00a0*/  LDCU.128 UR12, c[0x0][0x3a0] ;  /* 0x00007400ff0c77ac */ /* 0x000e620008000c00 */
[----:B------:R-:W2:Y:S01]  /*00b0*/  LDCU.64 UR6, c[0x0][0x3b0] ;  /* 0x00007600ff0677ac */ /* 0x000ea20008000a00 */
[C---:B0-----:R-:W-:Y:S02]  /*00c0*/  IADD3 R2, P1, PT, R11.reuse, UR4, RZ ;  /* 0x000000040b027c10 */ /* 0x041fe4000ff3e0ff */
[----:B-1----:R-:W-:-:S03]  /*00d0*/  IADD3 R4, P0, PT, R11, UR12, RZ ;  /* 0x0000000c0b047c10 */ /* 0x002fc6000ff1e0ff */
[----:B------:R-:W-:Y:S01]  /*00e0*/  IMAD.X R3, RZ, RZ, UR5, P1 ;  /* 0x00000005ff037e24 */ /* 0x000fe200088e06ff */
[C---:B------:R-:W-:Y:S02]  /*00f0*/  IADD3 R6, P1, PT, R11.reuse, UR14, RZ ;  /* 0x0000000e0b067c10 */ /* 0x040fe4000ff3e0ff */
[----:B--2---:R-:W-:Y:S01]  /*0100*/  IADD3 R8, P2, PT, R11, UR6, RZ ;  /* 0x000000060b087c10 */ /* 0x004fe2000ff5e0ff */
[----:B------:R-:W-:Y:S01]  /*0110*/  IMAD.X R5, RZ, RZ, UR13, P0 ;  /* 0x0000000dff057e24 */ /* 0x000fe200080e06ff */
[----:B------:R-:W2:Y:S01]  /*0120*/  LDG.E.U8 R2, desc[UR10][R2.64] ;  /* 0x0000000a02027981 */ /* 0x000ea2000c1e1100 */
[----:B------:R-:W-:Y:S02]  /*0130*/  IMAD.X R7, RZ, RZ, UR15, P1 ;  /* 0x0000000fff077e24 */ /* 0x000fe400088e06ff */
[----:B------:R-:W-:Y:S01]  /*0140*/  IMAD.X R9, RZ, RZ, UR7, P2 ;  /* 0x00000007ff097e24 */ /* 0x000fe200090e06ff */
[----:B------:R-:W3:Y:S04]  /*0150*/  LDG.E.U8 R4, desc[UR10][R4.64] ;  /* 0x0000000a04047981 */ /* 0x000ee8000c1e1100 */
[----:B------:R-:W4:Y:S04]  /*0160*/  LDG.E.U8 R6, desc[UR10][R6.64] ;  /* 0x0000000a06067981 */ /* 0x000f28000c1e1100 */
[----:B------:R-:W5:Y:S01]  /*0170*/  LDG.E.U8 R8, desc[UR10][R8.64] ;  /* 0x0000000a08087981 */ /* 0x000f62000c1e1100 */
[----:B------:R-:W0:Y:S01]  /*0180*/  S2UR UR7, SR_CgaCtaId ;  /* 0x00000000000779c3 */ /* 0x000e220000008800 */
[----:B------:R-:W-:-:S02]  /*0190*/  UMOV UR4, 0x400 ;  /* 0x0000040000047882 */ /* 0x000fc40000000000 */
[----:B------:R-:W-:Y:S02]  /*01a0*/  UIADD3 UR5, UPT, UPT, UR4, 0x100, URZ ;  /* 0x0000010004057890 */ /* 0x000fe4000fffe0ff */
[----:B------:R-:W-:Y:S02]  /*01b0*/  UIADD3 UR6, UPT, UPT, UR4, 0x200, URZ ;  /* 0x0000020004067890 */ /* 0x000fe4000fffe0ff */
[----:B0-----:R-:W-:Y:S02]  /*01c0*/  ULEA UR8, UR7, UR4, 0x18 ;  /* 0x0000000407087291 */ /* 0x001fe4000f8ec0ff */
[----:B------:R-:W-:Y:S02]  /*01d0*/  UIADD3 UR4, UPT, UPT, UR4, 0x300, URZ ;  /* 0x0000030004047890 */ /* 0x000fe4000fffe0ff */
[----:B------:R-:W-:Y:S02]  /*01e0*/  ULEA UR5, UR7, UR5, 0x18 ;  /* 0x0000000507057291 */ /* 0x000fe4000f8ec0ff */
[----:B------:R-:W-:-:S02]  /*01f0*/  ULEA UR6, UR7, UR6, 0x18 ;  /* 0x0000000607067291 */ /* 0x000fc4000f8ec0ff */
[----:B------:R-:W-:Y:S01]  /*0200*/  ULEA UR4, UR7, UR4, 0x18 ;  /* 0x0000000407047291 */ /* 0x000fe2000f8ec0ff */
[----:B--2---:R0:W-:Y:S04]  /*0210*/  STS.U8 [R11+UR8], R2 ;  /* 0x000000020b007988 */ /* 0x0041e80008000008 */
[----:B---3--:R0:W-:Y:S04]  /*0220*/  STS.U8 [R11+UR5], R4 ;  /* 0x000000040b007988 */ /* 0x0081e80008000005 */
[----:B----4-:R0:W-:Y:S04]  /*0230*/  STS.U8 [R11+UR6], R6 ;  /* 0x000000060b007988 */ /* 0x0101e80008000006 */
[----:B-----5:R0:W-:Y:S02]  /*0240*/  STS.U8 [R11+UR4], R8 ;  /* 0x000000080b007988 */ /* 0x0201e40008000004 */
.L_x_1:
[----:B------:R-:W-:Y:S05]  /*0250*/  BSYNC.RECONVERGENT B0 ;  /* 0x0000000000007941 */ /* 0x000fea0003800200 */
.L_x_0:
[----:B------:R-:W-:Y:S01]  /*0260*/  BAR.SYNC.DEFER_BLOCKING 0x0 ;  /* 0x0000000000007b1d */ /* 0x000fe20000010000 */
[----:B------:R-:W-:Y:S01]  /*0270*/  ISETP.NE.AND P0, PT, R11, RZ, PT ;  /* 0x000000ff0b00720c */ /* 0x000fe20003f05270 */
[----:B------:R-:W-:-:S04]  /*0280*/  IMAD.SHL.U32 R19, R19, 0x10, RZ ;  /* 0x0000001013137824 */ /* 0x000fc800078e00ff */
[----:B------:R-:W-:Y:S08]  /*0290*/  BSSY.RECONVERGENT B0, `(.L_x_2) ;  /* 0x000005b000007945 */ /* 0x000ff00003800200 */
[----:B------:R-:W-:Y:S05]  /*02a0*/  @P0 BRA `(.L_x_3) ;  /* 0x0000000400640947 */ /* 0x000fea0003800000 */
[----:B0-----:R-:W0:Y:S02]  /*02b0*/  LDC.64 R2, c[0x0][0x388] ;  /* 0x0000e200ff027b82 */ /* 0x001e240000000a00 */
[----:B0-----:R-:W2:Y:S04]  /*02c0*/  LDG.E.U8 R18, desc[UR10][R2.64] ;  /* 0x0000000a02127981 */ /* 0x001ea8000c1e1100 */
[----:B------:R-:W3:Y:S04]  /*02d0*/  LDG.E.U8 R4, desc[UR10][R2.64+0x2] ;  /* 0x0000020a02047981 */ /* 0x000ee8000c1e1100 */
[----:B------:R-:W4:Y:S04]  /*02e0*/  LDG.E.U8 R5, desc[UR10][R2.64+0x3] ;  /* 0x0000030a02057981 */ /* 0x000f28000c1e1100 */
[----:B------:R-:W5:Y:S04]  /*02f0*/  LDG.E.U8 R6, desc[UR10][R2.64+0x4] ;  /* 0x0000040a02067981 */ /* 0x000f68000c1e1100 */
        /* <DEDUP_REMOVED lines=11> */
[----:B------:R-:W5:Y:S01]  /*03b0*/  LDG.E.U8 R0, desc[UR10][R2.64+0x1] ;  /* 0x0000010a02007981 */ /* 0x000f62000c1e1100 */
[----:B------:R-:W0:Y:S01]  /*03c0*/  S2UR UR5, SR_CgaCtaId ;  /* 0x00000000000579c3 */ /* 0x000e220000008800 */
[----:B------:R-:W-:-:S02]  /*03d0*/  UMOV UR4, 0x400 ;  /* 0x0000040000047882 */ /* 0x000fc40000000000 */
[----:B0-----:R-:W-:Y:S02]  /*03e0*/  ULEA UR7, UR5, UR4, 0x18 ;  /* 0x0000000405077291 */ /* 0x001fe4000f8ec0ff */
[----:B------:R-:W-:Y:S02]  /*03f0*/  UIADD3 UR6, UPT, UPT, UR4, 0x100, URZ ;  /* 0x0000010004067890 */ /* 0x000fe4000fffe0ff */
[----:B------:R-:W-:Y:S02]  /*0400*/  UIADD3 UR4, UPT, UPT, UR4, 0x400, URZ ;  /* 0x0000040004047890 */ /* 0x000fe4000fffe0ff */
[----:B------:R-:W-:Y:S02]  /*0410*/  ULEA UR6, UR5, UR6, 0x18 ;  /* 0x0000000605067291 */ /* 0x000fe4000f8ec0ff */
[----:B------:R-:W-:Y:S01]  /*0420*/  ULEA UR4, UR5, UR4, 0x18 ;  /* 0x0000000405047291 */ /* 0x000fe2000f8ec0ff */
[----:B--2---:R-:W-:Y:S04]  /*0430*/  STS.U8 [UR7+0x400], R18 ;  /* 0x00040012ff007988 */ /* 0x004fe80008000007 */
[----:B---3--:R-:W-:Y:S04]  /*0440*/  STS.U8 [UR7+0x402], R4 ;  /* 0x00040204ff007988 */ /* 0x008fe80008000007 */
[----:B----4-:R-:W-:Y:S04]  /*0450*/  STS.U8 [UR7+0x403], R5 ;  /* 0x00040305ff007988 */ /* 0x010fe80008000007 */
[----:B-----5:R-:W-:Y:S04]  /*0460*/  STS.U8 [UR7+0x404], R6 ;  /* 0x00040406ff007988 */ /* 0x020fe80008000007 */
[----:B------:R-:W-:Y:S04]  /*0470*/  STS.U8 [UR7+0x405], R7 ;  /* 0x00040507ff007988 */ /* 0x000fe80008000007 */
        /* <DEDUP_REMOVED lines=10> */
[----:B------:R0:W-:Y:S02]  /*0520*/  STS.U8 [UR7+0x401], R0 ;  /* 0x00040100ff007988 */ /* 0x0001e40008000007 */
[----:B0-----:R-:W-:-:S07]  /*0530*/  IMAD.MOV.U32 R0, RZ, RZ, 0x10 ;  /* 0x00000010ff007424 */ /* 0x001fce00078e00ff */
.L_x_5:
[----:B------:R-:W-:Y:S01]  /*0540*/  LOP3.LUT P0, RZ, R0, 0x8, RZ, 0xc0, !PT ;  /* 0x0000000800ff7812 */ /* 0x000fe2000780c0ff */
[----:B------:R0:W1:Y:S04]  /*0550*/  LDS.U8 R9, [R0+UR4+-0x10] ;  /* 0xfffff00400097984 */ /* 0x0000680008000000 */
[----:B------:R0:W2:Y:S04]  /*0560*/  LDS.U8 R8, [R0+UR4+-0xf] ;  /* 0xfffff10400087984 */ /* 0x0000a80008000000 */
[----:B------:R0:W3:Y:S04]  /*0570*/  LDS.U8 R11, [R0+UR4+-0xe] ;  /* 0xfffff204000b7984 */ /* 0x0000e80008000000 */
[----:B------:R0:W4:Y:S04]  /*0580*/  LDS.U8 R10, [R0+UR4+-0xd] ;  /* 0xfffff304000a7984 */ /* 0x0001280008000000 */
[----:B------:R0:W0:Y:S04]  /*0590*/  LDS.U8 R12, [R0+UR4+-0xc] ;  /* 0xfffff404000c7984 */ /* 0x0000280008000000 */
[----:B------:R0:W0:Y:S04]  /*05a0*/  LDS.U8 R18, [R0+UR4+-0xb] ;  /* 0xfffff50400127984 */ /* 0x0000280008000000 */
[----:B------:R0:W0:Y:S04]  /*05b0*/  LDS.U8 R20, [R0+UR4+-0xa] ;  /* 0xfffff60400147984 */ /* 0x0000280008000000 */
[----:B------:R0:W0:Y:S01]  /*05c0*/  LDS.U8 R22, [R0+UR4+-0x9] ;  /* 0xfffff70400167984 */ /* 0x0000220008000000 */
[----:B------:R-:W-:Y:S05]  /*05d0*/  @P0 BRA `(.L_x_4) ;  /* 0x00000000003c0947 */ /* 0x000fea0003800000 */
[----:B------:R-:W-:Y:S02]  /*05e0*/  LOP3.LUT R2, R15, 0xff, RZ, 0xc0, !PT ;  /* 0x000000ff0f027812 */ /* 0x000fe400078ec0ff */
[----:B------:R-:W-:Y:S02]  /*05f0*/  LEA.HI R6, R0, UR7, RZ, 0x1c ;  /* 0x0000000700067c11 */ /* 0x000fe4000f8fe0ff */
[----:B------:R-:W-:Y:S02]  /*0600*/  LOP3.LUT R3, R16, 0xff, RZ, 0xc0, !PT ;  /* 0x000000ff10037812 */ /* 0x000fe400078ec0ff */
[----:B------:R-:W-:Y:S01]  /*0610*/  LOP3.LUT R4, R17, 0xff, RZ, 0xc0, !PT ;  /* 0x000000ff11047812 */ /* 0x000fe200078ec0ff */
[----:B------:R-:W-:Y:S01]  /*0620*/  LDS.U8 R2, [R2+UR6] ;  /* 0x0000000602027984 */ /* 0x000fe20008000000 */
[----:B------:R-:W-:-:S03]  /*0630*/  LOP3.LUT R5, R14, 0xff, RZ, 0xc0, !PT ;  /* 0x000000ff0e057812 */ /* 0x000fc600078ec0ff */
[----:B------:R-:W5:Y:S04]  /*0640*/  LDS.U8 R7, [R6] ;  /* 0x0000000006077984 */ /* 0x000f680000000000 */
[----:B------:R-:W1:Y:S04]  /*0650*/  LDS.U8 R3, [R3+UR6] ;  /* 0x0000000603037984 */ /* 0x000e680008000000 */
[----:B------:R-:W2:Y:S04]  /*0660*/  LDS.U8 R4, [R4+UR6] ;  /* 0x0000000604047984 */ /* 0x000ea80008000000 */
[----:B------:R-:W3:Y:S01]  /*0670*/  LDS.U8 R5, [R5+UR6] ;  /* 0x0000000605057984 */ /* 0x000ee20008000000 */
[----:B-----5:R-:W-:-:S02]  /*0680*/  LOP3.LUT R7, R2, R7, RZ, 0x3c, !PT ;  /* 0x0000000702077212 */ /* 0x020fc400078e3cff */
[----:B-1----:R-:W-:Y:S02]  /*0690*/  PRMT R15, R3, 0x7610, R15 ;  /* 0x00007610030f7816 */ /* 0x002fe4000000000f */
[----:B------:R-:W-:Y:S02]  /*06a0*/  PRMT R14, R7, 0x7610, R14 ;  /* 0x00007610070e7816 */ /* 0x000fe4000000000e */
[----:B--2---:R-:W-:Y:S02]  /*06b0*/  PRMT R16, R4, 0x7610, R16 ;  /* 0x0000761004107816 */ /* 0x004fe40000000010 */
[----:B---3--:R-:W-:-:S07]  /*06c0*/  PRMT R17, R5, 0x7610, R17 ;  /* 0x0000761005117816 */ /* 0x008fce0000000011 */
.L_x_4:
[----:B-1----:R-:W-:Y:S02]  /*06d0*/  LOP3.LUT R9, R14, R9, RZ, 0x3c, !PT ;  /* 0x000000090e097212 */ /* 0x002fe400078e3cff */
[----:B--2---:R-:W-:Y:S02]  /*06e0*/  LOP3.LUT R15, R15, R8, RZ, 0x3c, !PT ;  /* 0x000000080f0f7212 */ /* 0x004fe400078e3cff */
[----:B---3--:R-:W-:Y:S01]  /*06f0*/  LOP3.LUT R11, R16, R11, RZ, 0x3c, !PT ;  /* 0x0000000b100b7212 */ /* 0x008fe200078e3cff */
[----:B------:R-:W-:Y:S01]  /*0700*/  STS.U8 [R0+UR4], R9 ;  /* 0x0000000900007988 */ /* 0x000fe20008000004 */
[----:B----4-:R-:W-:Y:S02]  /*0710*/  LOP3.LUT R3, R17, R10, RZ, 0x3c, !PT ;  /* 0x0000000a11037212 */ /* 0x010fe400078e3cff */
[----:B0-----:R-:W-:Y:S01]  /*0720*/  LOP3.LUT R5, R9, R12, RZ, 0x3c, !PT ;  /* 0x0000000c09057212 */ /* 0x001fe200078e3cff */
[----:B------:R0:W-:Y:S01]  /*0730*/  STS.U8 [R0+UR4+0x1], R15 ;  /* 0x0000010f00007988 */ /* 0x0001e20008000004 */
[----:B------:R-:W-:-:S02]  /*0740*/  LOP3.LUT R7, R15, R18, RZ, 0x3c, !PT ;  /* 0x000000120f077212 */ /* 0x000fc400078e3cff */
[----:B------:R-:W-:Y:S01]  /*0750*/  LOP3.LUT R13, R11, R20, RZ, 0x3c, !PT ;  /* 0x000000140b0d7212 */ /* 0x000fe200078e3cff */
[----:B------:R-:W-:Y:S01]  /*0760*/  STS.U8 [R0+UR4+0x2], R11 ;  /* 0x0000020b00007988 */ /* 0x000fe20008000004 */
[----:B------:R-:W-:Y:S02]  /*0770*/  LOP3.LUT R21, R3, R22, RZ, 0x3c, !PT ;  /* 0x0000001603157212 */ /* 0x000fe400078e3cff */
[----:B------:R-:W-:Y:S01]  /*0780*/  PRMT R14, R5, 0x7610, R14 ;  /* 0x00007610050e7816 */ /* 0x000fe2000000000e */
[----:B------:R-:W-:Y:S01]  /*0790*/  STS.U8 [R0+UR4+0x3], R3 ;  /* 0x0000030300007988 */ /* 0x000fe20008000004 */
[----:B------:R-:W-:Y:S02]  /*07a0*/  PRMT R16, R13, 0x7610, R16 ;  /* 0x000076100d107816 */ /* 0x000fe40000000010 */
[----:B0-----:R-:W-:Y:S01]  /*07b0*/  PRMT R15, R7, 0x7610, R15 ;  /* 0x00007610070f7816 */ /* 0x001fe2000000000f */
[----:B------:R-:W-:Y:S01]  /*07c0*/  STS.U8 [R0+UR4+0x4], R5 ;  /* 0x0000040500007988 */ /* 0x000fe20008000004 */
[----:B------:R-:W-:-:S03]  /*07d0*/  PRMT R17, R21, 0x7610, R17 ;  /* 0x0000761015117816 */ /* 0x000fc60000000011 */
[----:B------:R-:W-:Y:S04]  /*07e0*/  STS.U8 [R0+UR4+0x5], R7 ;  /* 0x0000050700007988 */ /* 0x000fe80008000004 */
[----:B------:R-:W-:Y:S04]  /*07f0*/  STS.U8 [R0+UR4+0x6], R13 ;  /* 0x0000060d00007988 */ /* 0x000fe80008000004 */
[----:B------:R0:W-:Y:S02]  /*0800*/  STS.U8 [R0+UR4+0x7], R21 ;  /* 0x0000071500007988 */ /* 0x0001e40008000004 */
[----:B0-----:R-:W-:-:S05]  /*0810*/  VIADD R0, R0, 0x8 ;  /* 0x0000000800007836 */ /* 0x001fca0000000000 */
[----:B------:R-:W-:-:S13]  /*0820*/  ISETP.GE.U32.AND P0, PT, R0, 0xb0, PT ;  /* 0x000000b00000780c */ /* 0x000fda0003f06070 */
[----:B------:R-:W-:Y:S05]  /*0830*/  @!P0 BRA `(.L_x_5) ;  /* 0xfffffffc00408947 */ /* 0x000fea000383ffff */
.L_x_3:
[----:B------:R-:W-:Y:S05]  /*0840*/  BSYNC.RECONVERGENT B0 ;  /* 0x0000000000007941 */ /* 0x000fea0003800200 */
.L_x_2:
[----:B------:R-:W1:Y:S01]  /*0850*/  LDCU UR4, c[0x0][0x390] ;  /* 0x00007200ff0477ac */ /* 0x000e620008000800 */
[----:B------:R-:W-:Y:S01]  /*0860*/  VIADD R0, R19, 0x10 ;  /* 0x0000001013007836 */ /* 0x000fe20000000000 */
[----:B------:R-:W-:Y:S04]  /*0870*/  BAR.SYNC.DEFER_BLOCKING 0x0 ;  /* 0x0000000000007b1d */ /* 0x000fe80000010000 */
[----:B-1----:R-:W-:-:S13]  /*0880*/  ISETP.GT.U32.AND P0, PT, R0, UR4, PT ;  /* 0x0000000400007c0c */ /* 0x002fda000bf04070 */
[----:B------:R-:W-:Y:S05]  /*0890*/  @P0 EXIT ;  /* 0x000000000000094d */ /* 0x000fea0003800000 */
[----:B------:R-:W0:Y:S02]  /*08a0*/  LDCU.64 UR4, c[0x0][0x380] ;  /* 0x00007000ff0477ac */ /* 0x000e240008000a00 */
[----:B0-----:R-:W-:-:S04]  /*08b0*/  IADD3 R2, P0, PT, R19, UR4, RZ ;  /* 0x0000000413027c10 */ /* 0x001fc8000ff1e0ff */
[C---:B------:R-:W-:Y:S01]  /*08c0*/  LEA.HI.X.SX32 R3, R19.reuse, UR5, 0x1, P0 ;  /* 0x0000000513037c11 */ /* 0x040fe200080f0eff */
[----:B------:R-:W0:Y:S01]  /*08d0*/  S2UR UR7, SR_CgaCtaId ;  /* 0x00000000000779c3 */ /* 0x000e220000008800 */
[----:B------:R-:W-:Y:S01]  /*08e0*/  UMOV UR6, 0x400 ;  /* 0x0000040000067882 */ /* 0x000fe20000000000 */
[----:B------:R-:W1:Y:S02]  /*08f0*/  LDCU.64 UR4, c[0x0][0x3b8] ;  /* 0x00007700ff0477ac */ /* 0x000e640008000a00 */
[----:B------:R2:W5:Y:S04]  /*0900*/  LDG.E.U8 R0, desc[UR10][R2.64] ;  /* 0x0000000a02007981 */ /* 0x000568000c1e1100 */
        /* <DEDUP_REMOVED lines=14> */
[----:B------:R2:W5:Y:S01]  /*09f0*/  LDG.E.U8 R18, desc[UR10][R2.64+0xf] ;  /* 0x00000f0a02127981 */ /* 0x000562000c1e1100 */
[----:B0-----:R-:W-:Y:S01]  /*0a00*/  ULEA UR8, UR7, UR6, 0x18 ;  /* 0x0000000607087291 */ /* 0x001fe2000f8ec0ff */
[----:B-1----:R-:W-:Y:S01]  /*0a10*/  LEA.HI.SX32 R19, R19, UR5, 0x1c ;  /* 0x0000000513137c11 */ /* 0x002fe2000f8fe2ff */
[----:B------:R-:W0:Y:S03]  /*0a20*/  LDCU.U16 UR12, c[0x0][0x3b8] ;  /* 0x00007700ff0c77ac */ /* 0x000e260008000400 */
[C---:B------:R-:W-:Y:S01]  /*0a30*/  PRMT R36, R19.reuse, 0x7632, R36 ;  /* 0x0000763213247816 */ /* 0x040fe20000000024 */
[----:B------:R-:W1:Y:S01]  /*0a40*/  LDCU.U16 UR14, c[0x0][0x3ba] ;  /* 0x00007740ff0e77ac */ /* 0x000e620008000400 */
[----:B------:R-:W-:-:S02]  /*0a50*/  LOP3.LUT R34, R19, 0xffff, RZ, 0xc0, !PT ;  /* 0x0000ffff13227812 */ /* 0x000fc400078ec0ff */
[----:B------:R-:W3:Y:S01]  /*0a60*/  LDS.U8 R29, [UR8+0x40e] ;  /* 0x00040e08ff1d7984 */ /* 0x000ee20008000000 */
[----:B------:R-:W-:Y:S01]  /*0a70*/  USHF.R.U32.HI UR13, URZ, 0x8, UR4 ;  /* 0x00000008ff0d7899 */ /* 0x000fe20008011604 */
[----:B------:R-:W-:Y:S01]  /*0a80*/  SHF.R.U32.HI R34, RZ, 0x8, R34 ;  /* 0x00000008ff227819 */ /* 0x000fe20000011622 */
[----:B------:R-:W-:Y:S01]  /*0a90*/  USHF.R.U32.HI UR4, URZ, 0x18, UR4 ;  /* 0x00000018ff047899 */ /* 0x000fe20008011604 */
[----:B------:R-:W4:Y:S01]  /*0aa0*/  LDS.U8 R26, [UR8+0x40c] ;  /* 0x00040c08ff1a7984 */ /* 0x000f220008000000 */
[----:B------:R-:W-:Y:S02]  /*0ab0*/  UIADD3 UR5, UPT, UPT, UR6, 0x400, URZ ;  /* 0x0000040006057890 */ /* 0x000fe4000fffe0ff */
[----:B------:R-:W-:Y:S01]  /*0ac0*/  UIADD3 UR9, UPT, UPT, UR6, 0x200, URZ ;  /* 0x0000020006097890 */ /* 0x000fe2000fffe0ff */
[----:B------:R-:W2:Y:S01]  /*0ad0*/  LDS.U8 R25, [UR8+0x40d] ;  /* 0x00040d08ff197984 */ /* 0x000ea20008000000 */
[----:B------:R-:W-:Y:S02]  /*0ae0*/  ULEA UR5, UR7, UR5, 0x18 ;  /* 0x0000000507057291 */ /* 0x000fe4000f8ec0ff */
[----:B------:R-:W-:Y:S01]  /*0af0*/  ULEA UR9, UR7, UR9, 0x18 ;  /* 0x0000000907097291 */ /* 0x000fe2000f8ec0ff */
[----:B------:R-:W0:Y:S04]  /*0b00*/  LDS.U8 R24, [UR8+0x40f] ;  /* 0x00040f08ff187984 */ /* 0x000e280008000000 */
[----:B------:R-:W1:Y:S04]  /*0b10*/  LDS.U8 R23, [UR8+0x400] ;  /* 0x00040008ff177984 */ /* 0x000e680008000000 */
[----:B------:R-:W1:Y:S04]  /*0b20*/  LDS.U8 R22, [UR8+0x401] ;  /* 0x00040108ff167984 */ /* 0x000e680008000000 */
[----:B------:R-:W1:Y:S04]  /*0b30*/  LDS.U8 R21, [UR8+0x402] ;  /* 0x00040208ff157984 */ /* 0x000e680008000000 */
[----:B------:R-:W1:Y:S04]  /*0b40*/  LDS.U8 R20, [UR8+0x403] ;  /* 0x00040308ff147984 */ /* 0x000e680008000000 */
[----:B------:R-:W1:Y:S04]  /*0b50*/  LDS.U8 R27, [UR8+0x404] ;  /* 0x00040408ff1b7984 */ /* 0x000e680008000000 */
[----:B------:R-:W1:Y:S01]  /*0b60*/  LDS.U8 R28, [UR8+0x405] ;  /* 0x00040508ff1c7984 */ /* 0x000e620008000000 */
[----:B---3--:R-:W-:-:S03]  /*0b70*/  LOP3.LUT R29, R29, 0xffff, R36, 0x48, !PT ;  /* 0x0000ffff1d1d7812 */ /* 0x008fc600078e4824 */
[----:B------:R-:W3:Y:S01]  /*0b80*/  LDS.U8 R35, [UR8+0x406] ;  /* 0x00040608ff237984 */ /* 0x000ee20008000000 */
[--C-:B----4-:R-:W-:Y:S01]  /*0b90*/  LOP3.LUT R26, R26, 0xffff, R19.reuse, 0x48, !PT ;  /* 0x0000ffff1a1a7812 */ /* 0x110fe200078e4813 */
[----:B------:R-:W-:Y:S01]  /*0ba0*/  IMAD.U32 R29, R29, 0x10000, RZ ;  /* 0x000100001d1d7824 */ /* 0x000fe200078e00ff */
[----:B------:R-:W-:Y:S01]  /*0bb0*/  SHF.R.U32.HI R19, RZ, 0x18, R19 ;  /* 0x00000018ff137819 */ /* 0x000fe20000011613 */
[----:B------:R-:W4:Y:S01]  /*0bc0*/  LDS.U8 R30, [UR8+0x407] ;  /* 0x00040708ff1e7984 */ /* 0x000f220008000000 */
[----:B--2---:R-:W-:Y:S02]  /*0bd0*/  LOP3.LUT R25, R25, R34, RZ, 0x3c, !PT ;  /* 0x0000002219197212 */ /* 0x004fe400078e3cff */
[----:B------:R-:W-:Y:S01]  /*0be0*/  LOP3.LUT R26, R26, 0xff, RZ, 0xc0, !PT ;  /* 0x000000ff1a1a7812 */ /* 0x000fe200078ec0ff */
[----:B------:R-:W2:Y:S01]  /*0bf0*/  LDS.U8 R37, [UR8+0x408] ;  /* 0x00040808ff257984 */ /* 0x000ea20008000000 */
[----:B0-----:R-:W-:Y:S01]  /*0c00*/  LOP3.LUT R24, R24, R19, RZ, 0x3c, !PT ;  /* 0x0000001318187212 */ /* 0x001fe200078e3cff */
[----:B------:R-:W-:Y:S01]  /*0c10*/  IMAD.MOV.U32 R19, RZ, RZ, 0x10 ;  /* 0x00000010ff137424 */ /* 0x000fe200078e00ff */
[----:B------:R-:W-:Y:S01]  /*0c20*/  PRMT R25, R25, 0x7604, R26 ;  /* 0x0000760419197816 */ /* 0x000fe2000000001a */
[----:B------:R-:W0:Y:S01]  /*0c30*/  LDS.U8 R32, [UR8+0x409] ;  /* 0x00040908ff207984 */ /* 0x000e220008000000 */
[----:B------:R-:W-:-:S02]  /*0c40*/  LOP3.LUT R26, R29, 0xff0000, RZ, 0xc0, !PT ;  /* 0x00ff00001d1a7812 */ /* 0x000fc400078ec0ff */
[----:B-1----:R-:W-:Y:S01]  /*0c50*/  LOP3.LUT R23, R23, UR12, RZ, 0x3c, !PT ;  /* 0x0000000c17177c12 */ /* 0x002fe2000f8e3cff */
[----:B------:R-:W1:Y:S01]  /*0c60*/  LDS.U8 R31, [UR8+0x40a] ;  /* 0x00040a08ff1f7984 */ /* 0x000e620008000000 */
[----:B------:R-:W-:Y:S01]  /*0c70*/  LOP3.LUT R22, R22, UR13, RZ, 0x3c, !PT ;  /* 0x0000000d16167c12 */ /* 0x000fe2000f8e3cff */
[----:B------:R-:W-:Y:S01]  /*0c80*/  IMAD.IADD R25, R25, 0x1, R26 ;  /* 0x0000000119197824 */ /* 0x000fe200078e021a */
[----:B------:R-:W-:Y:S01]  /*0c90*/  PRMT R33, R23, 0x7610, R33 ;  /* 0x0000761017217816 */ /* 0x000fe20000000021 */
[----:B------:R-:W0:Y:S01]  /*0ca0*/  LDS.U8 R38, [UR8+0x40b] ;  /* 0x00040b08ff267984 */ /* 0x000e220008000000 */
[----:B------:R-:W-:Y:S01]  /*0cb0*/  LOP3.LUT R21, R21, UR14, RZ, 0x3c, !PT ;  /* 0x0000000e15157c12 */ /* 0x000fe2000f8e3cff */
[----:B------:R-:W-:Y:S01]  /*0cc0*/  UIADD3 UR8, UPT, UPT, UR6, 0x100, URZ ;  /* 0x0000010006087890 */ /* 0x000fe2000fffe0ff */
[----:B------:R-:W-:Y:S01]  /*0cd0*/  IMAD R39, R24, 0x1000000, R25 ;  /* 0x0100000018277824 */ /* 0x000fe200078e0219 */
[----:B------:R-:W-:Y:S01]  /*0ce0*/  UIADD3 UR6, UPT, UPT, UR6, 0x300, URZ ;  /* 0x0000030006067890 */ /* 0x000fe2000fffe0ff */
[----:B------:R-:W-:Y:S01]  /*0cf0*/  LOP3.LUT R20, R20, UR4, RZ, 0x3c, !PT ;  /* 0x0000000414147c12 */ /* 0x000fe2000f8e3cff */
[----:B------:R-:W-:Y:S01]  /*0d00*/  ULEA UR8, UR7, UR8, 0x18 ;  /* 0x0000000807087291 */ /* 0x000fe2000f8ec0ff */
[----:B------:R-:W-:Y:S01]  /*0d10*/  PRMT R34, R22, 0x7610, R34 ;  /* 0x0000761016227816 */ /* 0x000fe20000000022 */
[----:B------:R-:W-:Y:S01]  /*0d20*/  ULEA UR6, UR7, UR6, 0x18 ;  /* 0x0000000607067291 */ /* 0x000fe2000f8ec0ff */
[----:B------:R-:W-:-:S02]  /*0d30*/  PRMT R26, R21, 0x7610, R26 ;  /* 0x00007610151a7816 */ /* 0x000fc4000000001a */
[----:B------:R-:W-:-:S09]  /*0d40*/  PRMT R23, R20, 0x7610, R23 ;  /* 0x0000761014177816 */ /* 0x000fd20000000017 */
.L_x_6:
[----:B------:R-:W-:Y:S01]  /*0d50*/  LOP3.LUT R22, R33, 0xff, RZ, 0xc0, !PT ;  /* 0x000000ff21167812 */ /* 0x000fe200078ec0ff */
[----:B------:R-:W-:Y:S01]  /*0d60*/  LDS.U8 R36, [R19+UR5+0x1] ;  /* 0x0000010513247984 */ /* 0x000fe20008000000 */
[----:B------:R-:W-:Y:S02]  /*0d70*/  LOP3.LUT R25, R28, 0xff, RZ, 0xc0, !PT ;  /* 0x000000ff1c197812 */ /* 0x000fe400078ec0ff */
[----:B-1----:R-:W-:Y:S01]  /*0d80*/  LOP3.LUT R24, R31, 0xff, RZ, 0xc0, !PT ;  /* 0x000000ff1f187812 */ /* 0x002fe200078ec0ff */
[----:B------:R-:W-:Y:S01]  /*0d90*/  LDS.U8 R33, [R19+UR5] ;  /* 0x0000000513217984 */ /* 0x000fe20008000000 */
[----:B------:R-:W-:Y:S02]  /*0da0*/  LEA.HI R21, R39, UR8, RZ, 0x8 ;  /* 0x0000000827157c11 */ /* 0x000fe4000f8f40ff */
[----:B------:R-:W-:Y:S01]  /*0db0*/  LOP3.LUT R43, R27, 0xff, RZ, 0xc0, !PT ;  /* 0x000000ff1b2b7812 */ /* 0x000fe200078ec0ff */
[----:B------:R-:W1:Y:S01]  /*0dc0*/  LDS.U8 R22, [R22+UR8] ;  /* 0x0000000816167984 */ /* 0x000e620008000000 */
[----:B------:R-:W-:-:S02]  /*0dd0*/  LOP3.LUT R41, R23, 0xff, RZ, 0xc0, !PT ;  /* 0x000000ff17297812 */ /* 0x000fc400078ec0ff */
[----:B------:R-:W-:Y:S01]  /*0de0*/  LOP3.LUT R26, R26, 0xff, RZ, 0xc0, !PT ;  /* 0x000000ff1a1a7812 */ /* 0x000fe200078ec0ff */
[----:B------:R-:W4:Y:S01]  /*0df0*/  LDS.U8 R25, [R25+UR8] ;  /* 0x0000000819197984 */ /* 0x000f220008000000 */
[----:B------:R-:W-:Y:S02]  /*0e00*/  LOP3.LUT R34, R34, 0xff, RZ, 0xc0, !PT ;  /* 0x000000ff22227812 */ /* 0x000fe400078ec0ff */
[----:B---3--:R-:W-:Y:S01]  /*0e10*/  LOP3.LUT R35, R35, 0xff, RZ, 0xc0, !PT ;  /* 0x000000ff23237812 */ /* 0x008fe200078ec0ff */
[----:B------:R-:W3:Y:S01]  /*0e20*/  LDS.U8 R24, [R24+UR8] ;  /* 0x0000000818187984 */ /* 0x000ee20008000000 */
[----:B0-----:R-:W-:-:S03]  /*0e30*/  LOP3.LUT R38, R38, 0xff, RZ, 0xc0, !PT ;  /* 0x000000ff26267812 */ /* 0x001fc600078ec0ff */
[----:B------:R-:W0:Y:S04]  /*0e40*/  LDS.U8 R21, [R21] ;  /* 0x0000000015157984 */ /* 0x000e280000000000 */
[----:B------:R-:W-:Y:S04]  /*0e50*/  LDS.U8 R40, [R19+UR5+0x3] ;  /* 0x0000030513287984 */ /* 0x000fe80008000000 */
[----:B------:R-:W-:Y:S04]  /*0e60*/  LDS.U8 R41, [R41+UR8] ;  /* 0x0000000829297984 */ /* 0x000fe80008000000 */
[----:B------:R-:W-:Y:S04]  /*0e70*/  LDS.U8 R26, [R26+UR8] ;  /* 0x000000081a1a7984 */ /* 0x000fe80008000000 */
[----:B------:R-:W-:Y:S04]  /*0e80*/  LDS.U8 R34, [R34+UR8] ;  /* 0x0000000822227984 */ /* 0x000fe80008000000 */
[----:B------:R-:W-:Y:S04]  /*0e90*/  LDS.U8 R35, [R35+UR8] ;  /* 0x0000000823237984 */ /* 0x000fe80008000000 */
[----:B------:R-:W-:Y:S04]  /*0ea0*/  LDS.U8 R38, [R38+UR8] ;  /* 0x0000000826267984 */ /* 0x000fe80008000000 */
[----:B-1----:R-:W-:Y:S04]  /*0eb0*/  LDS.U8 R20, [R22+UR9] ;  /* 0x0000000916147984 */ /* 0x002fe80008000000 */
[----:B----4-:R-:W1:Y:S04]  /*0ec0*/  LDS.U8 R29, [R25+UR6] ;  /* 0x00000006191d7984 */ /* 0x010e680008000000 */
[----:B------:R-:W-:Y:S04]  /*0ed0*/  LDS.U8 R28, [R25+UR9] ;  /* 0x00000009191c7984 */ /* 0x000fe80008000000 */
[----:B---3--:R-:W3:Y:S04]  /*0ee0*/  LDS.U8 R31, [R24+UR6] ;  /* 0x00000006181f7984 */ /* 0x008ee80008000000 */
[----:B------:R-:W-:Y:S04]  /*0ef0*/  LDS.U8 R42, [R24+UR9] ;  /* 0x00000009182a7984 */ /* 0x000fe80008000000 */
[----:B0-----:R-:W-:Y:S01]  /*0f00*/  LDS.U8 R27, [R21+UR6] ;  /* 0x00000006151b7984 */ /* 0x001fe20008000000 */
[----:B-1----:R-:W-:-:S03]  /*0f10*/  LOP3.LUT R20, R33, R29, R20, 0x96, !PT ;  /* 0x0000001d21147212 */ /* 0x002fc600078e9614 */
[----:B------:R-:W0:Y:S01]  /*0f20*/  LDS.U8 R33, [R19+UR5+0x2] ;  /* 0x0000020513217984 */ /* 0x000e220008000000 */
[----:B------:R-:W-:-:S03]  /*0f30*/  LOP3.LUT R20, R21, R20, R24, 0x96, !PT ;  /* 0x0000001415147212 */ /* 0x000fc600078e9618 */
[----:B------:R-:W-:Y:S01]  /*0f40*/  LDS.U8 R29, [R22+UR6] ;  /* 0x00000006161d7984 */ /* 0x000fe20008000000 */
[----:B---3--:R-:W-:Y:S02]  /*0f50*/  LOP3.LUT R28, R36, R28, R31, 0x96, !PT ;  /* 0x0000001c241c7212 */ /* 0x008fe400078e961f */
[----:B------:R-:W-:Y:S01]  /*0f60*/  LOP3.LUT R31, R32, 0xff, RZ, 0xc0, !PT ;  /* 0x000000ff201f7812 */ /* 0x000fe200078ec0ff */
[----:B------:R1:W3:Y:S04]  /*0f70*/  LDS.U8 R36, [R21+UR9] ;  /* 0x0000000915247984 */ /* 0x0002e80008000000 */
[----:B------:R-:W4:Y:S04]  /*0f80*/  LDS.U8 R32, [R43+UR8] ;  /* 0x000000082b207984 */ /* 0x000f280008000000 */
[----:B------:R-:W2:Y:S01]  /*0f90*/  LDS.U8 R31, [R31+UR8] ;  /* 0x000000081f1f7984 */ /* 0x000ea20008000000 */
[----:B-1----:R-:W-:-:S02]  /*0fa0*/  LOP3.LUT R21, R21, R28, R22, 0x96, !PT ;  /* 0x0000001c15157212 */ /* 0x002fc400078e9616 */
[----:B0-----:R-:W-:Y:S02]  /*0fb0*/  LOP3.LUT R42, R33, R42, R27, 0x96, !PT ;  /* 0x0000002a212a7212 */ /* 0x001fe400078e961b */
[----:B------:R-:W-:Y:S02]  /*0fc0*/  SHF.R.U32.HI R33, RZ, 0x10, R39 ;  /* 0x00000010ff217819 */ /* 0x000fe40000011627 */
[----:B------:R-:W-:Y:S02]  /*0fd0*/  LOP3.LUT R22, R25, R42, R22, 0x96, !PT ;  /* 0x0000002a19167212 */ /* 0x000fe400078e9616 */
[----:B---3--:R-:W-:Y:S02]  /*0fe0*/  LOP3.LUT R27, R40, R29, R36, 0x96, !PT ;  /* 0x0000001d281b7212 */ /* 0x008fe400078e9624 */
[----:B------:R-:W-:Y:S01]  /*0ff0*/  LOP3.LUT R36, R33, 0xff, RZ, 0xc0, !PT ;  /* 0x000000ff21247812 */ /* 0x000fe200078ec0ff */
[----:B------:R-:W-:Y:S01]  /*1000*/  LDS.U8 R29, [R19+UR5+0x4] ;  /* 0x00000405131d7984 */ /* 0x000fe20008000000 */
[----:B------:R-:W-:-:S03]  /*1010*/  LOP3.LUT R23, R24, R27, R25, 0x96, !PT ;  /* 0x0000001b18177212 */ /* 0x000fc600078e9619 */
[----:B----4-:R-:W-:Y:S04]  /*1020*/  LDS.U8 R40, [R32+UR9] ;  /* 0x0000000920287984 */ /* 0x010fe80008000000 */
[----:B--2---:R-:W0:Y:S04]  /*1030*/  LDS.U8 R33, [R31+UR6] ;  /* 0x000000061f217984 */ /* 0x004e280008000000 */
[----:B------:R-:W1:Y:S04]  /*1040*/  LDS.U8 R36, [R36+UR8] ;  /* 0x0000000824247984 */ /* 0x000e680008000000 */
[----:B------:R-:W-:Y:S04]  /*1050*/  LDS.U8 R28, [R31+UR9] ;  /* 0x000000091f1c7984 */ /* 0x000fe80008000000 */
[----:B------:R-:W-:Y:S01]  /*1060*/  LDS.U8 R24, [R41+UR6] ;  /* 0x0000000629187984 */ /* 0x000fe20008000000 */
[----:B0-----:R-:W-:-:S03]  /*1070*/  LOP3.LUT R27, R29, R33, R40, 0x96, !PT ;  /* 0x000000211d1b7212 */ /* 0x001fc600078e9628 */
[----:B------:R-:W-:Y:S01]  /*1080*/  LDS.U8 R33, [R19+UR5+0x5] ;  /* 0x0000050513217984 */ /* 0x000fe20008000000 */
[----:B-1----:R-:W-:-:S03]  /*1090*/  LOP3.LUT R27, R41, R27, R36, 0x96, !PT ;  /* 0x0000001b291b7212 */ /* 0x002fc600078e9624 */
[----:B------:R-:W0:Y:S04]  /*10a0*/  LDS.U8 R25, [R36+UR6] ;  /* 0x0000000624197984 */ /* 0x000e280008000000 */
[----:B------:R-:W-:Y:S04]  /*10b0*/  LDS.U8 R40, [R19+UR5+0x6] ;  /* 0x0000060513287984 */ /* 0x000fe80008000000 */
[----:B------:R-:W1:Y:S01]  /*10c0*/  LDS.U8 R29, [R36+UR9] ;  /* 0x00000009241d7984 */ /* 0x000e620008000000 */
[----:B0-----:R-:W-:Y:S02]  /*10d0*/  LOP3.LUT R28, R33, R28, R25, 0x96, !PT ;  /* 0x0000001c211c7212 */ /* 0x001fe400078e9619 */
[----:B------:R-:W-:Y:S01]  /*10e0*/  SHF.R.U32.HI R25, RZ, 0x8, R39 ;  /* 0x00000008ff197819 */ /* 0x000fe20000011627 */
[----:B------:R-:W-:Y:S01]  /*10f0*/  LDS.U8 R33, [R19+UR5+0x7] ;  /* 0x0000070513217984 */ /* 0x000fe20008000000 */
[----:B------:R-:W-:-:S02]  /*1100*/  LOP3.LUT R28, R41, R28, R32, 0x96, !PT ;  /* 0x0000001c291c7212 */ /* 0x000fc400078e9620 */
[----:B------:R-:W-:Y:S02]  /*1110*/  LOP3.LUT R25, R25, 0xff, RZ, 0xc0, !PT ;  /* 0x000000ff19197812 */ /* 0x000fe400078ec0ff */
[----:B-1----:R-:W-:Y:S02]  /*1120*/  LOP3.LUT R29, R40, R29, R24, 0x96, !PT ;  /* 0x0000001d281d7212 */ /* 0x002fe400078e9618 */
[----:B------:R-:W-:Y:S01]  /*1130*/  LOP3.LUT R24, R37, 0xff, RZ, 0xc0, !PT ;  /* 0x000000ff25187812 */ /* 0x000fe200078ec0ff */
[----:B------:R-:W-:Y:S01]  /*1140*/  LDS.U8 R40, [R41+UR9] ;  /* 0x0000000929287984 */ /* 0x000fe20008000000 */
[----:B------:R-:W-:Y:S02]  /*1150*/  LOP3.LUT R29, R31, R29, R32, 0x96, !PT ;  /* 0x0000001d1f1d7212 */ /* 0x000fe400078e9620 */
[----:B------:R-:W-:Y:S01]  /*1160*/  LOP3.LUT R39, R39, 0xff, RZ, 0xc0, !PT ;  /* 0x000000ff27277812 */ /* 0x000fe200078ec0ff */
[----:B------:R-:W0:Y:S04]  /*1170*/  LDS.U8 R37, [R32+UR6] ;  /* 0x0000000620257984 */ /* 0x000e280008000000 */
[----:B------:R-:W1:Y:S04]  /*1180*/  LDS.U8 R24, [R24+UR8] ;  /* 0x0000000818187984 */ /* 0x000e680008000000 */
[----:B------:R-:W2:Y:S04]  /*1190*/  LDS.U8 R25, [R25+UR8] ;  /* 0x0000000819197984 */ /* 0x000ea80008000000 */
[----:B------:R-:W-:Y:S01]  /*11a0*/  LDS.U8 R39, [R39+UR8] ;  /* 0x0000000827277984 */ /* 0x000fe20008000000 */
[----:B0-----:R-:W-:-:S02]  /*11b0*/  LOP3.LUT R37, R33, R37, R40, 0x96, !PT ;  /* 0x0000002521257212 */ /* 0x001fc400078e9628 */
[----:B------:R-:W-:Y:S01]  /*11c0*/  LOP3.LUT R33, R30, 0xff, RZ, 0xc0, !PT ;  /* 0x000000ff1e217812 */ /* 0x000fe200078ec0ff */
[----:B------:R-:W-:Y:S01]  /*11d0*/  LDS.U8 R40, [R19+UR5+0x8] ;  /* 0x0000080513287984 */ /* 0x000fe20008000000 */
[----:B------:R-:W-:-:S03]  /*11e0*/  LOP3.LUT R30, R36, R37, R31, 0x96, !PT ;  /* 0x00000025241e7212 */ /* 0x000fc600078e961f */
[----:B-1----:R-:W-:Y:S04]  /*11f0*/  LDS.U8 R43, [R24+UR9] ;  /* 0x00000009182b7984 */ /* 0x002fe80008000000 */
[----:B--2---:R-:W0:Y:S04]  /*1200*/  LDS.U8 R42, [R25+UR6] ;  /* 0x00000006192a7984 */ /* 0x004e280008000000 */
[----:B------:R-:W1:Y:S04]  /*1210*/  LDS.U8 R33, [R33+UR8] ;  /* 0x0000000821217984 */ /* 0x000e680008000000 */
[----:B------:R-:W-:Y:S04]  /*1220*/  LDS.U8 R31, [R26+UR6] ;  /* 0x000000061a1f7984 */ /* 0x000fe80008000000 */
[----:B------:R-:W-:Y:S04]  /*1230*/  LDS.U8 R32, [R25+UR9] ;  /* 0x0000000919207984 */ /* 0x000fe80008000000 */
[----:B------:R-:W-:Y:S01]  /*1240*/  LDS.U8 R36, [R26+UR9] ;  /* 0x000000091a247984 */ /* 0x000fe20008000000 */
[----:B0-----:R-:W-:-:S03]  /*1250*/  LOP3.LUT R37, R40, R42, R43, 0x96, !PT ;  /* 0x0000002a28257212 */ /* 0x001fc600078e962b */
[----:B------:R-:W0:Y:S01]  /*1260*/  LDS.U8 R40, [R19+UR5+0x9] ;  /* 0x0000090513287984 */ /* 0x000e220008000000 */
[----:B-1----:R-:W-:-:S03]  /*1270*/  LOP3.LUT R37, R33, R37, R26, 0x96, !PT ;  /* 0x0000002521257212 */ /* 0x002fc600078e961a */
[----:B------:R-:W-:Y:S04]  /*1280*/  LDS.U8 R42, [R19+UR5+0xa] ;  /* 0x00000a05132a7984 */ /* 0x000fe80008000000 */
[----:B------:R-:W1:Y:S01]  /*1290*/  LDS.U8 R41, [R33+UR6] ;  /* 0x0000000621297984 */ /* 0x000e620008000000 */
[----:B0-----:R-:W-:-:S03]  /*12a0*/  LOP3.LUT R32, R40, R32, R31, 0x96, !PT ;  /* 0x0000002028207212 */ /* 0x001fc600078e961f */
[----:B------:R-:W-:Y:S01]  /*12b0*/  LDS.U8 R40, [R19+UR5+0xb] ;  /* 0x00000b0513287984 */ /* 0x000fe20008000000 */
[--C-:B------:R-:W-:Y:S02]  /*12c0*/  LOP3.LUT R32, R33, R32, R24.reuse, 0x96, !PT ;  /* 0x0000002021207212 */ /* 0x100fe400078e9618 */
[----:B-1----:R-:W-:Y:S02]  /*12d0*/  LOP3.LUT R31, R42, R36, R41, 0x96, !PT ;  /* 0x000000242a1f7212 */ /* 0x002fe400078e9629 */
[----:B------:R-:W-:Y:S02]  /*12e0*/  LDS.U8 R41, [R33+UR9] ;  /* 0x0000000921297984 */ /* 0x000fe40008000000 */
[----:B------:R-:W-:Y:S02]  /*12f0*/  LOP3.LUT R31, R25, R31, R24, 0x96, !PT ;  /* 0x0000001f191f7212 */ /* 0x000fe400078e9618 */
[----:B------:R-:W0:Y:S04]  /*1300*/  LDS.U8 R36, [R24+UR6] ;  /* 0x0000000618247984 */ /* 0x000e280008000000 */
[----:B------:R-:W-:Y:S04]  /*1310*/  LDS.U8 R42, [R35+UR6] ;  /* 0x00000006232a7984 */ /* 0x000fe80008000000 */
[----:B------:R-:W-:Y:S04]  /*1320*/  LDS.U8 R24, [R35+UR9] ;  /* 0x0000000923187984 */ /* 0x000fe80008000000 */
[----:B------:R-:W-:Y:S01]  /*1330*/  LDS.U8 R33, [R38+UR6] ;  /* 0x0000000626217984 */ /* 0x000fe20008000000 */
[----:B0-----:R-:W-:-:S03]  /*1340*/  LOP3.LUT R36, R40, R36, R41, 0x96, !PT ;  /* 0x0000002428247212 */ /* 0x001fc600078e9629 */
[----:B------:R-:W-:Y:S01]  /*1350*/  LDS.U8 R40, [R19+UR5+0xd] ;  /* 0x00000d0513287984 */ /* 0x000fe20008000000 */
[----:B------:R-:W-:-:S03]  /*1360*/  LOP3.LUT R36, R26, R36, R25, 0x96, !PT ;  /* 0x000000241a247212 */ /* 0x000fc600078e9619 */
[----:B------:R-:W0:Y:S04]  /*1370*/  LDS.U8 R41, [R34+UR9] ;  /* 0x0000000922297984 */ /* 0x000e280008000000 */
[----:B------:R-:W-:Y:S04]  /*1380*/  LDS.U8 R26, [R34+UR6] ;  /* 0x00000006221a7984 */ /* 0x000fe80008000000 */
[----:B------:R-:W-:Y:S01]  /*1390*/  LDS.U8 R25, [R39+UR9] ;  /* 0x0000000927197984 */ /* 0x000fe20008000000 */
[----:B0-----:R-:W-:-:S03]  /*13a0*/  LOP3.LUT R40, R40, R41, R42, 0x96, !PT ;  /* 0x0000002928287212 */ /* 0x001fc600078e962a */
[----:B------:R-:W0:Y:S04]  /*13b0*/  LDS.U8 R42, [R19+UR5+0xe] ;  /* 0x00000e05132a7984 */ /* 0x000e280008000000 */
[----:B------:R-:W1:Y:S01]  /*13c0*/  LDS.U8 R41, [R19+UR5+0xc] ;  /* 0x00000c0513297984 */ /* 0x000e620008000000 */
[----:B0-----:R-:W-:Y:S02]  /*13d0*/  LOP3.LUT R24, R42, R24, R33, 0x96, !PT ;  /* 0x000000182a187212 */ /* 0x001fe400078e9621 */
[----:B-1----:R-:W-:Y:S02]  /*13e0*/  LOP3.LUT R33, R41, R26, R25, 0x96, !PT ;  /* 0x0000001a29217212 */ /* 0x002fe400078e9619 */
[----:B------:R0:W-:Y:S01]  /*13f0*/  LDS.U8 R41, [R19+UR5+0xf] ;  /* 0x00000f0513297984 */ /* 0x0001e20008000000 */
[----:B------:R-:W-:-:S03]  /*1400*/  LOP3.LUT R24, R34, R24, R39, 0x96, !PT ;  /* 0x0000001822187212 */ /* 0x000fc600078e9627 */
[----:B------:R-:W-:Y:S04]  /*1410*/  LDS.U8 R26, [R38+UR9] ;  /* 0x00000009261a7984 */ /* 0x000fe80008000000 */
[----:B------:R-:W1:Y:S01]  /*1420*/  LDS.U8 R25, [R39+UR6] ;  /* 0x0000000627197984 */ /* 0x000e620008000000 */
[----:B0-----:R-:W-:-:S05]  /*1430*/  VIADD R19, R19, 0x10 ;  /* 0x0000001013137836 */ /* 0x001fca0000000000 */
[----:B------:R-:W-:Y:S02]  /*1440*/  ISETP.NE.AND P0, PT, R19, 0xa0, PT ;  /* 0x000000a01300780c */ /* 0x000fe40003f05270 */
[----:B-1----:R-:W-:Y:S02]  /*1450*/  LOP3.LUT R25, R41, R25, R26, 0x96, !PT ;  /* 0x0000001929197212 */ /* 0x002fe400078e961a */
[----:B------:R-:W-:Y:S02]  /*1460*/  LOP3.LUT R41, R38, R40, R39, 0x96, !PT ;  /* 0x0000002826297212 */ /* 0x000fe400078e9627 */
[--C-:B------:R-:W-:Y:S02]  /*1470*/  LOP3.LUT R25, R35, R25, R34.reuse, 0x96, !PT ;  /* 0x0000001923197212 */ /* 0x100fe400078e9622 */
[----:B------:R-:W-:Y:S01]  /*1480*/  PRMT R34, R21, 0x7610, R34 ;  /* 0x0000761015227816 */ /* 0x000fe20000000022 */
[----:B------:R-:W-:Y:S01]  /*1490*/  IMAD.U32 R21, R24, 0x10000, RZ ;  /* 0x0001000018157824 */ /* 0x000fe200078e00ff */
[----:B------:R-:W-:-:S02]  /*14a0*/  LOP3.LUT R40, R38, R33, R35, 0x96, !PT ;  /* 0x0000002126287212 */ /* 0x000fc400078e9623 */
[----:B------:R-:W-:Y:S02]  /*14b0*/  PRMT R33, R20, 0x7610, R33 ;  /* 0x0000761014217816 */ /* 0x000fe40000000021 */
[----:B------:R-:W-:Y:S02]  /*14c0*/  LOP3.LUT R20, R41, 0xff, RZ, 0xc0, !PT ;  /* 0x000000ff29147812 */ /* 0x000fe400078ec0ff */
[----:B------:R-:W-:Y:S02]  /*14d0*/  LOP3.LUT R21, R21, 0xff0000, RZ, 0xc0, !PT ;  /* 0x00ff000015157812 */ /* 0x000fe400078ec0ff */
[----:B------:R-:W-:Y:S02]  /*14e0*/  PRMT R26, R22, 0x7610, R26 ;  /* 0x00007610161a7816 */ /* 0x000fe4000000001a */
[----:B------:R-:W-:Y:S01]  /*14f0*/  PRMT R38, R36, 0x7610, R38 ;  /* 0x0000761024267816 */ /* 0x000fe20000000026 */
[----:B------:R-:W-:Y:S01]  /*1500*/  IMAD R22, R20, 0x100, R21 ;  /* 0x0000010014167824 */ /* 0x000fe200078e0215 */
[----:B------:R-:W-:-:S02]  /*1510*/  LOP3.LUT R21, R40, 0xff, RZ, 0xc0, !PT ;  /* 0x000000ff28157812 */ /* 0x000fc400078ec0ff */
[----:B------:R-:W-:Y:S01]  /*1520*/  PRMT R35, R29, 0x7610, R35 ;  /* 0x000076101d237816 */ /* 0x000fe20000000023 */
[----:B------:R-:W-:-:S04]  /*1530*/  IMAD R22, R25, 0x1000000, R22 ;  /* 0x0100000019167824 */ /* 0x000fc800078e0216 */
[----:B------:R-:W-:Y:S01]  /*1540*/  IMAD.IADD R39, R21, 0x1, R22 ;  /* 0x0000000115277824 */ /* 0x000fe200078e0216 */
[----:B------:R-:W-:Y:S06]  /*1550*/  @P0 BRA `(.L_x_6) ;  /* 0xfffffff400fc0947 */ /* 0x000fec000383ffff */
[----:B------:R-:W0:Y:S01]  /*1560*/  S2UR UR5, SR_CgaCtaId ;  /* 0x00000000000579c3 */ /* 0x000e220000008800 */
[----:B------:R-:W-:Y:S01]  /*1570*/  UMOV UR4, 0x400 ;  /* 0x0000040000047882 */ /* 0x000fe20000000000 */
[----:B------:R-:W-:Y:S02]  /*1580*/  LOP3.LUT R33, R33, 0xff, RZ, 0xc0, !PT ;  /* 0x000000ff21217812 */ /* 0x000fe400078ec0ff */
[----:B------:R-:W-:Y:S02]  /*1590*/  LOP3.LUT R28, R28, 0xff, RZ, 0xc0, !PT ;  /* 0x000000ff1c1c7812 */ /* 0x000fe400078ec0ff */
[----:B------:R-:W-:Y:S01]  /*15a0*/  LOP3.LUT R31, R31, 0xff, RZ, 0xc0, !PT ;  /* 0x000000ff1f1f7812 */ /* 0x000fe200078ec0ff */
[----:B------:R-:W-:Y:S01]  /*15b0*/  LDS.U8 R19, [R33+UR8] ;  /* 0x0000000821137984 */ /* 0x000fe20008000000 */
[----:B------:R-:W-:Y:S02]  /*15c0*/  LOP3.LUT R42, R25, 0xff, RZ, 0xc0, !PT ;  /* 0x000000ff192a7812 */ /* 0x000fe400078ec0ff */
[----:B------:R-:W-:Y:S01]  /*15d0*/  LOP3.LUT R34, R34, 0xff, RZ, 0xc0, !PT ;  /* 0x000000ff22227812 */ /* 0x000fe200078ec0ff */
[----:B------:R-:W-:Y:S01]  /*15e0*/  LDS.U8 R25, [R28+UR8] ;  /* 0x000000081c197984 */ /* 0x000fe20008000000 */
[----:B------:R-:W-:-:S03]  /*15f0*/  LOP3.LUT R35, R35, 0xff, RZ, 0xc0, !PT ;  /* 0x000000ff23237812 */ /* 0x000fc600078ec0ff */
[----:B------:R1:W-:Y:S04]  /*1600*/  LDS.U8 R22, [R31+UR8] ;  /* 0x000000081f167984 */ /* 0x0003e80008000000 */
[----:B------:R-:W-:Y:S01]  /*1610*/  LDS.U8 R29, [R42+UR8] ;  /* 0x000000082a1d7984 */ /* 0x000fe20008000000 */
[----:B-1----:R-:W-:Y:S01]  /*1620*/  LOP3.LUT R31, R23, 0xff, RZ, 0xc0, !PT ;  /* 0x000000ff171f7812 */ /* 0x002fe200078ec0ff */
[----:B0-----:R-:W-:Y:S01]  /*1630*/  ULEA UR4, UR5, UR4, 0x18 ;  /* 0x0000000405047291 */ /* 0x001fe2000f8ec0ff */
[----:B------:R-:W-:-:S04]  /*1640*/  LOP3.LUT R23, R32, 0xff, RZ, 0xc0, !PT ;  /* 0x000000ff20177812 */ /* 0x000fc800078ec0ff */
[----:B------:R-:W-:Y:S04]  /*1650*/  LDS.U8 R31, [R31+UR8] ;  /* 0x000000081f1f7984 */ /* 0x000fe80008000000 */
[----:B------:R-:W0:Y:S04]  /*1660*/  LDS.U8 R36, [UR4+0x4a0] ;  /* 0x0004a004ff247984 */ /* 0x000e280008000000 */
[----:B------:R-:W1:Y:S04]  /*1670*/  LDS.U8 R39, [UR4+0x4a1] ;  /* 0x0004a104ff277984 */ /* 0x000e680008000000 */
[----:B------:R-:W2:Y:S04]  /*1680*/  LDS.U8 R40, [UR4+0x4a2] ;  /* 0x0004a204ff287984 */ /* 0x000ea80008000000 */
[----:B------:R-:W3:Y:S04]  /*1690*/  LDS.U8 R41, [UR4+0x4a3] ;  /* 0x0004a304ff297984 */ /* 0x000ee80008000000 */
[----:B------:R-:W-:Y:S04]  /*16a0*/  LDS.U8 R23, [R23+UR8] ;  /* 0x0000000817177984 */ /* 0x000fe80008000000 */
[----:B------:R-:W-:Y:S04]  /*16b0*/  LDS.U8 R33, [UR4+0x4a6] ;  /* 0x0004a604ff217984 */ /* 0x000fe80008000000 */
[----:B------:R-:W-:Y:S04]  /*16c0*/  LDS.U8 R32, [UR4+0x4a8] ;  /* 0x0004a804ff207984 */ /* 0x000fe80008000000 */
[----:B------:R-:W-:Y:S04]  /*16d0*/  LDS.U8 R28, [UR4+0x4aa] ;  /* 0x0004aa04ff1c7984 */ /* 0x000fe80008000000 */
[----:B------:R-:W-:Y:S04]  /*16e0*/  LDS.U8 R45, [UR4+0x4ab] ;  /* 0x0004ab04ff2d7984 */ /* 0x000fe80008000000 */
[----:B------:R-:W-:Y:S01]  /*16f0*/  LDS.U8 R44, [UR4+0x4ad] ;  /* 0x0004ad04ff2c7984 */ /* 0x000fe20008000000 */
[----:B0----5:R-:W-:-:S03]  /*1700*/  LOP3.LUT R19, R0, R19, R36, 0x96, !PT ;  /* 0x0000001300137212 */ /* 0x021fc600078e9624 */
[----:B------:R-:W-:Y:S01]  /*1710*/  LDS.U8 R42, [UR4+0x4ae] ;  /* 0x0004ae04ff2a7984 */ /* 0x000fe20008000000 */
[----:B------:R-:W-:Y:S02]  /*1720*/  LOP3.LUT R36, R24, 0xff, RZ, 0xc0, !PT ;  /* 0x000000ff18247812 */ /* 0x000fe400078ec0ff */
[----:B-1----:R-:W-:Y:S01]  /*1730*/  LOP3.LUT R25, R4, R25, R39, 0x96, !PT ;  /* 0x0000001904197212 */ /* 0x002fe200078e9627 */
[----:B------:R-:W-:Y:S01]  /*1740*/  LDS.U8 R0, [UR4+0x4a4] ;  /* 0x0004a404ff007984 */ /* 0x000fe20008000000 */
[----:B------:R-:W-:Y:S02]  /*1750*/  LOP3.LUT R24, R37, 0xff, RZ, 0xc0, !PT ;  /* 0x000000ff25187812 */ /* 0x000fe400078ec0ff */
[----:B--2---:R-:W-:Y:S01]  /*1760*/  LOP3.LUT R5, R5, R22, R40, 0x96, !PT ;  /* 0x0000001605057212 */ /* 0x004fe200078e9628 */
[----:B------:R-:W0:Y:S01]  /*1770*/  LDS.U8 R4, [UR4+0x4a5] ;  /* 0x0004a504ff047984 */ /* 0x000e220008000000 */
[----:B------:R-:W-:Y:S02]  /*1780*/  LOP3.LUT R22, R26, 0xff, RZ, 0xc0, !PT ;  /* 0x000000ff1a167812 */ /* 0x000fe400078ec0ff */
[----:B---3--:R-:W-:Y:S01]  /*1790*/  LOP3.LUT R29, R6, R29, R41, 0x96, !PT ;  /* 0x0000001d061d7212 */ /* 0x008fe200078e9629 */
[----:B------:R-:W1:Y:S01]  /*17a0*/  LDS.U8 R24, [R24+UR8] ;  /* 0x0000000818187984 */ /* 0x000e620008000000 */
[----:B------:R-:W-:-:S02]  /*17b0*/  LOP3.LUT R6, R27, 0xff, RZ, 0xc0, !PT ;  /* 0x000000ff1b067812 */ /* 0x000fc400078ec0ff */
[----:B------:R-:W-:Y:S01]  /*17c0*/  LOP3.LUT R39, R30, 0xff, RZ, 0xc0, !PT ;  /* 0x000000ff1e277812 */ /* 0x000fe200078ec0ff */
[----:B------:R-:W-:Y:S01]  /*17d0*/  LDS.U8 R27, [R20+UR8] ;  /* 0x00000008141b7984 */ /* 0x000fe20008000000 */
[----:B------:R-:W-:-:S03]  /*17e0*/  LOP3.LUT R37, R38, 0xff, RZ, 0xc0, !PT ;  /* 0x000000ff26257812 */ /* 0x000fc600078ec0ff */
[----:B------:R-:W2:Y:S04]  /*17f0*/  LDS.U8 R6, [R6+UR8] ;  /* 0x0000000806067984 */ /* 0x000ea80008000000 */
[----:B------:R-:W3:Y:S04]  /*1800*/  LDS.U8 R22, [R22+UR8] ;  /* 0x0000000816167984 */ /* 0x000ee80008000000 */
[----:B------:R-:W4:Y:S04]  /*1810*/  LDS.U8 R36, [R36+UR8] ;  /* 0x0000000824247984 */ /* 0x000f280008000000 */
[----:B------:R-:W4:Y:S04]  /*1820*/  LDS.U8 R26, [UR4+0x4a7] ;  /* 0x0004a704ff1a7984 */ /* 0x000f280008000000 */
[----:B------:R-:W4:Y:S04]  /*1830*/  LDS.U8 R30, [UR4+0x4a9] ;  /* 0x0004a904ff1e7984 */ /* 0x000f280008000000 */
[----:B------:R-:W-:Y:S04]  /*1840*/  LDS.U8 R38, [R21+UR8] ;  /* 0x0000000815267984 */ /* 0x000fe80008000000 */
[----:B------:R-:W4:Y:S04]  /*1850*/  LDS.U8 R41, [R34+UR8] ;  /* 0x0000000822297984 */ /* 0x000f280008000000 */
[----:B------:R-:W4:Y:S01]  /*1860*/  LDS.U8 R20, [R35+UR8] ;  /* 0x0000000823147984 */ /* 0x000f220008000000 */
[----:B0-----:R-:W-:-:S03]  /*1870*/  LOP3.LUT R23, R8, R23, R4, 0x96, !PT ;  /* 0x0000001708177212 */ /* 0x001fc600078e9604 */
[----:B------:R-:W0:Y:S01]  /*1880*/  LDS.U8 R39, [R39+UR8] ;  /* 0x0000000827277984 */ /* 0x000e220008000000 */
[----:B-1----:R-:W-:-:S03]  /*1890*/  LOP3.LUT R11, R11, R24, R32, 0x96, !PT ;  /* 0x000000180b0b7212 */ /* 0x002fc600078e9620 */
[----:B------:R-:W-:Y:S04]  /*18a0*/  LDS.U8 R37, [R37+UR8] ;  /* 0x0000000825257984 */ /* 0x000fe80008000000 */
[----:B------:R-:W1:Y:S01]  /*18b0*/  LDS.U8 R40, [UR4+0x4ac] ;  /* 0x0004ac04ff287984 */ /* 0x000e620008000000 */
[----:B--2---:R-:W-:-:S03]  /*18c0*/  LOP3.LUT R7, R7, R6, R0, 0x96, !PT ;  /* 0x0000000607077212 */ /* 0x004fc600078e9600 */
[----:B------:R-:W2:Y:S01]  /*18d0*/  LDS.U8 R43, [UR4+0x4af] ;  /* 0x0004af04ff2b7984 */ /* 0x000ea20008000000 */
[----:B---3--:R-:W-:Y:S02]  /*18e0*/  LOP3.LUT R13, R13, R22, R28, 0x96, !PT ;  /* 0x000000160d0d7212 */ /* 0x008fe400078e961c */
[----:B----4-:R-:W-:Y:S01]  /*18f0*/  LOP3.LUT R9, R9, R36, R33, 0x96, !PT ;  /* 0x0000002409097212 */ /* 0x010fe200078e9621 */
[----:B------:R-:W-:Y:S01]  /*1900*/  STG.E.U8 desc[UR10][R2.64], R19 ;  /* 0x0000001302007986 */ /* 0x000fe2000c10110a */
[----:B------:R-:W-:-:S03]  /*1910*/  LOP3.LUT R31, R10, R31, R26, 0x96, !PT ;  /* 0x0000001f0a1f7212 */ /* 0x000fc600078e961a */
[----:B------:R-:W-:Y:S01]  /*1920*/  STG.E.U8 desc[UR10][R2.64+0x1], R25 ;  /* 0x0000011902007986 */ /* 0x000fe2000c10110a */
[----:B------:R-:W-:-:S03]  /*1930*/  LOP3.LUT R27, R12, R27, R30, 0x96, !PT ;  /* 0x0000001b0c1b7212 */ /* 0x000fc600078e961e */
[----:B------:R-:W-:Y:S04]  /*1940*/  STG.E.U8 desc[UR10][R2.64+0x2], R5 ;  /* 0x0000020502007986 */ /* 0x000fe8000c10110a */
[----:B------:R-:W-:Y:S01]  /*1950*/  STG.E.U8 desc[UR10][R2.64+0x3], R29 ;  /* 0x0000031d02007986 */ /* 0x000fe2000c10110a */
[----:B------:R-:W-:-:S03]  /*1960*/  LOP3.LUT R41, R16, R41, R44, 0x96, !PT ;  /* 0x0000002910297212 */ /* 0x000fc600078e962c */
[----:B------:R-:W-:Y:S01]  /*1970*/  STG.E.U8 desc[UR10][R2.64+0x4], R7 ;  /* 0x0000040702007986 */ /* 0x000fe2000c10110a */
[----:B------:R-:W-:-:S03]  /*1980*/  LOP3.LUT R17, R17, R20, R42, 0x96, !PT ;  /* 0x0000001411117212 */ /* 0x000fc600078e962a */
[----:B------:R-:W-:Y:S01]  /*1990*/  STG.E.U8 desc[UR10][R2.64+0x5], R23 ;  /* 0x0000051702007986 */ /* 0x000fe2000c10110a */
[----:B0-----:R-:W-:-:S03]  /*19a0*/  LOP3.LUT R39, R14, R39, R45, 0x96, !PT ;  /* 0x000000270e277212 */ /* 0x001fc600078e962d */
[----:B------:R-:W-:Y:S04]  /*19b0*/  STG.E.U8 desc[UR10][R2.64+0x6], R9 ;  /* 0x0000060902007986 */ /* 0x000fe8000c10110a */
[----:B------:R-:W-:Y:S01]  /*19c0*/  STG.E.U8 desc[UR10][R2.64+0x7], R31 ;  /* 0x0000071f02007986 */ /* 0x000fe2000c10110a */
[----:B-1----:R-:W-:-:S03]  /*19d0*/  LOP3.LUT R15, R15, R38, R40, 0x96, !PT ;  /* 0x000000260f0f7212 */ /* 0x002fc600078e9628 */
[----:B------:R-:W-:Y:S01]  /*19e0*/  STG.E.U8 desc[UR10][R2.64+0x8], R11 ;  /* 0x0000080b02007986 */ /* 0x000fe2000c10110a */
[----:B--2---:R-:W-:-:S03]  /*19f0*/  LOP3.LUT R37, R18, R37, R43, 0x96, !PT ;  /* 0x0000002512257212 */ /* 0x004fc600078e962b */
[----:B------:R-:W-:Y:S04]  /*1a00*/  STG.E.U8 desc[UR10][R2.64+0x9], R27 ;  /* 0x0000091b02007986 */ /* 0x000fe8000c10110a */
[----:B------:R-:W-:Y:S04]  /*1a10*/  STG.E.U8 desc[UR10][R2.64+0xa], R13 ;  /* 0x00000a0d02007986 */ /* 0x000fe8000c10110a */
[----:B------:R-:W-:Y:S04]  /*1a20*/  STG.E.U8 desc[UR10][R2.64+0xb], R39 ;  /* 0x00000b2702007986 */ /* 0x000fe8000c10110a */
[----:B------:R-:W-:Y:S04]  /*1a30*/  STG.E.U8 desc[UR10][R2.64+0xc], R15 ;  /* 0x00000c0f02007986 */ /* 0x000fe8000c10110a */
[----:B------:R-:W-:Y:S04]  /*1a40*/  STG.E.U8 desc[UR10][R2.64+0xd], R41 ;  /* 0x00000d2902007986 */ /* 0x000fe8000c10110a */
[----:B------:R-:W-:Y:S04]  /*1a50*/  STG.E.U8 desc[UR10][R2.64+0xe], R17 ;  /* 0x00000e1102007986 */ /* 0x000fe8000c10110a */
[----:B------:R-:W-:Y:S01]  /*1a60*/  STG.E.U8 desc[UR10][R2.64+0xf], R37 ;  /* 0x00000f2502007986 */ /* 0x000fe2000c10110a */
[----:B------:R-:W-:Y:S05]  /*1a70*/  EXIT ;  /* 0x000000000000794d */ /* 0x000fea0003800000 */
.L_x_7:
[----:B------:R-:W-:-:S00]  /*1a80*/  BRA `(.L_x_7) ;  /* 0xfffffffc00fc7947 */ /* 0x000fc0000383ffff */
[----:B------:R-:W-:-:S00]  /*1a90*/  NOP ;  /* 0x0000000000007918 */ /* 0x000fc00000000000 */
        /* <DEDUP_REMOVED lines=14> */
.L_x_101:


//--------------------- .text._Z13Calculate_MICPcjS_S_S_S_S_PhjS0_ --------------------------
	.section	.text._Z13Calculate_MICPcjS_S_S_S_S_PhjS0_,"ax",@progbits
	.align	128
        .global         _Z13Calculate_MICPcjS_S_S_S_S_PhjS0_
        .type           _Z13Calculate_MICPcjS_S_S_S_S_PhjS0_,@function
        .size           _Z13Calculate_MICPcjS_S_S_S_S_PhjS0_,(.L_x_102 - _Z13Calculate_MICPcjS_S_S_S_S_PhjS0_)
        .other          _Z13Calculate_MICPcjS_S_S_S_S_PhjS0_,@"STO_CUDA_ENTRY STV_DEFAULT"
_Z13Calculate_MICPcjS_S_S_S_S_PhjS0_:
.text._Z13Calculate_MICPcjS_S_S_S_S_PhjS0_:
[----:B------:R-:W0:Y:S01]  /*0000*/  LDC R1, c[0x0][0x37c] ;  /* 0x0000df00ff017b82 */ /* 0x000e220000000800 */
[----:B------:R-:W1:Y:S07]  /*0010*/  S2R R0, SR_TID.X ;  /* 0x0000000000007919 */ /* 0x000e6e0000002100 */
[----:B------:R-:W1:Y:S01]  /*0020*/  S2UR UR4, SR_CTAID.X ;  /* 0x00000000000479c3 */ /* 0x000e620000002500 */
[----:B0-----:R-:W-:Y:S01]  /*0030*/  VIADD R1, R1, 0xfffffb50 ;  /* 0xfffffb5001017836 */ /* 0x001fe20000000000 */
[----:B-1----:R-:W-:-:S13]  /*0040*/  LOP3.LUT P0, RZ, R0, UR4, RZ, 0xfc, !PT ;  /* 0x0000000400ff7c12 */ /* 0x002fda000f80fcff */
[----:B------:R-:W-:Y:S05]  /*0050*/  @P0 EXIT ;  /* 0x000000000000094d */ /* 0x000fea0003800000 */
[----:B------:R-:W-:Y:S01]  /*0060*/  IMAD.MOV.U32 R3, RZ, RZ, RZ ;  /* 0x000000ffff037224 */ /* 0x000fe200078e00ff */
[----:B------:R-:W0:Y:S01]  /*0070*/  LDCU.64 UR14, c[0x0][0x358] ;  /* 0x00006b00ff0e77ac */ /* 0x000e220008000a00 */
[----:B------:R-:W-:Y:S01]  /*0080*/  IMAD.MOV.U32 R0, RZ, RZ, RZ ;  /* 0x000000ffff007224 */ /* 0x000fe200078e00ff */
[----:B------:R-:W1:Y:S06]  /*0090*/  LDCU.64 UR4, c[0x0][0x3b0] ;  /* 0x00007600ff0477ac */ /* 0x000e6c0008000a00 */
.L_x_8:
[----:B------:R-:W2:Y:S08]  /*00a0*/  LDC.64 R8, c[0x0][0x398] ;  /* 0x0000e600ff087b82 */ /* 0x000eb00000000a00 */
[----:B------:R-:W3:Y:S08]  /*00b0*/  LDC.64 R10, c[0x0][0x3a0] ;  /* 0x0000e800ff0a7b82 */ /* 0x000ef00000000a00 */
[----:B------:R-:W4:Y:S01]  /*00c0*/  LDC.64 R4, c[0x0][0x3a8] ;  /* 0x0000ea00ff047b82 */ /* 0x000f220000000a00 */
[----:B--2---:R-:W-:-:S04]  /*00d0*/  IADD3 R8, P2, P3, R3, 0x3, R8 ;  /* 0x0000000303087810 */ /* 0x004fc80007b5e008 */
[----:B------:R-:W-:Y:S02]  /*00e0*/  IADD3.X R9, PT, PT, R0, R9, RZ, P2, P3 ;  /* 0x0000000900097210 */ /* 0x000fe400017e64ff */
[----:B---3--:R-:W-:-:S03]  /*00f0*/  IADD3 R10, P0, P1, R3, 0x3, R10 ;  /* 0x00000003030a7810 */ /* 0x008fc6000791e00a */
[----:B0-----:R-:W2:Y:S01]  /*0100*/  LDG.E.U8 R2, desc[UR14][R8.64+0x4] ;  /* 0x0000040e08027981 */ /* 0x001ea2000c1e1100 */
[----:B------:R-:W-:-:S03]  /*0110*/  IADD3.X R11, PT, PT, R0, R11, RZ, P0, P1 ;  /* 0x0000000b000b7210 */ /* 0x000fc600007e24ff */
[----:B------:R-:W2:Y:S01]  /*0120*/  LDG.E.U8 R13, desc[UR14][R8.64+0x3] ;  /* 0x0000030e080d7981 */ /* 0x000ea2000c1e1100 */
[C---:B-1----:R-:W-:Y:S02]  /*0130*/  IADD3 R6, P0, PT, R3.reuse, UR4, RZ ;  /* 0x0000000403067c10 */ /* 0x042fe4000ff1e0ff */
[----:B----4-:R-:W-:Y:S01]  /*0140*/  IADD3 R4, P2, P3, R3, 0x3, R4 ;  /* 0x0000000303047810 */ /* 0x010fe20007b5e004 */
[----:B------:R-:W3:Y:S01]  /*0150*/  LDG.E.U8 R12, desc[UR14][R8.64+0x2] ;  /* 0x0000020e080c7981 */ /* 0x000ee2000c1e1100 */
[C---:B------:R-:W-:Y:S02]  /*0160*/  IADD3.X R7, PT, PT, R0.reuse, UR5, RZ, P0, !PT ;  /* 0x0000000500077c10 */ /* 0x040fe400087fe4ff */
[----:B------:R-:W-:Y:S01]  /*0170*/  IADD3.X R5, PT, PT, R0, R5, RZ, P2, P3 ;  /* 0x0000000500057210 */ /* 0x000fe200017e64ff */
[----:B------:R-:W3:Y:S04]  /*0180*/  LDG.E.U8 R15, desc[UR14][R8.64+0x1] ;  /* 0x0000010e080f7981 */ /* 0x000ee8000c1e1100 */
[----:B------:R-:W4:Y:S04]  /*0190*/  LDG.E.U8 R14, desc[UR14][R8.64] ;  /* 0x0000000e080e7981 */ /* 0x000f28000c1e1100 */
        /* <DEDUP_REMOVED lines=27> */
[----:B--2---:R-:W-:-:S02]  /*0350*/  PRMT R2, R13, 0x3340, R2 ;  /* 0x000033400d027816 */ /* 0x004fc40000000002 */
[----:B---3--:R-:W-:-:S04]  /*0360*/  PRMT R15, R15, 0x3340, R12 ;  /* 0x000033400f0f7816 */ /* 0x008fc8000000000c */
[----:B------:R-:W-:Y:S02]  /*0370*/  PRMT R15, R15, 0x5410, R2 ;  /* 0x000054100f0f7816 */ /* 0x000fe40000000002 */
[----:B----4-:R-:W-:Y:S01]  /*0380*/  PRMT R14, R17, 0x3340, R14 ;  /* 0x00003340110e7816 */ /* 0x010fe2000000000e */
[----:B------:R-:W-:Y:S01]  /*0390*/  IMAD.IADD R2, R1, 0x1, R3 ;  /* 0x0000000101027824 */ /* 0x000fe200078e0203 */
[----:B-----5:R-:W-:Y:S02]  /*03a0*/  PRMT R19, R19, 0x3340, R16 ;  /* 0x0000334013137816 */ /* 0x020fe40000000010 */
[----:B------:R-:W-:Y:S02]  /*03b0*/  PRMT R24, R25, 0x3340, R24 ;  /* 0x0000334019187816 */ /* 0x000fe40000000018 */
[----:B------:R-:W-:Y:S02]  /*03c0*/  PRMT R14, R19, 0x5410, R14 ;  /* 0x00005410130e7816 */ /* 0x000fe4000000000e */
[----:B------:R-:W-:-:S04]  /*03d0*/  PRMT R23, R23, 0x3340, R22 ;  /* 0x0000334017177816 */ /* 0x000fc80000000016 */
[----:B------:R-:W-:Y:S02]  /*03e0*/  PRMT R24, R23, 0x5410, R24 ;  /* 0x0000541017187816 */ /* 0x000fe40000000018 */
[----:B------:R-:W-:Y:S02]  /*03f0*/  PRMT R20, R21, 0x3340, R20 ;  /* 0x0000334015147816 */ /* 0x000fe40000000014 */
[----:B------:R-:W-:Y:S02]  /*0400*/  PRMT R25, R18, 0x3340, R35 ;  /* 0x0000334012197816 */ /* 0x000fe40000000023 */
[----:B------:R-:W-:Y:S02]  /*0410*/  PRMT R29, R30, 0x3340, R29 ;  /* 0x000033401e1d7816 */ /* 0x000fe4000000001d */
[----:B------:R-:W-:Y:S02]  /*0420*/  PRMT R25, R20, 0x5410, R25 ;  /* 0x0000541014197816 */ /* 0x000fe40000000019 */
[----:B------:R-:W-:-:S04]  /*0430*/  PRMT R28, R28, 0x3340, R27 ;  /* 0x000033401c1c7816 */ /* 0x000fc8000000001b */
        /* <DEDUP_REMOVED lines=9> */
[----:B------:R-:W-:Y:S01]  /*04d0*/  PRMT R35, R11, 0x5410, R10 ;  /* 0x000054100b237816 */ /* 0x000fe2000000000a */
[----:B------:R2:W-:Y:S01]  /*04e0*/  STL.64 [R2+0x200], R14 ;  /* 0x0002000e02007387 */ /* 0x0005e20000100a00 */
[----:B------:R-:W-:-:S03]  /*04f0*/  IADD3 R3, P1, PT, R3, 0x8, RZ ;  /* 0x0000000803037810 */ /* 0x000fc60007f3e0ff */
[----:B------:R2:W-:Y:S04]  /*0500*/  STL.64 [R2+0x300], R24 ;  /* 0x0003001802007387 */ /* 0x0005e80000100a00 */
[----:B------:R2:W-:Y:S04]  /*0510*/  STL.64 [R2], R28 ;  /* 0x0000001c02007387 */ /* 0x0005e80000100a00 */
[----:B------:R2:W-:Y:S01]  /*0520*/  STL.64 [R2+0x100], R34 ;  /* 0x0001002202007387 */ /* 0x0005e20000100a00 */
[----:B------:R-:W-:Y:S01]  /*0530*/  ISETP.NE.AND P0, PT, R3, 0x100, PT ;  /* 0x000001000300780c */ /* 0x000fe20003f05270 */
[----:B------:R-:W-:-:S12]  /*0540*/  IMAD.X R0, RZ, RZ, R0, P1 ;  /* 0x000000ffff007224 */ /* 0x000fd800008e0600 */
[----:B--2---:R-:W-:Y:S05]  /*0550*/  @P0 BRA `(.L_x_8) ;  /* 0xfffffff800d00947 */ /* 0x004fea000383ffff */
[----:B------:R-:W0:Y:S02]  /*0560*/  LDC.64 R2, c[0x0][0x390] ;  /* 0x0000e400ff027b82 */ /* 0x000e240000000a00 */
[----:B0-----:R-:W2:Y:S04]  /*0570*/  LDG.E.U8 R7, desc[UR14][R2.64+0xf] ;  /* 0x00000f0e02077981 */ /* 0x001ea8000c1e1100 */
[----:B------:R-:W2:Y:S04]  /*0580*/  LDG.E.U8 R8, desc[UR14][R2.64+0xe] ;  /* 0x00000e0e02087981 */ /* 0x000ea8000c1e1100 */
        /* <DEDUP_REMOVED lines=15> */
[----:B---3--:R-:W-:Y:S02]  /*0680*/  PRMT R8, R5, 0x3340, R4 ;  /* 0x0000334005087816 */ /* 0x008fe40000000004 */
[----:B----4-:R-:W-:-:S04]  /*0690*/  PRMT R10, R11, 0x3340, R10 ;  /* 0x000033400b0a7816 */ /* 0x010fc8000000000a */
[----:B------:R-:W-:Y:S02]  /*06a0*/  PRMT R7, R10, 0x5410, R7 ;  /* 0x000054100a077816 */ /* 0x000fe40000000007 */
[----:B-----5:R-:W-:Y:S02]  /*06b0*/  PRMT R12, R13, 0x3340, R12 ;  /* 0x000033400d0c7816 */ /* 0x020fe4000000000c */
[----:B------:R-:W-:Y:S02]  /*06c0*/  PRMT R15, R15, 0x3340, R14 ;  /* 0x000033400f0f7816 */ /* 0x000fe4000000000e */
[----:B------:R-:W-:Y:S02]  /*06d0*/  PRMT R16, R17, 0x3340, R16 ;  /* 0x0000334011107816 */ /* 0x000fe40000000010 */
[----:B------:R-:W-:Y:S02]  /*06e0*/  PRMT R19, R19, 0x3340, R18 ;  /* 0x0000334013137816 */ /* 0x000fe40000000012 */
[----:B------:R-:W-:-:S02]  /*06f0*/  PRMT R11, R9, 0x3340, R6 ;  /* 0x00003340090b7816 */ /* 0x000fc40000000006 */
[----:B------:R-:W-:Y:S02]  /*0700*/  PRMT R4, R5, 0x3340, R0 ;  /* 0x0000334005047816 */ /* 0x000fe40000000000 */
[----:B------:R-:W-:Y:S02]  /*0710*/  PRMT R6, R15, 0x5410, R12 ;  /* 0x000054100f067816 */ /* 0x000fe4000000000c */
[----:B------:R-:W-:Y:S02]  /*0720*/  PRMT R5, R19, 0x5410, R16 ;  /* 0x0000541013057816 */ /* 0x000fe40000000010 */
[----:B------:R-:W-:-:S05]  /*0730*/  PRMT R4, R11, 0x5410, R4 ;  /* 0x000054100b047816 */ /* 0x000fca0000000004 */
[----:B------:R0:W-:Y:S01]  /*0740*/  STL.128 [R1+0x400], R4 ;  /* 0x0004000401007387 */ /* 0x0001e20000100c00 */
[----:B------:R-:W-:-:S04]  /*0750*/  PRMT R11, R11, 0x5410, R8 ;  /* 0x000054100b0b7816 */ /* 0x000fc80000000008 */
[----:B------:R-:W-:-:S04]  /*0760*/  PRMT R0, R0, 0x654, R11 ;  /* 0x0000065400007816 */ /* 0x000fc8000000000b */
[----:B------:R-:W-:-:S04]  /*0770*/  SHF.R.U64 R0, R0, 0x10, R1 ;  /* 0x0000001000007819 */ /* 0x000fc80000001201 */
[----:B------:R-:W-:Y:S01]  /*0780*/  LOP3.LUT R3, R0, 0xffff, RZ, 0xc0, !PT ;  /* 0x0000ffff00037812 */ /* 0x000fe200078ec0ff */
[----:B------:R-:W-:Y:S01]  /*0790*/  IMAD.MOV.U32 R8, RZ, RZ, 0x10 ;  /* 0x00000010ff087424 */ /* 0x000fe200078e00ff */
[----:B------:R-:W-:Y:S02]  /*07a0*/  SHF.R.U64 R2, R11, 0x8, R20 ;  /* 0x000000080b027819 */ /* 0x000fe40000001214 */
[----:B0-----:R-:W-:-:S07]  /*07b0*/  SHF.R.U32.HI R3, RZ, 0x8, R3 ;  /* 0x00000008ff037819 */ /* 0x001fce0000011603 */
.L_x_9:
[----:B------:R-:W-:-:S05]  /*07c0*/  IADD3 R24, PT, PT, R1, -0x4, R8 ;  /* 0xfffffffc01187810 */ /* 0x000fca0007ffe008 */
[----:B------:R-:W2:Y:S01]  /*07d0*/  LDL R5, [R24+0x400] ;  /* 0x0004000018057983 */ /* 0x000ea20000100800 */
[----:B------:R-:W-:-:S03]  /*07e0*/  LOP3.LUT P0, RZ, R8, 0x8, RZ, 0xc0, !PT ;  /* 0x0000000808ff7812 */ /* 0x000fc6000780c0ff */
[----:B------:R-:W3:Y:S04]  /*07f0*/  LDL.U16 R20, [R24+0x3f4] ;  /* 0x0003f40018147983 */ /* 0x000ee80000100400 */
[----:B------:R-:W4:Y:S04]  /*0800*/  LDL.U8 R15, [R24+0x3f6] ;  /* 0x0003f600180f7983 */ /* 0x000f280000100000 */
[----:B------:R-:W5:Y:S02]  /*0810*/  LDL.U8 R14, [R24+0x3f7] ;  /* 0x0003f700180e7983 */ /* 0x000f640000100000 */
[----:B------:R-:W-:-:S02]  /*0820*/  @!P0 LEA.HI R13, R8, R1, RZ, 0x1c ;  /* 0x00000001080d8211 */ /* 0x000fc400078fe0ff */
[----:B------:R-:W5:Y:S04]  /*0830*/  LDL.U8 R17, [R24+0x3f8] ;  /* 0x0003f80018117983 */ /* 0x000f680000100000 */
[----:B------:R-:W4:Y:S04]  /*0840*/  @!P0 LDL.U8 R13, [R13+0x200] ;  /* 0x000200000d0d8983 */ /* 0x000f280000100000 */
[----:B------:R-:W5:Y:S04]  /*0850*/  LDL.U8 R16, [R24+0x3f9] ;  /* 0x0003f90018107983 */ /* 0x000f680000100000 */
[----:B------:R-:W5:Y:S04]  /*0860*/  LDL.U8 R18, [R24+0x3fa] ;  /* 0x0003fa0018127983 */ /* 0x000f680000100000 */
[----:B------:R-:W5:Y:S01]  /*0870*/  LDL.U8 R19, [R24+0x3fb] ;  /* 0x0003fb0018137983 */ /* 0x000f620000100000 */
[----:B--2---:R-:W-:-:S02]  /*0880*/  PRMT R7, R5, 0x7771, RZ ;  /* 0x0000777105077816 */ /* 0x004fc400000000ff */
[----:B------:R-:W-:Y:S02]  /*0890*/  PRMT R10, R5, 0x7772, RZ ;  /* 0x00007772050a7816 */ /* 0x000fe400000000ff */
[----:B------:R-:W-:Y:S02]  /*08a0*/  @!P0 LOP3.LUT R6, R7, 0xff, RZ, 0xc0, !PT ;  /* 0x000000ff07068812 */ /* 0x000fe400078ec0ff */
[----:B------:R-:W-:Y:S02]  /*08b0*/  @!P0 LOP3.LUT R4, R10, 0xff, RZ, 0xc0, !PT ;  /* 0x000000ff0a048812 */ /* 0x000fe400078ec0ff */
[C---:B------:R-:W-:Y:S02]  /*08c0*/  PRMT R11, R5.reuse, 0x7773, RZ ;  /* 0x00007773050b7816 */ /* 0x040fe400000000ff */
[----:B------:R-:W-:Y:S01]  /*08d0*/  PRMT R5, R5, 0x7770, RZ ;  /* 0x0000777005057816 */ /* 0x000fe200000000ff */
[----:B------:R-:W-:Y:S01]  /*08e0*/  @!P0 IMAD.IADD R12, R1, 0x1, R6 ;  /* 0x00000001010c8824 */ /* 0x000fe200078e0206 */
[----:B------:R-:W-:Y:S01]  /*08f0*/  @!P0 LOP3.LUT R6, R11, 0xff, RZ, 0xc0, !PT ;  /* 0x000000ff0b068812 */ /* 0x000fe200078ec0ff */
[----:B------:R-:W-:Y:S01]  /*0900*/  @!P0 IMAD.IADD R23, R1, 0x1, R4 ;  /* 0x0000000101178824 */ /* 0x000fe200078e0204 */
[----:B------:R-:W-:-:S03]  /*0910*/  @!P0 LOP3.LUT R4, R5, 0xff, RZ, 0xc0, !PT ;  /* 0x000000ff05048812 */ /* 0x000fc600078ec0ff */
[C---:B------:R-:W-:Y:S01]  /*0920*/  @!P0 IMAD.IADD R22, R1.reuse, 0x1, R6 ;  /* 0x0000000101168824 */ /* 0x040fe200078e0206 */
[----:B------:R-:W4:Y:S01]  /*0930*/  @!P0 LDL.U8 R12, [R12+0x300] ;  /* 0x000300000c0c8983 */ /* 0x000f220000100000 */
[----:B------:R-:W-:-:S03]  /*0940*/  @!P0 IMAD.IADD R21, R1, 0x1, R4 ;  /* 0x0000000101158824 */ /* 0x000fc600078e0204 */
[----:B------:R-:W2:Y:S04]  /*0950*/  @!P0 LDL.U8 R7, [R23+0x300] ;  /* 0x0003000017078983 */ /* 0x000ea80000100000 */
[----:B------:R-:W5:Y:S04]  /*0960*/  @!P0 LDL.U8 R10, [R22+0x300] ;  /* 0x00030000160a8983 */ /* 0x000f680000100000 */
[----:B------:R-:W5:Y:S01]  /*0970*/  @!P0 LDL.U8 R11, [R21+0x300] ;  /* 0x00030000150b8983 */ /* 0x000f620000100000 */
[C---:B---3--:R-:W-:Y:S02]  /*0980*/  PRMT R6, R20.reuse, 0x7771, RZ ;  /* 0x0000777114067816 */ /* 0x048fe400000000ff */
[----:B------:R-:W-:Y:S01]  /*0990*/  PRMT R4, R20, 0x7770, RZ ;  /* 0x0000777014047816 */ /* 0x000fe200000000ff */
[----:B------:R-:W-:Y:S01]  /*09a0*/  VIADD R8, R8, 0x8 ;  /* 0x0000000808087836 */ /* 0x000fe20000000000 */
[----:B----4-:R-:W-:-:S02]  /*09b0*/  @!P0 LOP3.LUT R5, R12, R13, RZ, 0x3c, !PT ;  /* 0x0000000d0c058212 */ /* 0x010fc400078e3cff */
[----:B--2---:R-:W-:Y:S02]  /*09c0*/  LOP3.LUT R7, R7, R6, RZ, 0x3c, !PT ;  /* 0x0000000607077212 */ /* 0x004fe400078e3cff */
[----:B------:R-:W-:Y:S02]  /*09d0*/  LOP3.LUT R4, R5, R4, RZ, 0x3c, !PT ;  /* 0x0000000405047212 */ /* 0x000fe400078e3cff */
[----:B-----5:R-:W-:Y:S02]  /*09e0*/  LOP3.LUT R15, R10, R15, RZ, 0x3c, !PT ;  /* 0x0000000f0a0f7212 */ /* 0x020fe400078e3cff */
[----:B------:R-:W-:Y:S02]  /*09f0*/  LOP3.LUT R14, R11, R14, RZ, 0x3c, !PT ;  /* 0x0000000e0b0e7212 */ /* 0x000fe400078e3cff */
[----:B------:R-:W-:Y:S02]  /*0a00*/  PRMT R5, R7, 0x7604, R4 ;  /* 0x0000760407057816 */ /* 0x000fe40000000004 */
[----:B------:R-:W-:-:S02]  /*0a10*/  LOP3.LUT R17, R4, R17, RZ, 0x3c, !PT ;  /* 0x0000001104117212 */ /* 0x000fc400078e3cff */
[----:B------:R-:W-:Y:S02]  /*0a20*/  LOP3.LUT R16, R7, R16, RZ, 0x3c, !PT ;  /* 0x0000001007107212 */ /* 0x000fe400078e3cff */
[----:B------:R-:W-:Y:S02]  /*0a30*/  LOP3.LUT R18, R15, R18, RZ, 0x3c, !PT ;  /* 0x000000120f127212 */ /* 0x000fe400078e3cff */
[----:B------:R-:W-:Y:S01]  /*0a40*/  LOP3.LUT R19, R14, R19, RZ, 0x3c, !PT ;  /* 0x000000130e137212 */ /* 0x000fe200078e3cff */
[----:B------:R0:W-:Y:S04]  /*0a50*/  STL.U16 [R24+0x404], R5 ;  /* 0x0004040518007387 */ /* 0x0001e80000100400 */
[----:B------:R0:W-:Y:S04]  /*0a60*/  STL.U8 [R24+0x408], R17 ;  /* 0x0004081118007387 */ /* 0x0001e80000100000 */
[----:B------:R0:W-:Y:S04]  /*0a70*/  STL.U8 [R24+0x409], R16 ;  /* 0x0004091018007387 */ /* 0x0001e80000100000 */
[----:B------:R0:W-:Y:S04]  /*0a80*/  STL.U8 [R24+0x406], R15 ;  /* 0x0004060f18007387 */ /* 0x0001e80000100000 */
[----:B------:R0:W-:Y:S04]  /*0a90*/  STL.U8 [R24+0x40a], R18 ;  /* 0x00040a1218007387 */ /* 0x0001e80000100000 */
[----:B------:R0:W-:Y:S04]  /*0aa0*/  STL.U8 [R24+0x407], R14 ;  /* 0x0004070e18007387 */ /* 0x0001e80000100000 */
[----:B------:R0:W-:Y:S01]  /*0ab0*/  STL.U8 [R24+0x40b], R19 ;  /* 0x00040b1318007387 */ /* 0x0001e20000100000 */
[----:B------:R-:W-:-:S13]  /*0ac0*/  ISETP.GE.U32.AND P0, PT, R8, 0xb0, PT ;  /* 0x000000b00800780c */ /* 0x000fda0003f06070 */
[----:B0-----:R-:W-:Y:S05]  /*0ad0*/  @!P0 BRA `(.L_x_9) ;  /* 0xfffffffc00388947 */ /* 0x001fea000383ffff */
[----:B------:R-:W0:Y:S01]  /*0ae0*/  LDCU UR4, c[0x0][0x3c0] ;  /* 0x00007800ff0477ac */ /* 0x000e220008000800 */
[----:B------:R1:W-:Y:S01]  /*0af0*/  STL.128 [R1+0x200], RZ ;  /* 0x000200ff01007387 */ /* 0x0003e20000100c00 */
[----:B------:R-:W-:Y:S02]  /*0b00*/  PRMT R4, RZ, 0x7610, R4 ;  /* 0x00007610ff047816 */ /* 0x000fe40000000004 */
[----:B------:R-:W-:Y:S02]  /*0b10*/  PRMT R5, RZ, 0x7610, R5 ;  /* 0x00007610ff057816 */ /* 0x000fe40000000005 */
[----:B------:R-:W-:Y:S02]  /*0b20*/  PRMT R6, RZ, 0x7610, R6 ;  /* 0x00007610ff067816 */ /* 0x000fe40000000006 */
[----:B------:R-:W-:Y:S02]  /*0b30*/  PRMT R7, RZ, 0x7610, R7 ;  /* 0x00007610ff077816 */ /* 0x000fe40000000007 */
[----:B------:R-:W-:-:S02]  /*0b40*/  PRMT R8, RZ, 0x7610, R8 ;  /* 0x00007610ff087816 */ /* 0x000fc40000000008 */
[----:B------:R-:W-:Y:S02]  /*0b50*/  PRMT R10, RZ, 0x7610, R10 ;  /* 0x00007610ff0a7816 */ /* 0x000fe4000000000a */
[----:B------:R-:W-:Y:S02]  /*0b60*/  PRMT R11, RZ, 0x7610, R11 ;  /* 0x00007610ff0b7816 */ /* 0x000fe4000000000b */
[----:B------:R-:W-:Y:S01]  /*0b70*/  PRMT R12, RZ, 0x7610, R12 ;  /* 0x00007610ff0c7816 */ /* 0x000fe2000000000c */
[----:B0-----:R-:W-:Y:S01]  /*0b80*/  UISETP.NE.AND UP0, UPT, UR4, URZ, UPT ;  /* 0x000000ff0400728c */ /* 0x001fe2000bf05270 */
[----:B------:R-:W-:Y:S02]  /*0b90*/  PRMT R13, RZ, 0x7610, R13 ;  /* 0x00007610ff0d7816 */ /* 0x000fe4000000000d */
[----:B------:R-:W-:Y:S02]  /*0ba0*/  PRMT R14, RZ, 0x7610, R14 ;  /* 0x00007610ff0e7816 */ /* 0x000fe4000000000e */
[----:B------:R-:W-:-:S02]  /*0bb0*/  PRMT R24, RZ, 0x7610, R24 ;  /* 0x00007610ff187816 */ /* 0x000fc40000000018 */
[----:B------:R-:W-:Y:S02]  /*0bc0*/  PRMT R25, RZ, 0x7610, R25 ;  /* 0x00007610ff197816 */ /* 0x000fe40000000019 */
[----:B------:R-:W-:Y:S02]  /*0bd0*/  PRMT R22, RZ, 0x7610, R22 ;  /* 0x00007610ff167816 */ /* 0x000fe40000000016 */
[----:B------:R-:W-:Y:S02]  /*0be0*/  PRMT R15, RZ, 0x7610, R15 ;  /* 0x00007610ff0f7816 */ /* 0x000fe4000000000f */
[----:B------:R-:W-:Y:S02]  /*0bf0*/  PRMT R20, RZ, 0x7610, R20 ;  /* 0x00007610ff147816 */ /* 0x000fe40000000014 */
[----:B------:R-:W-:Y:S01]  /*0c00*/  PRMT R16, RZ, 0x7610, R16 ;  /* 0x00007610ff107816 */ /* 0x000fe20000000010 */
[----:B-1----:R-:W-:Y:S06]  /*0c10*/  BRA.U !UP0, `(.L_x_10) ;  /* 0x0000006508947547 */ /* 0x002fec000b800000 */
[----:B------:R-:W2:Y:S04]  /*0c20*/  LDL R5, [R1+0x404] ;  /* 0x0004040001057983 */ /* 0x000ea80000100800 */
[----:B------:R-:W3:Y:S04]  /*0c30*/  LDL.64 R10, [R1+0x408] ;  /* 0x00040800010a7983 */ /* 0x000ee80000100a00 */
[----:B------:R0:W5:Y:S01]  /*0c40*/  LDL.U8 R4, [R1+0x4a0] ;  /* 0x0004a00001047983 */ /* 0x0001620000100000 */
[----:B--2---:R-:W-:Y:S02]  /*0c50*/  R2UR UR4, R5 ;  /* 0x00000000050472ca */ /* 0x004fe400000e0000 */
[----:B---3--:R-:W-:-:S02]  /*0c60*/  R2UR UR6, R10 ;  /* 0x000000000a0672ca */ /* 0x008fc400000e0000 */
[--C-:B------:R-:W-:Y:S02]  /*0c70*/  SHF.R.U32.HI R16, RZ, 0x8, R11.reuse ;  /* 0x00000008ff107819 */ /* 0x100fe4000001160b */
[--C-:B------:R-:W-:Y:S02]  /*0c80*/  SHF.R.U32.HI R17, RZ, 0x10, R11.reuse ;  /* 0x00000010ff117819 */ /* 0x100fe4000001160b */
[----:B------:R-:W-:Y:S02]  /*0c90*/  SHF.R.U32.HI R18, RZ, 0x18, R11 ;  /* 0x00000018ff127819 */ /* 0x000fe4000001160b */
[----:B------:R-:W-:-:S03]  /*0ca0*/  PRMT R11, R11, 0x7770, RZ ;  /* 0x000077700b0b7816 */ /* 0x000fc600000000ff */
[----:B------:R-:W-:Y:S02]  /*0cb0*/  UPRMT UR13, UR4, 0x7770, URZ ;  /* 0x00007770040d7896 */ /* 0x000fe400080000ff */
[----:B------:R-:W-:Y:S02]  /*0cc0*/  UPRMT UR16, UR4, 0x7771, URZ ;  /* 0x0000777104107896 */ /* 0x000fe400080000ff */
[----:B------:R-:W-:Y:S02]  /*0cd0*/  UPRMT UR17, UR4, 0x7772, URZ ;  /* 0x0000777204117896 */ /* 0x000fe400080000ff */
[----:B------:R-:W-:Y:S02]  /*0ce0*/  UPRMT UR5, UR4, 0x7773, URZ ;  /* 0x0000777304057896 */ /* 0x000fe400080000ff */
[----:B------:R-:W-:Y:S02]  /*0cf0*/  UPRMT UR18, UR6, 0x7770, URZ ;  /* 0x0000777006127896 */ /* 0x000fe400080000ff */
[----:B------:R-:W-:-:S02]  /*0d00*/  UPRMT UR19, UR6, 0x7771, URZ ;  /* 0x0000777106137896 */ /* 0x000fc400080000ff */
[----:B------:R-:W-:Y:S02]  /*0d10*/  UPRMT UR20, UR6, 0x7772, URZ ;  /* 0x0000777206147896 */ /* 0x000fe400080000ff */
[----:B------:R-:W-:Y:S01]  /*0d20*/  UPRMT UR6, UR6, 0x7773, URZ ;  /* 0x0000777306067896 */ /* 0x000fe200080000ff */
[----:B0-----:R-:W-:-:S11]  /*0d30*/  UMOV UR4, URZ ;  /* 0x000000ff00047c82 */ /* 0x001fd60008000000 */
.L_x_12:
[----:B------:R-:W-:Y:S01]  /*0d40*/  IMAD.MOV.U32 R6, RZ, RZ, RZ ;  /* 0x000000ffff067224 */ /* 0x000fe200078e00ff */
[----:B0-----:R-:W0:Y:S01]  /*0d50*/  LDCU UR21, c[0x0][0x3c0] ;  /* 0x00007800ff1577ac */ /* 0x001e220008000800 */
[----:B------:R-:W1:Y:S05]  /*0d60*/  LDCU.64 UR8, c[0x0][0x3b8] ;  /* 0x00007700ff0877ac */ /* 0x000e6a0008000a00 */
.L_x_11:
[----:B------:R-:W-:Y:S02]  /*0d70*/  VIADD R5, R6, UR4 ;  /* 0x0000000406057c36 */ /* 0x000fe40008000000 */
[----:B--2---:R-:W-:-:S03]  /*0d80*/  IMAD.IADD R8, R1, 0x1, R6 ;  /* 0x0000000101087824 */ /* 0x004fc600078e0206 */
[----:B-1----:R-:W-:Y:S02]  /*0d90*/  IADD3 R12, P0, PT, R5, UR8, RZ ;  /* 0x00000008050c7c10 */ /* 0x002fe4000ff1e0ff */
[----:B------:R-:W2:Y:S03]  /*0da0*/  LDL.U8 R7, [R8+0x200] ;  /* 0x0002000008077983 */ /* 0x000ea60000100000 */
[----:B------:R-:W-:-:S05]  /*0db0*/  IMAD.X R13, RZ, RZ, UR9, P0 ;  /* 0x00000009ff0d7e24 */ /* 0x000fca00080e06ff */
[----:B------:R-:W2:Y:S01]  /*0dc0*/  LDG.E.U8 R12, desc[UR14][R12.64] ;  /* 0x0000000e0c0c7981 */ /* 0x000ea2000c1e1100 */
[----:B------:R-:W-:Y:S01]  /*0dd0*/  VIADD R5, R5, 0x1 ;  /* 0x0000000105057836 */ /* 0x000fe20000000000 */
[----:B------:R-:W-:-:S04]  /*0de0*/  ISETP.LT.U32.AND P1, PT, R6, 0xf, PT ;  /* 0x0000000f0600780c */ /* 0x000fc80003f21070 */
[----:B0-----:R-:W-:Y:S01]  /*0df0*/  ISETP.GE.U32.AND P0, PT, R5, UR21, PT ;  /* 0x0000001505007c0c */ /* 0x001fe2000bf06070 */
[----:B------:R-:W-:Y:S01]  /*0e00*/  VIADD R6, R6, 0x1 ;  /* 0x0000000106067836 */ /* 0x000fe20000000000 */
[----:B--2---:R-:W-:-:S05]  /*0e10*/  LOP3.LUT R7, R7, R12, RZ, 0x3c, !PT ;  /* 0x0000000c07077212 */ /* 0x004fca00078e3cff */
[----:B------:R2:W-:Y:S06]  /*0e20*/  STL.U8 [R8+0x200], R7 ;  /* 0x0002000708007387 */ /* 0x0005ec0000100000 */
[----:B------:R-:W-:Y:S05]  /*0e30*/  @!P0 BRA P1, `(.L_x_11) ;  /* 0xfffffffc00cc8947 */ /* 0x000fea000083ffff */
[----:B------:R-:W3:Y:S02]  /*0e40*/  LDL.128 R20, [R1+0x200] ;  /* 0x0002000001147983 */ /* 0x000ee40000100c00 */
[----:B---3--:R-:W-:Y:S02]  /*0e50*/  R2UR UR8, R22 ;  /* 0x00000000160872ca */ /* 0x008fe400000e0000 */
[----:B------:R-:W-:Y:S02]  /*0e60*/  PRMT R6, R20, 0x7770, RZ ;  /* 0x0000777014067816 */ /* 0x000fe400000000ff */
[----:B------:R-:W-:Y:S02]  /*0e70*/  R2UR UR7, R21 ;  /* 0x00000000150772ca */ /* 0x000fe400000e0000 */
[----:B------:R-:W-:Y:S02]  /*0e80*/  LOP3.LUT R6, R6, 0xffff, R9, 0x48, !PT ;  /* 0x0000ffff06067812 */ /* 0x000fe400078e4809 */
[----:B------:R-:W-:-:S02]  /*0e90*/  PRMT R5, R23, 0x7773, RZ ;  /* 0x0000777317057816 */ /* 0x000fc400000000ff */
[----:B------:R-:W-:Y:S02]  /*0ea0*/  LOP3.LUT R12, R6, 0xff, RZ, 0xc0, !PT ;  /* 0x000000ff060c7812 */ /* 0x000fe400078ec0ff */
[----:B------:R-:W-:Y:S01]  /*0eb0*/  LOP3.LUT R5, R5, 0xffff, R18, 0x48, !PT ;  /* 0x0000ffff05057812 */ /* 0x000fe200078e4812 */
[----:B------:R-:W-:Y:S01]  /*0ec0*/  UPRMT UR9, UR8, 0x7772, URZ ;  /* 0x0000777208097896 */ /* 0x000fe200080000ff */
[----:B------:R-:W-:Y:S01]  /*0ed0*/  PRMT R13, R20, 0x7772, RZ ;  /* 0x00007772140d7816 */ /* 0x000fe200000000ff */
[----:B------:R-:W-:Y:S01]  /*0ee0*/  IMAD.IADD R12, R1, 0x1, R12 ;  /* 0x00000001010c7824 */ /* 0x000fe200078e020c */
[----:B--2---:R-:W-:Y:S01]  /*0ef0*/  PRMT R7, R23, 0x7771, RZ ;  /* 0x0000777117077816 */ /* 0x004fe200000000ff */
[----:B------:R-:W-:Y:S01]  /*0f00*/  ULOP3.LUT UR9, UR9, 0xffff, UR20, 0x48, !UPT ;  /* 0x0000ffff09097892 */ /* 0x000fe2000f8e4814 */
[----:B------:R-:W-:Y:S01]  /*0f10*/  LOP3.LUT R6, R5, 0xff, RZ, 0xc0, !PT ;  /* 0x000000ff05067812 */ /* 0x000fe200078ec0ff */
[----:B------:R-:W-:Y:S01]  /*0f20*/  UPRMT UR10, UR7, 0x7771, URZ ;  /* 0x00007771070a7896 */ /* 0x000fe200080000ff */
[----:B------:R-:W-:Y:S01]  /*0f30*/  LOP3.LUT R10, R13, 0xffff, R0, 0x48, !PT ;  /* 0x0000ffff0d0a7812 */ /* 0x000fe200078e4800 */
[----:B------:R-:W-:Y:S01]  /*0f40*/  ULOP3.LUT UR9, UR9, 0xff, URZ, 0xc0, !UPT ;  /* 0x000000ff09097892 */ /* 0x000fe2000f8ec0ff */
[----:B------:R-:W-:Y:S01]  /*0f50*/  LOP3.LUT R7, R7, 0xffff, R16, 0x48, !PT ;  /* 0x0000ffff07077812 */ /* 0x000fe200078e4810 */
[----:B------:R-:W2:Y:S01]  /*0f60*/  LDL.U8 R24, [R12+0x300] ;  /* 0x000300000c187983 */ /* 0x000ea20000100000 */
[----:B------:R-:W-:Y:S01]  /*0f70*/  ULOP3.LUT UR10, UR10, 0xffff, UR16, 0x48, !UPT ;  /* 0x0000ffff0a0a7892 */ /* 0x000fe2000f8e4810 */
[----:B------:R-:W-:Y:S01]  /*0f80*/  LOP3.LUT R10, R10, 0xff, RZ, 0xc0, !PT ;  /* 0x000000ff0a0a7812 */ /* 0x000fe200078ec0ff */
[----:B------:R-:W-:Y:S01]  /*0f90*/  IMAD.IADD R6, R1, 0x1, R6 ;  /* 0x0000000101067824 */ /* 0x000fe200078e0206 */
[----:B------:R-:W-:Y:S01]  /*0fa0*/  LOP3.LUT R8, R7, 0xff, RZ, 0xc0, !PT ;  /* 0x000000ff07087812 */ /* 0x000fe200078ec0ff */
[C---:B------:R-:W-:Y:S01]  /*0fb0*/  VIADD R36, R1.reuse, UR9 ;  /* 0x0000000901247c36 */ /* 0x040fe20008000000 */
[----:B------:R-:W-:Y:S01]  /*0fc0*/  ULOP3.LUT UR10, UR10, 0xff, URZ, 0xc0, !UPT ;  /* 0x000000ff0a0a7892 */ /* 0x000fe2000f8ec0ff */
[C---:B------:R-:W-:Y:S01]  /*0fd0*/  IMAD.IADD R10, R1.reuse, 0x1, R10 ;  /* 0x00000001010a7824 */ /* 0x040fe200078e020a */
[----:B------:R0:W3:Y:S01]  /*0fe0*/  LDL.U8 R31, [R6+0x300] ;  /* 0x00030000061f7983 */ /* 0x0000e20000100000 */
[----:B------:R-:W-:-:S03]  /*0ff0*/  IMAD.IADD R8, R1, 0x1, R8 ;  /* 0x0000000101087824 */ /* 0x000fc600078e0208 */
[----:B------:R-:W4:Y:S01]  /*1000*/  LDL.U8 R36, [R36+0x300] ;  /* 0x0003000024247983 */ /* 0x000f220000100000 */
[----:B------:R-:W-:-:S03]  /*1010*/  VIADD R5, R1, UR10 ;  /* 0x0000000a01057c36 */ /* 0x000fc60008000000 */
[----:B------:R-:W4:Y:S04]  /*1020*/  LDL.U8 R27, [R10+0x300] ;  /* 0x000300000a1b7983 */ /* 0x000f280000100000 */
[----:B------:R1:W4:Y:S04]  /*1030*/  LDL.U8 R22, [R8+0x300] ;  /* 0x0003000008167983 */ /* 0x0003280000100000 */
[----:B------:R-:W4:Y:S01]  /*1040*/  LDL.U8 R5, [R5+0x300] ;  /* 0x0003000005057983 */ /* 0x000f220000100000 */
[----:B------:R-:W-:Y:S02]  /*1050*/  UPRMT UR11, UR7, 0x7772, URZ ;  /* 0x00007772070b7896 */ /* 0x000fe400080000ff */
[----:B------:R-:W-:Y:S01]  /*1060*/  UPRMT UR12, UR7, 0x7770, URZ ;  /* 0x00007770070c7896 */ /* 0x000fe200080000ff */
[----:B------:R-:W4:Y:S01]  /*1070*/  LDL.128 R12, [R1+0x410] ;  /* 0x00041000010c7983 */ /* 0x000f220000100c00 */
[----:B------:R-:W-:-:S02]  /*1080*/  UPRMT UR7, UR7, 0x7773, URZ ;  /* 0x0000777307077896 */ /* 0x000fc400080000ff */
[----:B------:R-:W-:Y:S02]  /*1090*/  UPRMT UR10, UR8, 0x7771, URZ ;  /* 0x00007771080a7896 */ /* 0x000fe400080000ff */
[----:B------:R-:W-:Y:S01]  /*10a0*/  ULOP3.LUT UR7, UR7, 0xffff, UR5, 0x48, !UPT ;  /* 0x0000ffff07077892 */ /* 0x000fe2000f8e4805 */
[----:B0-----:R-:W-:Y:S01]  /*10b0*/  PRMT R6, R23, 0x7772, RZ ;  /* 0x0000777217067816 */ /* 0x001fe200000000ff */
[----:B------:R-:W-:Y:S02]  /*10c0*/  ULOP3.LUT UR12, UR12, 0xffff, UR13, 0x48, !UPT ;  /* 0x0000ffff0c0c7892 */ /* 0x000fe4000f8e480d */
[----:B------:R-:W-:Y:S02]  /*10d0*/  ULOP3.LUT UR7, UR7, 0xff, URZ, 0xc0, !UPT ;  /* 0x000000ff07077892 */ /* 0x000fe4000f8ec0ff */
[----:B------:R-:W-:Y:S01]  /*10e0*/  ULOP3.LUT UR10, UR10, 0xffff, UR19, 0x48, !UPT ;  /* 0x0000ffff0a0a7892 */ /* 0x000fe2000f8e4813 */
[----:B------:R-:W-:Y:S01]  /*10f0*/  LOP3.LUT R6, R6, 0xffff, R17, 0x48, !PT ;  /* 0x0000ffff06067812 */ /* 0x000fe200078e4811 */
[----:B------:R-:W-:-:S02]  /*1100*/  ULOP3.LUT UR12, UR12, 0xff, URZ, 0xc0, !UPT ;  /* 0x000000ff0c0c7892 */ /* 0x000fc4000f8ec0ff */
[----:B------:R-:W-:Y:S01]  /*1110*/  UPRMT UR9, UR8, 0x7773, URZ ;  /* 0x0000777308097896 */ /* 0x000fe200080000ff */
[----:B------:R-:W-:Y:S01]  /*1120*/  VIADD R34, R1, UR7 ;  /* 0x0000000701227c36 */ /* 0x000fe20008000000 */
[----:B------:R-:W-:Y:S01]  /*1130*/  ULOP3.LUT UR10, UR10, 0xff, URZ, 0xc0, !UPT ;  /* 0x000000ff0a0a7892 */ /* 0x000fe2000f8ec0ff */
[----:B-1----:R-:W-:Y:S01]  /*1140*/  PRMT R8, R23, 0x7770, RZ ;  /* 0x0000777017087816 */ /* 0x002fe200000000ff */
[----:B------:R-:W-:Y:S01]  /*1150*/  ULOP3.LUT UR9, UR9, 0xffff, UR6, 0x48, !UPT ;  /* 0x0000ffff09097892 */ /* 0x000fe2000f8e4806 */
[----:B------:R-:W-:Y:S01]  /*1160*/  LOP3.LUT R6, R6, 0xff, RZ, 0xc0, !PT ;  /* 0x000000ff06067812 */ /* 0x000fe200078ec0ff */
[C---:B------:R-:W-:Y:S01]  /*1170*/  VIADD R37, R1.reuse, UR12 ;  /* 0x0000000c01257c36 */ /* 0x040fe20008000000 */
[----:B------:R-:W-:Y:S01]  /*1180*/  LOP3.LUT R8, R8, 0xffff, R11, 0x48, !PT ;  /* 0x0000ffff08087812 */ /* 0x000fe200078e480b */
[C---:B------:R-:W-:Y:S01]  /*1190*/  VIADD R41, R1.reuse, UR10 ;  /* 0x0000000a01297c36 */ /* 0x040fe20008000000 */
[----:B------:R-:W4:Y:S01]  /*11a0*/  LDL.U8 R34, [R34+0x300] ;  /* 0x0003000022227983 */ /* 0x000f220000100000 */
[----:B------:R-:W-:Y:S01]  /*11b0*/  ULOP3.LUT UR11, UR11, 0xffff, UR17, 0x48, !UPT ;  /* 0x0000ffff0b0b7892 */ /* 0x000fe2000f8e4811 */
[----:B------:R-:W-:Y:S01]  /*11c0*/  IMAD.IADD R39, R1, 0x1, R6 ;  /* 0x0000000101277824 */ /* 0x000fe200078e0206 */
[----:B------:R-:W-:Y:S01]  /*11d0*/  ULOP3.LUT UR9, UR9, 0xff, URZ, 0xc0, !UPT ;  /* 0x000000ff09097892 */ /* 0x000fe2000f8ec0ff */
[----:B------:R-:W-:Y:S01]  /*11e0*/  LOP3.LUT R8, R8, 0xff, RZ, 0xc0, !PT ;  /* 0x000000ff08087812 */ /* 0x000fe200078ec0ff */
[----:B------:R-:W4:Y:S01]  /*11f0*/  LDL.U8 R37, [R37+0x300] ;  /* 0x0003000025257983 */ /* 0x000f220000100000 */
[----:B------:R-:W-:-:S03]  /*1200*/  ULOP3.LUT UR11, UR11, 0xff, URZ, 0xc0, !UPT ;  /* 0x000000ff0b0b7892 */ /* 0x000fc6000f8ec0ff */
[----:B------:R-:W4:Y:S01]  /*1210*/  LDL.U8 R39, [R39+0x300] ;  /* 0x0003000027277983 */ /* 0x000f220000100000 */
[----:B--2---:R-:W-:-:S05]  /*1220*/  LOP3.LUT R30, R24, 0xff, RZ, 0xc0, !PT ;  /* 0x000000ff181e7812 */ /* 0x004fca00078ec0ff */
[----:B------:R-:W-:Y:S01]  /*1230*/  IMAD.IADD R33, R1, 0x1, R30 ;  /* 0x0000000101217824 */ /* 0x000fe200078e021e */
[----:B---3--:R-:W-:-:S04]  /*1240*/  LOP3.LUT R28, R31, 0xff, RZ, 0xc0, !PT ;  /* 0x000000ff1f1c7812 */ /* 0x008fc800078ec0ff */
[----:B------:R-:W2:Y:S01]  /*1250*/  LDL.U8 R19, [R33+0x100] ;  /* 0x0001000021137983 */ /* 0x000ea20000100000 */
[----:B----4-:R-:W-:Y:S01]  /*1260*/  LOP3.LUT R30, R36, 0xff, RZ, 0xc0, !PT ;  /* 0x000000ff241e7812 */ /* 0x010fe200078ec0ff */
[----:B------:R-:W-:Y:S02]  /*1270*/  IMAD.IADD R28, R1, 0x1, R28 ;  /* 0x00000001011c7824 */ /* 0x000fe400078e021c */
[----:B------:R-:W3:Y:S01]  /*1280*/  LDL.U8 R23, [R33] ;  /* 0x0000000021177983 */ /* 0x000ee20000100000 */
[----:B------:R-:W-:Y:S01]  /*1290*/  LOP3.LUT R10, R27, 0xff, RZ, 0xc0, !PT ;  /* 0x000000ff1b0a7812 */ /* 0x000fe200078ec0ff */
[C---:B------:R-:W-:Y:S02]  /*12a0*/  IMAD.IADD R7, R1.reuse, 0x1, R30 ;  /* 0x0000000101077824 */ /* 0x040fe400078e021e */
[----:B------:R-:W4:Y:S01]  /*12b0*/  LDL.U8 R29, [R28+0x100] ;  /* 0x000100001c1d7983 */ /* 0x000f220000100000 */
[----:B------:R-:W-:Y:S01]  /*12c0*/  LOP3.LUT R26, R22, 0xff, RZ, 0xc0, !PT ;  /* 0x000000ff161a7812 */ /* 0x000fe200078ec0ff */
[----:B------:R-:W-:-:S02]  /*12d0*/  IMAD.IADD R21, R1, 0x1, R10 ;  /* 0x0000000101157824 */ /* 0x000fc400078e020a */
[----:B------:R-:W4:Y:S01]  /*12e0*/  LDL.U8 R40, [R7] ;  /* 0x0000000007287983 */ /* 0x000f220000100000 */
[----:B------:R-:W-:Y:S01]  /*12f0*/  LOP3.LUT R32, R5, 0xff, RZ, 0xc0, !PT ;  /* 0x000000ff05207812 */ /* 0x000fe200078ec0ff */
[C---:B------:R-:W-:Y:S02]  /*1300*/  IMAD.IADD R51, R1.reuse, 0x1, R26 ;  /* 0x0000000101337824 */ /* 0x040fe400078e021a */
[----:B------:R-:W2:Y:S02]  /*1310*/  LDL.U8 R25, [R21+0x100] ;  /* 0x0001000015197983 */ /* 0x000ea40000100000 */
[C---:B------:R-:W-:Y:S02]  /*1320*/  IMAD.IADD R26, R1.reuse, 0x1, R32 ;  /* 0x00000001011a7824 */ /* 0x040fe400078e0220 */
[----:B------:R-:W2:Y:S04]  /*1330*/  LDL.U8 R10, [R51] ;  /* 0x00000000330a7983 */ /* 0x000ea80000100000 */
[----:B------:R0:W3:Y:S04]  /*1340*/  LDL.U8 R32, [R28] ;  /* 0x000000001c207983 */ /* 0x0000e80000100000 */
[----:B------:R-:W3:Y:S04]  /*1350*/  LDL.U8 R30, [R26+0x100] ;  /* 0x000100001a1e7983 */ /* 0x000ee80000100000 */
[----:B------:R-:W3:Y:S01]  /*1360*/  LDL.U8 R38, [R26] ;  /* 0x000000001a267983 */ /* 0x000ee20000100000 */
[----:B0-----:R-:W-:-:S03]  /*1370*/  VIADD R28, R1, UR9 ;  /* 0x00000009011c7c36 */ /* 0x001fc60008000000 */
[----:B------:R0:W3:Y:S04]  /*1380*/  LDL.U8 R47, [R7+0x100] ;  /* 0x00010000072f7983 */ /* 0x0000e80000100000 */
[----:B------:R1:W3:Y:S01]  /*1390*/  LDL.U8 R26, [R41+0x300] ;  /* 0x00030000291a7983 */ /* 0x0002e20000100000 */
[C---:B------:R-:W-:Y:S02]  /*13a0*/  VIADD R33, R1.reuse, UR11 ;  /* 0x0000000b01217c36 */ /* 0x040fe40008000000 */
[----:B0-----:R-:W-:Y:S01]  /*13b0*/  IMAD.IADD R7, R1, 0x1, R8 ;  /* 0x0000000101077824 */ /* 0x001fe200078e0208 */
[----:B------:R-:W3:Y:S04]  /*13c0*/  LDL.U8 R28, [R28+0x300] ;  /* 0x000300001c1c7983 */ /* 0x000ee80000100000 */
[----:B------:R-:W3:Y:S04]  /*13d0*/  LDL.U8 R33, [R33+0x300] ;  /* 0x0003000021217983 */ /* 0x000ee80000100000 */
[----:B------:R-:W3:Y:S01]  /*13e0*/  LDL.U8 R7, [R7+0x300] ;  /* 0x0003000007077983 */ /* 0x000ee20000100000 */
[----:B------:R-:W-:-:S02]  /*13f0*/  PRMT R8, R12, 0x7772, RZ ;  /* 0x000077720c087816 */ /* 0x000fc400000000ff */
[C---:B------:R-:W-:Y:S01]  /*1400*/  PRMT R35, R20.reuse, 0x7771, RZ ;  /* 0x0000777114237816 */ /* 0x040fe200000000ff */
[----:B------:R-:W-:Y:S01]  /*1410*/  UPRMT UR8, UR8, 0x7770, URZ ;  /* 0x0000777008087896 */ /* 0x000fe200080000ff */
[----:B------:R-:W-:Y:S01]  /*1420*/  PRMT R6, R20, 0x7773, RZ ;  /* 0x0000777314067816 */ /* 0x000fe200000000ff */
[----:B------:R-:W3:Y:S01]  /*1430*/  LDL.U8 R51, [R51+0x100] ;  /* 0x0001000033337983 */ /* 0x000ee20000100000 */
[----:B------:R-:W-:Y:S02]  /*1440*/  LOP3.LUT R35, R35, 0xffff, R2, 0x48, !PT ;  /* 0x0000ffff23237812 */ /* 0x000fe400078e4802 */
[C---:B-1----:R-:W-:Y:S02]  /*1450*/  PRMT R41, R12.reuse, 0x7770, RZ ;  /* 0x000077700c297816 */ /* 0x042fe400000000ff */
[C---:B------:R-:W-:Y:S02]  /*1460*/  PRMT R20, R12.reuse, 0x7771, RZ ;  /* 0x000077710c147816 */ /* 0x040fe400000000ff */
[----:B------:R-:W-:Y:S01]  /*1470*/  PRMT R12, R12, 0x7773, RZ ;  /* 0x000077730c0c7816 */ /* 0x000fe200000000ff */
[----:B------:R-:W-:Y:S01]  /*1480*/  ULOP3.LUT UR8, UR8, 0xffff, UR18, 0x48, !UPT ;  /* 0x0000ffff08087892 */ /* 0x000fe2000f8e4812 */
[----:B------:R-:W-:-:S03]  /*1490*/  LOP3.LUT R6, R6, 0xffff, R3, 0x48, !PT ;  /* 0x0000ffff06067812 */ /* 0x000fc600078e4803 */
[----:B------:R-:W-:Y:S01]  /*14a0*/  ULOP3.LUT UR8, UR8, 0xff, URZ, 0xc0, !UPT ;  /* 0x000000ff08087892 */ /* 0x000fe2000f8ec0ff */
[----:B------:R-:W-:Y:S02]  /*14b0*/  LOP3.LUT R6, R6, 0xff, RZ, 0xc0, !PT ;  /* 0x000000ff06067812 */ /* 0x000fe400078ec0ff */
[----:B----4-:R-:W-:Y:S02]  /*14c0*/  LOP3.LUT R29, R8, R40, R29, 0x96, !PT ;  /* 0x00000028081d7212 */ /* 0x010fe400078e961d */
[----:B------:R-:W-:-:S04]  /*14d0*/  PRMT R8, R14, 0x7771, RZ ;  /* 0x000077710e087816 */ /* 0x000fc800000000ff */
[----:B--2---:R-:W-:Y:S02]  /*14e0*/  LOP3.LUT R25, R8, R10, R25, 0x96, !PT ;  /* 0x0000000a08197212 */ /* 0x004fe400078e9619 */
[----:B------:R-:W-:Y:S02]  /*14f0*/  LOP3.LUT R10, R35, 0xff, RZ, 0xc0, !PT ;  /* 0x000000ff230a7812 */ /* 0x000fe400078ec0ff */
[----:B------:R-:W-:Y:S02]  /*1500*/  LOP3.LUT R8, R34, 0xff, RZ, 0xc0, !PT ;  /* 0x000000ff22087812 */ /* 0x000fe400078ec0ff */
[----:B---3--:R-:W-:Y:S01]  /*1510*/  LOP3.LUT R19, R12, R19, R32, 0x96, !PT ;  /* 0x000000130c137212 */ /* 0x008fe200078e9620 */
[----:B------:R-:W-:Y:S01]  /*1520*/  IMAD.IADD R32, R1, 0x1, R10 ;  /* 0x0000000101207824 */ /* 0x000fe200078e020a */
[----:B------:R-:W-:Y:S01]  /*1530*/  LOP3.LUT R12, R37, 0xff, RZ, 0xc0, !PT ;  /* 0x000000ff250c7812 */ /* 0x000fe200078ec0ff */
[----:B------:R-:W-:Y:S01]  /*1540*/  IMAD.IADD R50, R1, 0x1, R8 ;  /* 0x0000000101327824 */ /* 0x000fe200078e0208 */
[----:B------:R-:W-:-:S03]  /*1550*/  LOP3.LUT R8, R39, 0xff, RZ, 0xc0, !PT ;  /* 0x000000ff27087812 */ /* 0x000fc600078ec0ff */
[----:B------:R-:W-:Y:S01]  /*1560*/  IMAD.IADD R45, R1, 0x1, R12 ;  /* 0x00000001012d7824 */ /* 0x000fe200078e020c */
[----:B------:R-:W2:Y:S01]  /*1570*/  LDL.U8 R49, [R50+0x100] ;  /* 0x0001000032317983 */ /* 0x000ea20000100000 */
[----:B------:R-:W-:-:S03]  /*1580*/  LOP3.LUT R47, R20, R38, R47, 0x96, !PT ;  /* 0x00000026142f7212 */ /* 0x000fc600078e962f */
[----:B------:R0:W2:Y:S01]  /*1590*/  LDL.U8 R20, [R21] ;  /* 0x0000000015147983 */ /* 0x0000a20000100000 */
[----:B------:R-:W-:Y:S02]  /*15a0*/  LOP3.LUT R10, R26, 0xff, RZ, 0xc0, !PT ;  /* 0x000000ff1a0a7812 */ /* 0x000fe400078ec0ff */
[----:B------:R-:W-:Y:S01]  /*15b0*/  LOP3.LUT R30, R41, R30, R23, 0x96, !PT ;  /* 0x0000001e291e7212 */ /* 0x000fe200078e9617 */
[----:B------:R-:W3:Y:S02]  /*15c0*/  LDL.U8 R35, [R45] ;  /* 0x000000002d237983 */ /* 0x000ee40000100000 */
[C---:B------:R-:W-:Y:S02]  /*15d0*/  IMAD.IADD R48, R1.reuse, 0x1, R10 ;  /* 0x0000000101307824 */ /* 0x040fe400078e020a */
[----:B------:R-:W-:Y:S01]  /*15e0*/  IMAD.IADD R41, R1, 0x1, R8 ;  /* 0x0000000101297824 */ /* 0x000fe200078e0208 */
[----:B------:R-:W-:Y:S01]  /*15f0*/  LOP3.LUT R8, R28, 0xff, RZ, 0xc0, !PT ;  /* 0x000000ff1c087812 */ /* 0x000fe200078ec0ff */
[----:B------:R-:W4:Y:S01]  /*1600*/  LDL.U8 R32, [R32+0x300] ;  /* 0x0003000020207983 */ /* 0x000f220000100000 */
[----:B------:R-:W-:-:S03]  /*1610*/  LOP3.LUT R10, R33, 0xff, RZ, 0xc0, !PT ;  /* 0x000000ff210a7812 */ /* 0x000fc600078ec0ff */
[----:B------:R-:W3:Y:S01]  /*1620*/  LDL.U8 R38, [R48+0x100] ;  /* 0x0001000030267983 */ /* 0x000ee20000100000 */
[----:B------:R-:W-:Y:S01]  /*1630*/  LOP3.LUT R12, R7, 0xff, RZ, 0xc0, !PT ;  /* 0x000000ff070c7812 */ /* 0x000fe200078ec0ff */
[C---:B------:R-:W-:Y:S02]  /*1640*/  IMAD.IADD R46, R1.reuse, 0x1, R8 ;  /* 0x00000001012e7824 */ /* 0x040fe400078e0208 */
[----:B------:R-:W4:Y:S01]  /*1650*/  LDL.U8 R23, [R41+0x100] ;  /* 0x0001000029177983 */ /* 0x000f220000100000 */
[C---:B0-----:R-:W-:Y:S02]  /*1660*/  VIADD R21, R1.reuse, UR8 ;  /* 0x0000000801157c36 */ /* 0x041fe40008000000 */
[C---:B------:R-:W-:Y:S01]  /*1670*/  IMAD.IADD R44, R1.reuse, 0x1, R12 ;  /* 0x00000001012c7824 */ /* 0x040fe200078e020c */
[----:B------:R-:W4:Y:S01]  /*1680*/  LDL.U8 R8, [R48] ;  /* 0x0000000030087983 */ /* 0x000f220000100000 */
[C---:B------:R-:W-:Y:S02]  /*1690*/  IMAD.IADD R43, R1.reuse, 0x1, R10 ;  /* 0x00000001012b7824 */ /* 0x040fe400078e020a */
[----:B------:R-:W-:Y:S01]  /*16a0*/  IMAD.IADD R10, R1, 0x1, R6 ;  /* 0x00000001010a7824 */ /* 0x000fe200078e0206 */
[----:B------:R-:W4:Y:S04]  /*16b0*/  LDL.U8 R53, [R44+0x100] ;  /* 0x000100002c357983 */ /* 0x000f280000100000 */
[----:B------:R-:W4:Y:S04]  /*16c0*/  LDL.U8 R6, [R46] ;  /* 0x000000002e067983 */ /* 0x000f280000100000 */
[----:B------:R-:W4:Y:S04]  /*16d0*/  LDL.U8 R21, [R21+0x300] ;  /* 0x0003000015157983 */ /* 0x000f280000100000 */
[----:B------:R-:W4:Y:S04]  /*16e0*/  LDL.U8 R10, [R10+0x300] ;  /* 0x000300000a0a7983 */ /* 0x000f280000100000 */
[----:B------:R-:W4:Y:S04]  /*16f0*/  LDL.U8 R40, [R43] ;  /* 0x000000002b287983 */ /* 0x000f280000100000 */
[----:B------:R0:W4:Y:S01]  /*1700*/  LDL.U8 R42, [R46+0x100] ;  /* 0x000100002e2a7983 */ /* 0x0001220000100000 */
[----:B------:R-:W-:-:S02]  /*1710*/  PRMT R12, R14, 0x7772, RZ ;  /* 0x000077720e0c7816 */ /* 0x000fc400000000ff */
[----:B------:R-:W-:Y:S01]  /*1720*/  LOP3.LUT R30, R31, R30, R36, 0x96, !PT ;  /* 0x0000001e1f1e7212 */ /* 0x000fe200078e9624 */
[----:B------:R-:W4:Y:S01]  /*1730*/  LDL.U8 R50, [R50] ;  /* 0x0000000032327983 */ /* 0x000f220000100000 */
[----:B------:R-:W-:Y:S02]  /*1740*/  LOP3.LUT R36, R36, R19, R5, 0x96, !PT ;  /* 0x0000001324247212 */ /* 0x000fe400078e9605 */
[----:B------:R-:W-:Y:S01]  /*1750*/  LOP3.LUT R30, R30, 0xff, RZ, 0xc0, !PT ;  /* 0x000000ff1e1e7812 */ /* 0x000fe200078ec0ff */
[----:B------:R-:W4:Y:S04]  /*1760*/  LDL.U8 R44, [R44] ;  /* 0x000000002c2c7983 */ /* 0x000f280000100000 */
[----:B------:R-:W4:Y:S04]  /*1770*/  LDL.U8 R43, [R43+0x100] ;  /* 0x000100002b2b7983 */ /* 0x000f280000100000 */
[----:B------:R-:W4:Y:S04]  /*1780*/  LDL.U8 R45, [R45+0x100] ;  /* 0x000100002d2d7983 */ /* 0x000f280000100000 */
[----:B------:R-:W4:Y:S01]  /*1790*/  LDL.U8 R41, [R41] ;  /* 0x0000000029297983 */ /* 0x000f220000100000 */
[----:B--2---:R-:W-:-:S02]  /*17a0*/  LOP3.LUT R20, R12, R20, R49, 0x96, !PT ;  /* 0x000000140c147212 */ /* 0x004fc400078e9631 */
[----:B------:R-:W-:-:S04]  /*17b0*/  PRMT R12, R13, 0x7770, RZ ;  /* 0x000077700d0c7816 */ /* 0x000fc800000000ff */
[----:B---3--:R-:W-:Y:S02]  /*17c0*/  LOP3.LUT R38, R12, R38, R35, 0x96, !PT ;  /* 0x000000260c267212 */ /* 0x008fe400078e9623 */
[----:B------:R-:W-:-:S04]  /*17d0*/  PRMT R12, R13, 0x7771, RZ ;  /* 0x000077710d0c7816 */ /* 0x000fc800000000ff */
[----:B----4-:R-:W-:Y:S02]  /*17e0*/  LOP3.LUT R12, R12, R8, R23, 0x96, !PT ;  /* 0x000000080c0c7212 */ /* 0x010fe400078e9617 */
[----:B------:R-:W-:-:S04]  /*17f0*/  PRMT R8, R15, 0x7773, RZ ;  /* 0x000077730f087816 */ /* 0x000fc800000000ff */
[----:B------:R-:W-:Y:S02]  /*1800*/  LOP3.LUT R19, R8, R53, R6, 0x96, !PT ;  /* 0x0000003508137212 */ /* 0x000fe400078e9606 */
[----:B------:R-:W-:Y:S02]  /*1810*/  LOP3.LUT R8, R21, 0xff, RZ, 0xc0, !PT ;  /* 0x000000ff15087812 */ /* 0x000fe400078ec0ff */
[----:B------:R-:W-:Y:S02]  /*1820*/  LOP3.LUT R23, R22, R20, R21, 0x96, !PT ;  /* 0x0000001416177212 */ /* 0x000fe400078e9615 */
[----:B------:R-:W-:Y:S01]  /*1830*/  LOP3.LUT R20, R10, R38, R39, 0x96, !PT ;  /* 0x000000260a147212 */ /* 0x000fe200078e9627 */
[----:B------:R-:W-:Y:S01]  /*1840*/  IMAD.IADD R38, R1, 0x1, R8 ;  /* 0x0000000101267824 */ /* 0x000fe200078e0208 */
[----:B------:R-:W-:Y:S02]  /*1850*/  PRMT R35, R15, 0x7772, RZ ;  /* 0x000077720f237816 */ /* 0x000fe400000000ff */
[----:B------:R-:W-:-:S02]  /*1860*/  LOP3.LUT R6, R32, 0xff, RZ, 0xc0, !PT ;  /* 0x000000ff20067812 */ /* 0x000fc400078ec0ff */
[C---:B------:R-:W-:Y:S01]  /*1870*/  LOP3.LUT R12, R10.reuse, R12, R37, 0x96, !PT ;  /* 0x0000000c0a0c7212 */ /* 0x040fe200078e9625 */
[----:B------:R-:W2:Y:S01]  /*1880*/  LDL.U8 R49, [R38+0x100] ;  /* 0x0001000026317983 */ /* 0x000ea20000100000 */
[----:B------:R-:W-:Y:S01]  /*1890*/  LOP3.LUT R10, R10, 0xff, RZ, 0xc0, !PT ;  /* 0x000000ff0a0a7812 */ /* 0x000fe200078ec0ff */
[----:B0-----:R-:W-:Y:S01]  /*18a0*/  IMAD.IADD R46, R1, 0x1, R6 ;  /* 0x00000001012e7824 */ /* 0x001fe200078e0206 */
[----:B------:R-:W-:Y:S01]  /*18b0*/  LOP3.LUT R35, R35, R40, R42, 0x96, !PT ;  /* 0x0000002823237212 */ /* 0x000fe200078e962a */
[----:B------:R-:W3:Y:S01]  /*18c0*/  LDL.U8 R48, [R38] ;  /* 0x0000000026307983 */ /* 0x000ee20000100000 */
[----:B------:R-:W-:Y:S01]  /*18d0*/  LOP3.LUT R25, R34, R25, R21, 0x96, !PT ;  /* 0x0000001922197212 */ /* 0x000fe200078e9615 */
[----:B------:R-:W-:Y:S01]  /*18e0*/  IMAD.IADD R10, R1, 0x1, R10 ;  /* 0x00000001010a7824 */ /* 0x000fe200078e020a */
[----:B------:R-:W-:Y:S01]  /*18f0*/  LOP3.LUT R21, R32, R35, R7, 0x96, !PT ;  /* 0x0000002320157212 */ /* 0x000fe200078e9607 */
[----:B------:R-:W4:Y:S01]  /*1900*/  LDL.U8 R42, [R46] ;  /* 0x000000002e2a7983 */ /* 0x000f220000100000 */
[----:B------:R-:W-:-:S02]  /*1910*/  LOP3.LUT R6, R25, 0xff, RZ, 0xc0, !PT ;  /* 0x000000ff19067812 */ /* 0x000fc400078ec0ff */
[----:B------:R-:W-:Y:S01]  /*1920*/  LOP3.LUT R12, R12, 0xff, RZ, 0xc0, !PT ;  /* 0x000000ff0c0c7812 */ /* 0x000fe200078ec0ff */
[----:B------:R-:W3:Y:S01]  /*1930*/  LDL.U8 R35, [R46+0x100] ;  /* 0x000100002e237983 */ /* 0x000ee20000100000 */
[----:B------:R-:W-:Y:S01]  /*1940*/  LOP3.LUT R19, R33, R19, R32, 0x96, !PT ;  /* 0x0000001321137212 */ /* 0x000fe200078e9620 */
[----:B------:R-:W-:Y:S01]  /*1950*/  IMAD.IADD R52, R1, 0x1, R6 ;  /* 0x0000000101347824 */ /* 0x000fe200078e0206 */
[----:B------:R-:W-:Y:S01]  /*1960*/  LOP3.LUT R8, R36, 0xff, RZ, 0xc0, !PT ;  /* 0x000000ff24087812 */ /* 0x000fe200078ec0ff */
[----:B------:R-:W3:Y:S01]  /*1970*/  LDL.U8 R32, [R10+0x100] ;  /* 0x000100000a207983 */ /* 0x000ee20000100000 */
[----:B------:R-:W-:Y:S01]  /*1980*/  LOP3.LUT R6, R21, 0xff, RZ, 0xc0, !PT ;  /* 0x000000ff15067812 */ /* 0x000fe200078ec0ff */
[C---:B------:R-:W-:Y:S02]  /*1990*/  IMAD.IADD R25, R1.reuse, 0x1, R30 ;  /* 0x0000000101197824 */ /* 0x040fe400078e021e */
[----:B------:R0:W3:Y:S01]  /*19a0*/  LDL.U8 R40, [R10] ;  /* 0x000000000a287983 */ /* 0x0000e20000100000 */
[----:B------:R-:W-:-:S02]  /*19b0*/  IMAD.IADD R12, R1, 0x1, R12 ;  /* 0x00000001010c7824 */ /* 0x000fc400078e020c */
[----:B------:R-:W-:Y:S01]  /*19c0*/  IMAD.IADD R53, R1, 0x1, R8 ;  /* 0x0000000101357824 */ /* 0x000fe200078e0208 */
[----:B------:R-:W3:Y:S01]  /*19d0*/  LDL.U8 R25, [R25+0x300] ;  /* 0x0003000019197983 */ /* 0x000ee20000100000 */
[----:B0-----:R-:W-:Y:S01]  /*19e0*/  LOP3.LUT R10, R23, 0xff, RZ, 0xc0, !PT ;  /* 0x000000ff170a7812 */ /* 0x001fe200078ec0ff */
[----:B------:R-:W-:Y:S01]  /*19f0*/  IMAD.IADD R36, R1, 0x1, R6 ;  /* 0x0000000101247824 */ /* 0x000fe200078e0206 */
[----:B------:R-:W-:Y:S01]  /*1a00*/  LOP3.LUT R8, R19, 0xff, RZ, 0xc0, !PT ;  /* 0x000000ff13087812 */ /* 0x000fe200078ec0ff */
[----:B------:R-:W3:Y:S02]  /*1a10*/  LDL.U8 R38, [R12+0x300] ;  /* 0x000300000c267983 */ /* 0x000ee40000100000 */
[C---:B------:R-:W-:Y:S02]  /*1a20*/  IMAD.IADD R10, R1.reuse, 0x1, R10 ;  /* 0x00000001010a7824 */ /* 0x040fe400078e020a */
[----:B------:R-:W3:Y:S01]  /*1a30*/  LDL.U8 R19, [R52+0x300] ;  /* 0x0003000034137983 */ /* 0x000ee20000100000 */
[----:B------:R-:W-:-:S03]  /*1a40*/  IMAD.IADD R46, R1, 0x1, R8 ;  /* 0x00000001012e7824 */ /* 0x000fc600078e0208 */
[----:B------:R0:W3:Y:S01]  /*1a50*/  LDL.U8 R23, [R10+0x300] ;  /* 0x000300000a177983 */ /* 0x0000e20000100000 */
[----:B------:R-:W-:-:S03]  /*1a60*/  LOP3.LUT R20, R20, 0xff, RZ, 0xc0, !PT ;  /* 0x000000ff14147812 */ /* 0x000fc600078ec0ff */
[----:B------:R-:W3:Y:S04]  /*1a70*/  LDL.U8 R36, [R36+0x300] ;  /* 0x0003000024247983 */ /* 0x000ee80000100000 */
[----:B------:R-:W3:Y:S01]  /*1a80*/  LDL.U8 R21, [R53+0x300] ;  /* 0x0003000035157983 */ /* 0x000ee20000100000 */
[----:B------:R-:W-:-:S03]  /*1a90*/  IMAD.IADD R20, R1, 0x1, R20 ;  /* 0x0000000101147824 */ /* 0x000fc600078e0214 */
[----:B------:R-:W3:Y:S04]  /*1aa0*/  LDL.U8 R46, [R46+0x300] ;  /* 0x000300002e2e7983 */ /* 0x000ee80000100000 */
[----:B------:R1:W3:Y:S01]  /*1ab0*/  LDL.U8 R30, [R20+0x300] ;  /* 0x00030000141e7983 */ /* 0x0002e20000100000 */
[----:B------:R-:W-:Y:S02]  /*1ac0*/  PRMT R6, R14, 0x7773, RZ ;  /* 0x000077730e067816 */ /* 0x000fe400000000ff */
[----:B------:R-:W-:Y:S02]  /*1ad0*/  PRMT R8, R13, 0x7773, RZ ;  /* 0x000077730d087816 */ /* 0x000fe400000000ff */
[----:B0-----:R-:W-:Y:S02]  /*1ae0*/  LOP3.LUT R10, R5, R29, R24, 0x96, !PT ;  /* 0x0000001d050a7212 */ /* 0x001fe400078e9618 */
[----:B------:R-:W-:-:S02]  /*1af0*/  PRMT R13, R13, 0x7772, RZ ;  /* 0x000077720d0d7816 */ /* 0x000fc400000000ff */
[----:B------:R-:W-:Y:S02]  /*1b00*/  LOP3.LUT R10, R10, 0xff, RZ, 0xc0, !PT ;  /* 0x000000ff0a0a7812 */ /* 0x000fe400078ec0ff */
[----:B------:R-:W-:-:S03]  /*1b10*/  PRMT R14, R14, 0x7770, RZ ;  /* 0x000077700e0e7816 */ /* 0x000fc600000000ff */
[----:B------:R-:W-:Y:S01]  /*1b20*/  IMAD.IADD R5, R1, 0x1, R10 ;  /* 0x0000000101057824 */ /* 0x000fe200078e020a */
[----:B------:R-:W-:-:S05]  /*1b30*/  LOP3.LUT R31, R31, R47, R24, 0x96, !PT ;  /* 0x0000002f1f1f7212 */ /* 0x000fca00078e9618 */
[----:B------:R-:W3:Y:S01]  /*1b40*/  LDL.U8 R5, [R5+0x300] ;  /* 0x0003000005057983 */ /* 0x000ee20000100000 */
[----:B--2---:R-:W-:Y:S02]  /*1b50*/  LOP3.LUT R49, R6, R49, R50, 0x96, !PT ;  /* 0x0000003106317212 */ /* 0x004fe400078e9632 */
[C---:B------:R-:W-:Y:S02]  /*1b60*/  PRMT R6, R15.reuse, 0x7770, RZ ;  /* 0x000077700f067816 */ /* 0x040fe400000000ff */
[----:B------:R-:W-:-:S04]  /*1b70*/  PRMT R15, R15, 0x7771, RZ ;  /* 0x000077710f0f7816 */ /* 0x000fc800000000ff */
[----:B----4-:R-:W-:Y:S02]  /*1b80*/  LOP3.LUT R15, R15, R42, R43, 0x96, !PT ;  /* 0x0000002a0f0f7212 */ /* 0x010fe400078e962b */
[----:B---3--:R-:W-:-:S04]  /*1b90*/  LOP3.LUT R6, R6, R35, R44, 0x96, !PT ;  /* 0x0000002306067212 */ /* 0x008fc800078e962c */
[----:B------:R-:W-:Y:S02]  /*1ba0*/  LOP3.LUT R33, R28, R6, R33, 0x96, !PT ;  /* 0x000000061c217212 */ /* 0x000fe400078e9621 */
[----:B------:R-:W-:Y:S02]  /*1bb0*/  LOP3.LUT R8, R8, R45, R40, 0x96, !PT ;  /* 0x0000002d08087212 */ /* 0x000fe400078e9628 */
[----:B------:R-:W-:Y:S02]  /*1bc0*/  LOP3.LUT R6, R28, R15, R7, 0x96, !PT ;  /* 0x0000000f1c067212 */ /* 0x000fe400078e9607 */
[----:B------:R-:W-:Y:S02]  /*1bd0*/  LOP3.LUT R8, R39, R8, R26, 0x96, !PT ;  /* 0x0000000827087212 */ /* 0x000fe400078e961a */
[----:B------:R-:W-:Y:S02]  /*1be0*/  LOP3.LUT R13, R13, R41, R32, 0x96, !PT ;  /* 0x000000290d0d7212 */ /* 0x000fe400078e9620 */
[----:B------:R-:W-:-:S02]  /*1bf0*/  LOP3.LUT R6, R6, 0xff, RZ, 0xc0, !PT ;  /* 0x000000ff06067812 */ /* 0x000fc400078ec0ff */
[----:B------:R-:W-:Y:S02]  /*1c00*/  LOP3.LUT R8, R8, 0xff, RZ, 0xc0, !PT ;  /* 0x000000ff08087812 */ /* 0x000fe400078ec0ff */
[----:B------:R-:W-:Y:S02]  /*1c10*/  LOP3.LUT R32, R25, 0xff, RZ, 0xc0, !PT ;  /* 0x000000ff19207812 */ /* 0x000fe400078ec0ff */
[----:B------:R-:W-:Y:S02]  /*1c20*/  LOP3.LUT R28, R38, 0xff, RZ, 0xc0, !PT ;  /* 0x000000ff261c7812 */ /* 0x000fe400078ec0ff */
[----:B------:R-:W-:Y:S02]  /*1c30*/  LOP3.LUT R10, R19, 0xff, RZ, 0xc0, !PT ;  /* 0x000000ff130a7812 */ /* 0x000fe400078ec0ff */
[----:B------:R-:W-:Y:S01]  /*1c40*/  LOP3.LUT R37, R26, R13, R37, 0x96, !PT ;  /* 0x0000000d1a257212 */ /* 0x000fe200078e9625 */
[----:B------:R-:W-:Y:S01]  /*1c50*/  IMAD.IADD R7, R1, 0x1, R6 ;  /* 0x0000000101077824 */ /* 0x000fe200078e0206 */
[----:B------:R-:W-:Y:S01]  /*1c60*/  LOP3.LUT R26, R23, 0xff, RZ, 0xc0, !PT ;  /* 0x000000ff171a7812 */ /* 0x000fe200078ec0ff */
[C---:B------:R-:W-:Y:S01]  /*1c70*/  IMAD.IADD R10, R1.reuse, 0x1, R10 ;  /* 0x00000001010a7824 */ /* 0x040fe200078e020a */
[----:B------:R-:W-:Y:S01]  /*1c80*/  LOP3.LUT R29, R14, R51, R48, 0x96, !PT ;  /* 0x000000330e1d7212 */ /* 0x000fe200078e9630 */
[C---:B------:R-:W-:Y:S01]  /*1c90*/  IMAD.IADD R6, R1.reuse, 0x1, R8 ;  /* 0x0000000101067824 */ /* 0x040fe200078e0208 */
[----:B-1----:R-:W-:Y:S01]  /*1ca0*/  LOP3.LUT R20, R36, 0xff, RZ, 0xc0, !PT ;  /* 0x000000ff24147812 */ /* 0x002fe200078ec0ff */
[C---:B------:R-:W-:Y:S01]  /*1cb0*/  IMAD.IADD R51, R1.reuse, 0x1, R32 ;  /* 0x0000000101337824 */ /* 0x040fe200078e0220 */
[----:B------:R-:W2:Y:S01]  /*1cc0*/  LDL.128 R12, [R1+0x420] ;  /* 0x00042000010c7983 */ /* 0x000ea20000100c00 */
[----:B------:R-:W-:Y:S01]  /*1cd0*/  IMAD.IADD R50, R1, 0x1, R28 ;  /* 0x0000000101327824 */ /* 0x000fe200078e021c */
[----:B------:R-:W-:Y:S01]  /*1ce0*/  LOP3.LUT R8, R21, 0xff, RZ, 0xc0, !PT ;  /* 0x000000ff15087812 */ /* 0x000fe200078ec0ff */
[----:B------:R-:W-:Y:S01]  /*1cf0*/  IMAD.IADD R44, R1, 0x1, R26 ;  /* 0x00000001012c7824 */ /* 0x000fe200078e021a */
[----:B------:R-:W-:Y:S01]  /*1d00*/  LOP3.LUT R35, R27, R49, R22, 0x96, !PT ;  /* 0x000000311b237212 */ /* 0x000fe200078e9616 */
[----:B------:R-:W3:Y:S01]  /*1d10*/  LDL.U8 R32, [R10+0x100] ;  /* 0x000100000a207983 */ /* 0x000ee20000100000 */
[----:B------:R-:W-:Y:S01]  /*1d20*/  LOP3.LUT R24, R46, 0xff, RZ, 0xc0, !PT ;  /* 0x000000ff2e187812 */ /* 0x000fe200078ec0ff */
[----:B------:R-:W-:-:S02]  /*1d30*/  IMAD.IADD R53, R1, 0x1, R20 ;  /* 0x0000000101357824 */ /* 0x000fc400078e0214 */
[----:B------:R0:W4:Y:S01]  /*1d40*/  LDL.U8 R26, [R10] ;  /* 0x000000000a1a7983 */ /* 0x0001220000100000 */
[----:B------:R-:W-:Y:S01]  /*1d50*/  IMAD.IADD R20, R1, 0x1, R8 ;  /* 0x0000000101147824 */ /* 0x000fe200078e0208 */
[----:B------:R-:W-:Y:S02]  /*1d60*/  LOP3.LUT R8, R35, 0xff, RZ, 0xc0, !PT ;  /* 0x000000ff23087812 */ /* 0x000fe400078ec0ff */
[----:B------:R-:W3:Y:S04]  /*1d70*/  LDL.U8 R48, [R51] ;  /* 0x0000000033307983 */ /* 0x000ee80000100000 */
[----:B------:R-:W3:Y:S01]  /*1d80*/  LDL.U8 R41, [R50+0x100] ;  /* 0x0001000032297983 */ /* 0x000ee20000100000 */
[----:B0-----:R-:W-:Y:S01]  /*1d90*/  LOP3.LUT R10, R37, 0xff, RZ, 0xc0, !PT ;  /* 0x000000ff250a7812 */ /* 0x001fe200078ec0ff */
[----:B------:R-:W-:-:S02]  /*1da0*/  IMAD.IADD R42, R1, 0x1, R24 ;  /* 0x00000001012a7824 */ /* 0x000fc400078e0218 */
[----:B------:R-:W4:Y:S04]  /*1db0*/  LDL.U8 R28, [R44+0x100] ;  /* 0x000100002c1c7983 */ /* 0x000f280000100000 */
[----:B------:R0:W4:Y:S01]  /*1dc0*/  LDL.U8 R52, [R44] ;  /* 0x000000002c347983 */ /* 0x0001220000100000 */
[----:B------:R-:W-:-:S03]  /*1dd0*/  LOP3.LUT R22, R30, 0xff, RZ, 0xc0, !PT ;  /* 0x000000ff1e167812 */ /* 0x000fc600078ec0ff */
[----:B------:R-:W4:Y:S04]  /*1de0*/  LDL.U8 R47, [R50] ;  /* 0x00000000322f7983 */ /* 0x000f280000100000 */
[----:B------:R-:W4:Y:S01]  /*1df0*/  LDL.U8 R43, [R53+0x100] ;  /* 0x00010000352b7983 */ /* 0x000f220000100000 */
[C---:B0-----:R-:W-:Y:S02]  /*1e00*/  IMAD.IADD R44, R1.reuse, 0x1, R10 ;  /* 0x00000001012c7824 */ /* 0x041fe400078e020a */
[----:B------:R-:W-:Y:S01]  /*1e10*/  IMAD.IADD R10, R1, 0x1, R8 ;  /* 0x00000001010a7824 */ /* 0x000fe200078e0208 */
[----:B------:R-:W4:Y:S01]  /*1e20*/  LDL.U8 R50, [R6+0x300] ;  /* 0x0003000006327983 */ /* 0x000f220000100000 */
[----:B------:R-:W-:-:S03]  /*1e30*/  LOP3.LUT R8, R33, 0xff, RZ, 0xc0, !PT ;  /* 0x000000ff21087812 */ /* 0x000fc600078ec0ff */
[----:B------:R-:W4:Y:S01]  /*1e40*/  LDL.U8 R40, [R7+0x300] ;  /* 0x0003000007287983 */ /* 0x000f220000100000 */
[----:B------:R-:W-:-:S03]  /*1e50*/  IMAD.IADD R22, R1, 0x1, R22 ;  /* 0x0000000101167824 */ /* 0x000fc600078e0216 */
[----:B------:R-:W4:Y:S01]  /*1e60*/  LDL.U8 R24, [R51+0x100] ;  /* 0x0001000033187983 */ /* 0x000f220000100000 */
[----:B------:R-:W-:-:S03]  /*1e70*/  IMAD.IADD R8, R1, 0x1, R8 ;  /* 0x0000000101087824 */ /* 0x000fc600078e0208 */
[----:B------:R-:W4:Y:S04]  /*1e80*/  LDL.U8 R49, [R42+0x100] ;  /* 0x000100002a317983 */ /* 0x000f280000100000 */
[----:B------:R-:W4:Y:S04]  /*1e90*/  LDL.U8 R45, [R42] ;  /* 0x000000002a2d7983 */ /* 0x000f280000100000 */
[----:B------:R-:W4:Y:S04]  /*1ea0*/  LDL.U8 R44, [R44+0x300] ;  /* 0x000300002c2c7983 */ /* 0x000f280000100000 */
[----:B------:R-:W4:Y:S04]  /*1eb0*/  LDL.U8 R7, [R10+0x300] ;  /* 0x000300000a077983 */ /* 0x000f280000100000 */
[----:B------:R-:W4:Y:S04]  /*1ec0*/  LDL.U8 R51, [R53] ;  /* 0x0000000035337983 */ /* 0x000f280000100000 */
[----:B------:R-:W4:Y:S04]  /*1ed0*/  LDL.U8 R37, [R20+0x100] ;  /* 0x0001000014257983 */ /* 0x000f280000100000 */
[----:B------:R-:W4:Y:S04]  /*1ee0*/  LDL.U8 R39, [R22] ;  /* 0x0000000016277983 */ /* 0x000f280000100000 */
[----:B------:R0:W4:Y:S01]  /*1ef0*/  LDL.U8 R42, [R8+0x300] ;  /* 0x00030000082a7983 */ /* 0x0001220000100000 */
[----:B------:R-:W-:-:S02]  /*1f00*/  LOP3.LUT R27, R34, R29, R27, 0x96, !PT ;  /* 0x0000001d221b7212 */ /* 0x000fc400078e961b */
[----:B0-----:R-:W-:-:S05]  /*1f10*/  LOP3.LUT R8, R5, 0xff, RZ, 0xc0, !PT ;  /* 0x000000ff05087812 */ /* 0x001fca00078ec0ff */
[----:B------:R-:W-:Y:S01]  /*1f20*/  IMAD.IADD R33, R1, 0x1, R8 ;  /* 0x0000000101217824 */ /* 0x000fe200078e0208 */
[----:B------:R-:W-:Y:S02]  /*1f30*/  LOP3.LUT R34, R31, 0xff, RZ, 0xc0, !PT ;  /* 0x000000ff1f227812 */ /* 0x000fe400078ec0ff */
[C---:B--2---:R-:W-:Y:S02]  /*1f40*/  PRMT R6, R12.reuse, 0x7770, RZ ;  /* 0x000077700c067816 */ /* 0x044fe400000000ff */
[C---:B------:R-:W-:Y:S02]  /*1f50*/  PRMT R29, R12.reuse, 0x7771, RZ ;  /* 0x000077710c1d7816 */ /* 0x040fe400000000ff */
[C---:B------:R-:W-:Y:S02]  /*1f60*/  PRMT R35, R12.reuse, 0x7772, RZ ;  /* 0x000077720c237816 */ /* 0x040fe400000000ff */
[----:B------:R-:W-:Y:S02]  /*1f70*/  PRMT R12, R12, 0x7773, RZ ;  /* 0x000077730c0c7816 */ /* 0x000fe400000000ff */
[----:B---3--:R-:W-:-:S02]  /*1f80*/  LOP3.LUT R41, R6, R41, R48, 0x96, !PT ;  /* 0x0000002906297212 */ /* 0x008fc400078e9630 */
[----:B------:R-:W-:-:S04]  /*1f90*/  PRMT R6, R13, 0x7771, RZ ;  /* 0x000077710d067816 */ /* 0x000fc800000000ff */
[----:B----4-:R-:W-:Y:S02]  /*1fa0*/  LOP3.LUT R43, R6, R26, R43, 0x96, !PT ;  /* 0x0000001a062b7212 */ /* 0x010fe400078e962b */
[----:B------:R-:W-:Y:S02]  /*1fb0*/  LOP3.LUT R6, R50, 0xff, RZ, 0xc0, !PT ;  /* 0x000000ff32067812 */ /* 0x000fe400078ec0ff */
[----:B------:R-:W-:Y:S02]  /*1fc0*/  LOP3.LUT R10, R40, 0xff, RZ, 0xc0, !PT ;  /* 0x000000ff280a7812 */ /* 0x000fe400078ec0ff */
[----:B------:R-:W-:-:S03]  /*1fd0*/  LOP3.LUT R29, R29, R47, R28, 0x96, !PT ;  /* 0x0000002f1d1d7212 */ /* 0x000fc600078e961c */
[----:B------:R-:W-:Y:S01]  /*1fe0*/  IMAD.IADD R53, R1, 0x1, R10 ;  /* 0x0000000101357824 */ /* 0x000fe200078e020a */
[----:B------:R-:W-:Y:S01]  /*1ff0*/  LOP3.LUT R35, R35, R52, R49, 0x96, !PT ;  /* 0x0000003423237212 */ /* 0x000fe200078e9631 */
[----:B------:R-:W-:Y:S01]  /*2000*/  IMAD.IADD R49, R1, 0x1, R6 ;  /* 0x0000000101317824 */ /* 0x000fe200078e0206 */
[----:B------:R-:W-:Y:S01]  /*2010*/  LOP3.LUT R24, R12, R24, R45, 0x96, !PT ;  /* 0x000000180c187212 */ /* 0x000fe200078e962d */
[----:B------:R-:W2:Y:S01]  /*2020*/  LDL.U8 R10, [R33] ;  /* 0x00000000210a7983 */ /* 0x000ea20000100000 */
[C---:B------:R-:W-:Y:S02]  /*2030*/  PRMT R12, R13.reuse, 0x7772, RZ ;  /* 0x000077720d0c7816 */ /* 0x040fe400000000ff */
[----:B------:R-:W-:Y:S01]  /*2040*/  LOP3.LUT R8, R44, 0xff, RZ, 0xc0, !PT ;  /* 0x000000ff2c087812 */ /* 0x000fe200078ec0ff */
[----:B------:R-:W2:Y:S01]  /*2050*/  LDL.U8 R26, [R49+0x100] ;  /* 0x00010000311a7983 */ /* 0x000ea20000100000 */
[----:B------:R-:W-:Y:S02]  /*2060*/  PRMT R28, R13, 0x7770, RZ ;  /* 0x000077700d1c7816 */ /* 0x000fe400000000ff */
[----:B------:R-:W-:Y:S01]  /*2070*/  LOP3.LUT R6, R7, 0xff, RZ, 0xc0, !PT ;  /* 0x000000ff07067812 */ /* 0x000fe200078ec0ff */
[C---:B------:R-:W-:Y:S01]  /*2080*/  IMAD.IADD R31, R1.reuse, 0x1, R8 ;  /* 0x00000001011f7824 */ /* 0x040fe200078e0208 */
[----:B------:R0:W3:Y:S03]  /*2090*/  LDL.U8 R52, [R22+0x100] ;  /* 0x0001000016347983 */ /* 0x0000e60000100000 */
[----:B------:R-:W-:Y:S01]  /*20a0*/  IMAD.IADD R8, R1, 0x1, R6 ;  /* 0x0000000101087824 */ /* 0x000fe200078e0206 */
[----:B------:R-:W-:Y:S01]  /*20b0*/  LOP3.LUT R24, R23, R24, R38, 0x96, !PT ;  /* 0x0000001817187212 */ /* 0x000fe200078e9626 */
[----:B------:R-:W4:Y:S01]  /*20c0*/  LDL.U8 R49, [R49] ;  /* 0x0000000031317983 */ /* 0x000f220000100000 */
[----:B------:R-:W-:-:S03]  /*20d0*/  LOP3.LUT R37, R12, R51, R37, 0x96, !PT ;  /* 0x000000330c257212 */ /* 0x000fc600078e9625 */
[----:B------:R-:W2:Y:S01]  /*20e0*/  LDL.U8 R12, [R33+0x100] ;  /* 0x00010000210c7983 */ /* 0x000ea20000100000 */
[----:B------:R-:W-:-:S03]  /*20f0*/  LOP3.LUT R28, R28, R32, R39, 0x96, !PT ;  /* 0x000000201c1c7212 */ /* 0x000fc600078e9627 */
[----:B------:R-:W2:Y:S01]  /*2100*/  LDL.U8 R51, [R53] ;  /* 0x0000000035337983 */ /* 0x000ea20000100000 */
[----:B------:R-:W-:Y:S02]  /*2110*/  LOP3.LUT R6, R42, 0xff, RZ, 0xc0, !PT ;  /* 0x000000ff2a067812 */ /* 0x000fe400078ec0ff */
[----:B------:R-:W-:Y:S01]  /*2120*/  LOP3.LUT R32, R27, 0xff, RZ, 0xc0, !PT ;  /* 0x000000ff1b207812 */ /* 0x000fe200078ec0ff */
[C---:B------:R-:W-:Y:S01]  /*2130*/  IMAD.IADD R27, R1.reuse, 0x1, R34 ;  /* 0x00000001011b7824 */ /* 0x040fe200078e0222 */
[----:B------:R-:W3:Y:S01]  /*2140*/  LDL.U8 R47, [R8+0x100] ;  /* 0x00010000082f7983 */ /* 0x000ee20000100000 */
[C---:B------:R-:W-:Y:S02]  /*2150*/  IMAD.IADD R39, R1.reuse, 0x1, R6 ;  /* 0x0000000101277824 */ /* 0x040fe400078e0206 */
[----:B------:R-:W-:Y:S01]  /*2160*/  IMAD.IADD R45, R1, 0x1, R32 ;  /* 0x00000001012d7824 */ /* 0x000fe200078e0220 */
[----:B------:R-:W4:Y:S04]  /*2170*/  LDL.U8 R33, [R8] ;  /* 0x0000000008217983 */ /* 0x000f280000100000 */
[----:B------:R-:W3:Y:S04]  /*2180*/  LDL.U8 R32, [R31] ;  /* 0x000000001f207983 */ /* 0x000ee80000100000 */
[----:B------:R-:W4:Y:S04]  /*2190*/  LDL.U8 R27, [R27+0x300] ;  /* 0x000300001b1b7983 */ /* 0x000f280000100000 */
[----:B------:R-:W4:Y:S04]  /*21a0*/  LDL.U8 R34, [R39+0x100] ;  /* 0x0001000027227983 */ /* 0x000f280000100000 */
[----:B------:R-:W4:Y:S01]  /*21b0*/  LDL.U8 R45, [R45+0x300] ;  /* 0x000300002d2d7983 */ /* 0x000f220000100000 */
[----:B------:R-:W-:-:S02]  /*21c0*/  PRMT R6, R14, 0x7771, RZ ;  /* 0x000077710e067816 */ /* 0x000fc400000000ff */
[C---:B------:R-:W-:Y:S01]  /*21d0*/  LOP3.LUT R28, R21.reuse, R28, R36, 0x96, !PT ;  /* 0x0000001c151c7212 */ /* 0x040fe200078e9624 */
[----:B------:R-:W4:Y:S01]  /*21e0*/  LDL.U8 R39, [R39] ;  /* 0x0000000027277983 */ /* 0x000f220000100000 */
[----:B------:R-:W-:Y:S02]  /*21f0*/  LOP3.LUT R21, R21, R43, R30, 0x96, !PT ;  /* 0x0000002b15157212 */ /* 0x000fe400078e961e */
[----:B0-----:R-:W-:Y:S01]  /*2200*/  LOP3.LUT R22, R28, 0xff, RZ, 0xc0, !PT ;  /* 0x000000ff1c167812 */ /* 0x001fe200078ec0ff */
[----:B------:R-:W4:Y:S01]  /*2210*/  LDL.U8 R53, [R53+0x100] ;  /* 0x0001000035357983 */ /* 0x000f220000100000 */
[----:B------:R-:W-:-:S03]  /*2220*/  LOP3.LUT R24, R24, 0xff, RZ, 0xc0, !PT ;  /* 0x000000ff18187812 */ /* 0x000fc600078ec0ff */
[C---:B------:R-:W-:Y:S02]  /*2230*/  IMAD.IADD R22, R1.reuse, 0x1, R22 ;  /* 0x0000000101167824 */ /* 0x040fe400078e0216 */
[----:B------:R-:W-:-:S03]  /*2240*/  IMAD.IADD R24, R1, 0x1, R24 ;  /* 0x0000000101187824 */ /* 0x000fc600078e0218 */
[----:B------:R-:W4:Y:S01]  /*2250*/  LDL.U8 R28, [R22+0x300] ;  /* 0x00030000161c7983 */ /* 0x000f220000100000 */
[----:B--2---:R-:W-:Y:S02]  /*2260*/  LOP3.LUT R12, R6, R51, R12, 0x96, !PT ;  /* 0x00000033060c7212 */ /* 0x004fe400078e960c */
[----:B------:R-:W-:Y:S02]  /*2270*/  PRMT R51, R14, 0x7772, RZ ;  /* 0x000077720e337816 */ /* 0x000fe400000000ff */
[----:B------:R-:W-:Y:S02]  /*2280*/  PRMT R6, R15, 0x7772, RZ ;  /* 0x000077720f067816 */ /* 0x000fe400000000ff */
[----:B------:R-:W-:Y:S02]  /*2290*/  LOP3.LUT R10, R51, R10, R26, 0x96, !PT ;  /* 0x0000000a330a7212 */ /* 0x000fe400078e961a */
[----:B------:R-:W-:Y:S02]  /*22a0*/  LOP3.LUT R26, R46, R41, R23, 0x96, !PT ;  /* 0x000000292e1a7212 */ /* 0x000fe400078e9617 */
[----:B------:R-:W-:Y:S01]  /*22b0*/  PRMT R41, R15, 0x7773, RZ ;  /* 0x000077730f297816 */ /* 0x000fe200000000ff */
[----:B------:R0:W2:Y:S01]  /*22c0*/  LDL.U8 R23, [R20] ;  /* 0x0000000014177983 */ /* 0x0000a20000100000 */
[----:B---3--:R-:W-:-:S02]  /*22d0*/  LOP3.LUT R32, R6, R32, R47, 0x96, !PT ;  /* 0x0000002006207212 */ /* 0x008fc400078e962f */
[----:B----4-:R-:W-:Y:S02]  /*22e0*/  LOP3.LUT R6, R27, 0xff, RZ, 0xc0, !PT ;  /* 0x000000ff1b067812 */ /* 0x010fe400078ec0ff */
[----:B------:R-:W-:-:S03]  /*22f0*/  LOP3.LUT R33, R41, R34, R33, 0x96, !PT ;  /* 0x0000002229217212 */ /* 0x000fc600078e9621 */
[----:B------:R-:W-:Y:S01]  /*2300*/  IMAD.IADD R48, R1, 0x1, R6 ;  /* 0x0000000101307824 */ /* 0x000fe200078e0206 */
[----:B------:R-:W-:Y:S01]  /*2310*/  LOP3.LUT R10, R40, R10, R45, 0x96, !PT ;  /* 0x0000000a280a7212 */ /* 0x000fe200078e962d */
[----:B------:R-:W3:Y:S01]  /*2320*/  LDL.U8 R41, [R31+0x100] ;  /* 0x000100001f297983 */ /* 0x000ee20000100000 */
[----:B------:R-:W-:Y:S02]  /*2330*/  LOP3.LUT R6, R44, R33, R27, 0x96, !PT ;  /* 0x000000212c067212 */ /* 0x000fe400078e961b */
[----:B------:R-:W-:Y:S01]  /*2340*/  LOP3.LUT R8, R45, 0xff, RZ, 0xc0, !PT ;  /* 0x000000ff2d087812 */ /* 0x000fe200078ec0ff */
[----:B------:R-:W4:Y:S01]  /*2350*/  LDL.U8 R43, [R48+0x100] ;  /* 0x00010000302b7983 */ /* 0x000f220000100000 */
[----:B------:R-:W-:Y:S02]  /*2360*/  LOP3.LUT R10, R10, 0xff, RZ, 0xc0, !PT ;  /* 0x000000ff0a0a7812 */ /* 0x000fe400078ec0ff */
[----:B0-----:R-:W-:Y:S02]  /*2370*/  LOP3.LUT R20, R21, 0xff, RZ, 0xc0, !PT ;  /* 0x000000ff15147812 */ /* 0x001fe400078ec0ff */
[----:B------:R-:W-:-:S02]  /*2380*/  LOP3.LUT R6, R6, 0xff, RZ, 0xc0, !PT ;  /* 0x000000ff06067812 */ /* 0x000fc400078ec0ff */
[----:B------:R-:W-:Y:S01]  /*2390*/  LOP3.LUT R12, R50, R12, R45, 0x96, !PT ;  /* 0x0000000c320c7212 */ /* 0x000fe200078e962d */
[----:B------:R-:W-:Y:S01]  /*23a0*/  IMAD.IADD R34, R1, 0x1, R8 ;  /* 0x0000000101227824 */ /* 0x000fe200078e0208 */
[----:B------:R0:W3:Y:S01]  /*23b0*/  LDL.U8 R45, [R48] ;  /* 0x00000000302d7983 */ /* 0x0000e20000100000 */
[----:B------:R-:W-:Y:S01]  /*23c0*/  LOP3.LUT R8, R27, R32, R42, 0x96, !PT ;  /* 0x000000201b087212 */ /* 0x000fe200078e962a */
[C---:B------:R-:W-:Y:S01]  /*23d0*/  IMAD.IADD R20, R1.reuse, 0x1, R20 ;  /* 0x0000000101147824 */ /* 0x040fe200078e0214 */
[----:B------:R-:W-:Y:S01]  /*23e0*/  LOP3.LUT R26, R26, 0xff, RZ, 0xc0, !PT ;  /* 0x000000ff1a1a7812 */ /* 0x000fe200078ec0ff */
[C---:B------:R-:W-:Y:S01]  /*23f0*/  IMAD.IADD R21, R1.reuse, 0x1, R6 ;  /* 0x0000000101157824 */ /* 0x040fe200078e0206 */
[----:B------:R-:W-:Y:S01]  /*2400*/  LOP3.LUT R12, R12, 0xff, RZ, 0xc0, !PT ;  /* 0x000000ff0c0c7812 */ /* 0x000fe200078ec0ff */
[----:B------:R-:W3:Y:S01]  /*2410*/  LDL.U8 R47, [R34+0x100] ;  /* 0x00010000222f7983 */ /* 0x000ee20000100000 */
[C---:B0-----:R-:W-:Y:S01]  /*2420*/  IMAD.IADD R48, R1.reuse, 0x1, R10 ;  /* 0x0000000101307824 */ /* 0x041fe200078e020a */
[----:B------:R-:W-:Y:S01]  /*2430*/  LOP3.LUT R8, R8, 0xff, RZ, 0xc0, !PT ;  /* 0x000000ff08087812 */ /* 0x000fe200078ec0ff */
[C---:B------:R-:W-:Y:S01]  /*2440*/  IMAD.IADD R26, R1.reuse, 0x1, R26 ;  /* 0x00000001011a7824 */ /* 0x040fe200078e021a */
[----:B------:R0:W3:Y:S01]  /*2450*/  LDL.U8 R33, [R20+0x300] ;  /* 0x0003000014217983 */ /* 0x0000e20000100000 */
[----:B------:R-:W-:-:S03]  /*2460*/  IMAD.IADD R32, R1, 0x1, R12 ;  /* 0x0000000101207824 */ /* 0x000fc600078e020c */
[----:B------:R-:W3:Y:S01]  /*2470*/  LDL.U8 R48, [R48+0x300] ;  /* 0x0003000030307983 */ /* 0x000ee20000100000 */
[----:B------:R-:W-:-:S03]  /*2480*/  IMAD.IADD R31, R1, 0x1, R8 ;  /* 0x00000001011f7824 */ /* 0x000fc600078e0208 */
[----:B------:R-:W3:Y:S04]  /*2490*/  LDL.U8 R21, [R21+0x300] ;  /* 0x0003000015157983 */ /* 0x000ee80000100000 */
[----:B------:R-:W3:Y:S04]  /*24a0*/  LDL.U8 R51, [R34] ;  /* 0x0000000022337983 */ /* 0x000ee80000100000 */
[----:B------:R-:W3:Y:S04]  /*24b0*/  LDL.U8 R32, [R32+0x300] ;  /* 0x0003000020207983 */ /* 0x000ee80000100000 */
[----:B------:R1:W3:Y:S04]  /*24c0*/  LDL.U8 R34, [R26+0x300] ;  /* 0x000300001a227983 */ /* 0x0002e80000100000 */
[----:B------:R-:W3:Y:S04]  /*24d0*/  LDL.U8 R31, [R31+0x300] ;  /* 0x000300001f1f7983 */ /* 0x000ee80000100000 */
[----:B------:R3:W3:Y:S01]  /*24e0*/  LDL.U8 R27, [R24+0x300] ;  /* 0x00030000181b7983 */ /* 0x0006e20000100000 */
[----:B------:R-:W-:-:S02]  /*24f0*/  PRMT R13, R13, 0x7773, RZ ;  /* 0x000077730d0d7816 */ /* 0x000fc400000000ff */
[C---:B------:R-:W-:Y:S02]  /*2500*/  PRMT R8, R15.reuse, 0x7770, RZ ;  /* 0x000077700f087816 */ /* 0x040fe400000000ff */
[----:B------:R-:W-:Y:S02]  /*2510*/  PRMT R6, R15, 0x7771, RZ ;  /* 0x000077710f067816 */ /* 0x000fe400000000ff */
[----:B------:R-:W-:Y:S02]  /*2520*/  PRMT R12, R14, 0x7773, RZ ;  /* 0x000077730e0c7816 */ /* 0x000fe400000000ff */
[----:B------:R-:W-:Y:S02]  /*2530*/  LOP3.LUT R22, R38, R35, R25, 0x96, !PT ;  /* 0x0000002326167212 */ /* 0x000fe400078e9619 */
[----:B0-----:R-:W-:Y:S02]  /*2540*/  LOP3.LUT R20, R19, R37, R30, 0x96, !PT ;  /* 0x0000002513147212 */ /* 0x001fe400078e961e */
[----:B------:R-:W-:-:S02]  /*2550*/  PRMT R14, R14, 0x7770, RZ ;  /* 0x000077700e0e7816 */ /* 0x000fc400000000ff */
[----:B------:R-:W-:Y:S02]  /*2560*/  LOP3.LUT R22, R22, 0xff, RZ, 0xc0, !PT ;  /* 0x000000ff16167812 */ /* 0x000fe400078ec0ff */
[----:B------:R-:W-:Y:S02]  /*2570*/  LOP3.LUT R20, R20, 0xff, RZ, 0xc0, !PT ;  /* 0x000000ff14147812 */ /* 0x000fe400078ec0ff */
[----:B-1----:R-:W-:Y:S02]  /*2580*/  LOP3.LUT R26, R28, 0xff, RZ, 0xc0, !PT ;  /* 0x000000ff1c1a7812 */ /* 0x002fe400078ec0ff */
[----:B--2---:R-:W-:-:S04]  /*2590*/  LOP3.LUT R10, R13, R52, R23, 0x96, !PT ;  /* 0x000000340d0a7212 */ /* 0x004fc800078e9617 */
[----:B------:R-:W-:-:S04]  /*25a0*/  LOP3.LUT R10, R36, R10, R19, 0x96, !PT ;  /* 0x0000000a240a7212 */ /* 0x000fc800078e9613 */
[----:B------:R-:W-:-:S05]  /*25b0*/  LOP3.LUT R10, R10, 0xff, RZ, 0xc0, !PT ;  /* 0x000000ff0a0a7812 */ /* 0x000fca00078ec0ff */
[----:B------:R-:W-:Y:S01]  /*25c0*/  IMAD.IADD R10, R1, 0x1, R10 ;  /* 0x00000001010a7824 */ /* 0x000fe200078e020a */
[----:B----4-:R-:W-:-:S04]  /*25d0*/  LOP3.LUT R8, R8, R43, R39, 0x96, !PT ;  /* 0x0000002b08087212 */ /* 0x010fc800078e9627 */
[----:B------:R-:W-:Y:S02]  /*25e0*/  LOP3.LUT R37, R7, R8, R44, 0x96, !PT ;  /* 0x0000000807257212 */ /* 0x000fe400078e962c */
[----:B---3--:R-:W-:-:S04]  /*25f0*/  LOP3.LUT R41, R6, R45, R41, 0x96, !PT ;  /* 0x0000002d06297212 */ /* 0x008fc800078e9629 */
[----:B------:R-:W-:Y:S02]  /*2600*/  LOP3.LUT R8, R7, R41, R42, 0x96, !PT ;  /* 0x0000002907087212 */ /* 0x000fe400078e962a */
[----:B------:R-:W-:Y:S02]  /*2610*/  LOP3.LUT R12, R12, R47, R49, 0x96, !PT ;  /* 0x0000002f0c0c7212 */ /* 0x000fe400078e9631 */
[----:B------:R-:W-:Y:S02]  /*2620*/  LOP3.LUT R38, R33, 0xff, RZ, 0xc0, !PT ;  /* 0x000000ff21267812 */ /* 0x000fe400078ec0ff */
[----:B------:R-:W-:Y:S02]  /*2630*/  LOP3.LUT R36, R48, 0xff, RZ, 0xc0, !PT ;  /* 0x000000ff30247812 */ /* 0x000fe400078ec0ff */
[----:B------:R-:W-:Y:S02]  /*2640*/  LOP3.LUT R6, R5, R12, R40, 0x96, !PT ;  /* 0x0000000c05067212 */ /* 0x000fe400078e9628 */
[----:B------:R-:W-:Y:S01]  /*2650*/  LOP3.LUT R30, R21, 0xff, RZ, 0xc0, !PT ;  /* 0x000000ff151e7812 */ /* 0x000fe200078ec0ff */
[----:B------:R0:W2:Y:S01]  /*2660*/  LDL.U8 R40, [R10+0x300] ;  /* 0x000300000a287983 */ /* 0x0000a20000100000 */
[----:B------:R-:W-:Y:S01]  /*2670*/  LOP3.LUT R8, R8, 0xff, RZ, 0xc0, !PT ;  /* 0x000000ff08087812 */ /* 0x000fe200078ec0ff */
[C---:B------:R-:W-:Y:S01]  /*2680*/  IMAD.IADD R19, R1.reuse, 0x1, R22 ;  /* 0x0000000101137824 */ /* 0x040fe200078e0216 */
[----:B------:R-:W-:Y:S01]  /*2690*/  LOP3.LUT R35, R14, R53, R51, 0x96, !PT ;  /* 0x000000350e237212 */ /* 0x000fe200078e9633 */
[C---:B------:R-:W-:Y:S01]  /*26a0*/  IMAD.IADD R38, R1.reuse, 0x1, R38 ;  /* 0x0000000101267824 */ /* 0x040fe200078e0226 */
[----:B------:R-:W3:Y:S01]  /*26b0*/  LDL.128 R12, [R1+0x430] ;  /* 0x00043000010c7983 */ /* 0x000ee20000100c00 */
[C---:B------:R-:W-:Y:S01]  /*26c0*/  IMAD.IADD R43, R1.reuse, 0x1, R30 ;  /* 0x00000001012b7824 */ /* 0x040fe200078e021e */
[----:B------:R-:W-:Y:S01]  /*26d0*/  LOP3.LUT R24, R32, 0xff, RZ, 0xc0, !PT ;  /* 0x000000ff20187812 */ /* 0x000fe200078ec0ff */
[C---:B0-----:R-:W-:Y:S01]  /*26e0*/  IMAD.IADD R10, R1.reuse, 0x1, R36 ;  /* 0x00000001010a7824 */ /* 0x041fe200078e0224 */
[----:B------:R0:W4:Y:S01]  /*26f0*/  LDL.U8 R23, [R19+0x300] ;  /* 0x0003000013177983 */ /* 0x0001220000100000 */
[----:B------:R-:W-:Y:S01]  /*2700*/  LOP3.LUT R42, R34, 0xff, RZ, 0xc0, !PT ;  /* 0x000000ff222a7812 */ /* 0x000fe200078ec0ff */
[----:B------:R-:W-:-:S02]  /*2710*/  IMAD.IADD R8, R1, 0x1, R8 ;  /* 0x0000000101087824 */ /* 0x000fc400078e0208 */
[----:B------:R-:W2:Y:S01]  /*2720*/  LDL.U8 R36, [R38] ;  /* 0x0000000026247983 */ /* 0x000ea20000100000 */
[----:B------:R-:W-:Y:S01]  /*2730*/  IMAD.IADD R7, R1, 0x1, R20 ;  /* 0x0000000101077824 */ /* 0x000fe200078e0214 */
[----:B------:R-:W-:Y:S01]  /*2740*/  LOP3.LUT R22, R31, 0xff, RZ, 0xc0, !PT ;  /* 0x000000ff1f167812 */ /* 0x000fe200078ec0ff */
[C---:B------:R-:W-:Y:S01]  /*2750*/  IMAD.IADD R42, R1.reuse, 0x1, R42 ;  /* 0x00000001012a7824 */ /* 0x040fe200078e022a */
[----:B------:R-:W2:Y:S01]  /*2760*/  LDL.U8 R51, [R10+0x100] ;  /* 0x000100000a337983 */ /* 0x000ea20000100000 */
[----:B0-----:R-:W-:Y:S01]  /*2770*/  IMAD.IADD R19, R1, 0x1, R26 ;  /* 0x0000000101137824 */ /* 0x001fe200078e021a */
[----:B------:R-:W-:Y:S01]  /*2780*/  LOP3.LUT R20, R27, 0xff, RZ, 0xc0, !PT ;  /* 0x000000ff1b147812 */ /* 0x000fe200078ec0ff */
[----:B------:R-:W-:Y:S01]  /*2790*/  IMAD.IADD R53, R1, 0x1, R24 ;  /* 0x0000000101357824 */ /* 0x000fe200078e0218 */
[----:B------:R-:W4:Y:S01]  /*27a0*/  LDL.U8 R30, [R10] ;  /* 0x000000000a1e7983 */ /* 0x000f220000100000 */
[----:B------:R-:W-:-:S03]  /*27b0*/  LOP3.LUT R6, R6, 0xff, RZ, 0xc0, !PT ;  /* 0x000000ff06067812 */ /* 0x000fc600078ec0ff */
[----:B------:R-:W4:Y:S01]  /*27c0*/  LDL.U8 R49, [R43+0x100] ;  /* 0x000100002b317983 */ /* 0x000f220000100000 */
[----:B------:R-:W-:-:S03]  /*27d0*/  IMAD.IADD R52, R1, 0x1, R22 ;  /* 0x0000000101347824 */ /* 0x000fc600078e0216 */
[----:B------:R-:W4:Y:S01]  /*27e0*/  LDL.U8 R44, [R8+0x300] ;  /* 0x00030000082c7983 */ /* 0x000f220000100000 */
[----:B------:R-:W-:-:S03]  /*27f0*/  IMAD.IADD R20, R1, 0x1, R20 ;  /* 0x0000000101147824 */ /* 0x000fc600078e0214 */
[----:B------:R-:W4:Y:S01]  /*2800*/  LDL.U8 R22, [R42+0x100] ;  /* 0x000100002a167983 */ /* 0x000f220000100000 */
[----:B------:R-:W-:-:S03]  /*2810*/  IMAD.IADD R6, R1, 0x1, R6 ;  /* 0x0000000101067824 */ /* 0x000fc600078e0206 */
[----:B------:R-:W4:Y:S04]  /*2820*/  LDL.U8 R8, [R42] ;  /* 0x000000002a087983 */ /* 0x000f280000100000 */
[----:B------:R0:W4:Y:S04]  /*2830*/  LDL.U8 R41, [R38+0x100] ;  /* 0x0001000026297983 */ /* 0x0001280000100000 */
[----:B------:R-:W4:Y:S04]  /*2840*/  LDL.U8 R43, [R43] ;  /* 0x000000002b2b7983 */ /* 0x000f280000100000 */
[----:B------:R-:W4:Y:S01]  /*2850*/  LDL.U8 R24, [R19] ;  /* 0x0000000013187983 */ /* 0x000f220000100000 */
[----:B0-----:R-:W-:-:S03]  /*2860*/  LOP3.LUT R38, R37, 0xff, RZ, 0xc0, !PT ;  /* 0x000000ff25267812 */ /* 0x001fc600078ec0ff */
[----:B------:R-:W4:Y:S02]  /*2870*/  LDL.U8 R45, [R53+0x100] ;  /* 0x00010000352d7983 */ /* 0x000f240000100000 */
[----:B------:R-:W-:Y:S02]  /*2880*/  IMAD.IADD R37, R1, 0x1, R38 ;  /* 0x0000000101257824 */ /* 0x000fe400078e0226 */
[----:B------:R-:W4:Y:S04]  /*2890*/  LDL.U8 R39, [R52] ;  /* 0x0000000034277983 */ /* 0x000f280000100000 */
[----:B------:R-:W4:Y:S04]  /*28a0*/  LDL.U8 R10, [R20+0x100] ;  /* 0x00010000140a7983 */ /* 0x000f280000100000 */
[----:B------:R-:W4:Y:S04]  /*28b0*/  LDL.U8 R7, [R7+0x300] ;  /* 0x0003000007077983 */ /* 0x000f280000100000 */
[----:B------:R0:W4:Y:S04]  /*28c0*/  LDL.U8 R42, [R6+0x300] ;  /* 0x00030000062a7983 */ /* 0x0001280000100000 */
[----:B------:R1:W4:Y:S04]  /*28d0*/  LDL.U8 R26, [R53] ;  /* 0x00000000351a7983 */ /* 0x0003280000100000 */
[----:B------:R1:W4:Y:S04]  /*28e0*/  LDL.U8 R47, [R52+0x100] ;  /* 0x00010000342f7983 */ /* 0x0003280000100000 */
[----:B------:R-:W4:Y:S01]  /*28f0*/  LDL.U8 R37, [R37+0x300] ;  /* 0x0003000025257983 */ /* 0x000f220000100000 */
[----:B------:R-:W-:-:S02]  /*2900*/  LOP3.LUT R29, R46, R29, R25, 0x96, !PT ;  /* 0x0000001d2e1d7212 */ /* 0x000fc400078e9619 */
[----:B------:R-:W-:Y:S02]  /*2910*/  LOP3.LUT R35, R50, R35, R5, 0x96, !PT ;  /* 0x0000002332237212 */ /* 0x000fe400078e9605 */
[C---:B---3--:R-:W-:Y:S02]  /*2920*/  PRMT R25, R12.reuse, 0x7771, RZ ;  /* 0x000077710c197816 */ /* 0x048fe400000000ff */
[C---:B------:R-:W-:Y:S02]  /*2930*/  PRMT R5, R12.reuse, 0x7772, RZ ;  /* 0x000077720c057816 */ /* 0x040fe400000000ff */
[C---:B0-----:R-:W-:Y:S02]  /*2940*/  PRMT R6, R12.reuse, 0x7773, RZ ;  /* 0x000077730c067816 */ /* 0x041fe400000000ff */
[----:B--2---:R-:W-:Y:S02]  /*2950*/  LOP3.LUT R25, R25, R36, R51, 0x96, !PT ;  /* 0x0000002419197212 */ /* 0x004fe400078e9633 */
[----:B------:R-:W-:-:S02]  /*2960*/  PRMT R36, R12, 0x7770, RZ ;  /* 0x000077700c247816 */ /* 0x000fc400000000ff */
[----:B----4-:R-:W-:Y:S02]  /*2970*/  LOP3.LUT R5, R5, R30, R49, 0x96, !PT ;  /* 0x0000001e05057212 */ /* 0x010fe400078e9631 */
[----:B------:R-:W-:Y:S02]  /*2980*/  PRMT R30, R13, 0x7770, RZ ;  /* 0x000077700d1e7816 */ /* 0x000fe400000000ff */
[----:B------:R-:W-:Y:S02]  /*2990*/  LOP3.LUT R12, R36, R41, R8, 0x96, !PT ;  /* 0x00000029240c7212 */ /* 0x000fe400078e9608 */
[----:B------:R-:W-:Y:S02]  /*29a0*/  LOP3.LUT R8, R44, 0xff, RZ, 0xc0, !PT ;  /* 0x000000ff2c087812 */ /* 0x000fe400078ec0ff */
[----:B------:R-:W-:Y:S02]  /*29b0*/  LOP3.LUT R22, R6, R22, R43, 0x96, !PT ;  /* 0x0000001606167212 */ /* 0x000fe400078e962b */
[----:B------:R-:W-:Y:S01]  /*29c0*/  LOP3.LUT R6, R23, 0xff, RZ, 0xc0, !PT ;  /* 0x000000ff17067812 */ /* 0x000fe200078ec0ff */
[----:B-1----:R-:W-:Y:S01]  /*29d0*/  IMAD.IADD R53, R1, 0x1, R8 ;  /* 0x0000000101357824 */ /* 0x002fe200078e0208 */
[----:B------:R-:W-:-:S02]  /*29e0*/  LOP3.LUT R30, R30, R45, R24, 0x96, !PT ;  /* 0x0000002d1e1e7212 */ /* 0x000fc400078e9618 */
[----:B------:R-:W-:Y:S01]  /*29f0*/  PRMT R24, R13, 0x7772, RZ ;  /* 0x000077720d187816 */ /* 0x000fe200000000ff */
[----:B------:R-:W-:Y:S01]  /*2a00*/  IMAD.IADD R45, R1, 0x1, R6 ;  /* 0x00000001012d7824 */ /* 0x000fe200078e0206 */
[----:B------:R-:W-:Y:S02]  /*2a10*/  PRMT R36, R13, 0x7771, RZ ;  /* 0x000077710d247816 */ /* 0x000fe400000000ff */
[----:B------:R-:W-:Y:S02]  /*2a20*/  LOP3.LUT R39, R24, R39, R10, 0x96, !PT ;  /* 0x0000002718277212 */ /* 0x000fe400078e960a */
[----:B------:R-:W2:Y:S01]  /*2a30*/  LDL.U8 R43, [R45+0x100] ;  /* 0x000100002d2b7983 */ /* 0x000ea20000100000 */
[----:B------:R-:W-:Y:S02]  /*2a40*/  LOP3.LUT R10, R40, 0xff, RZ, 0xc0, !PT ;  /* 0x000000ff280a7812 */ /* 0x000fe400078ec0ff */
[----:B------:R-:W-:Y:S01]  /*2a50*/  LOP3.LUT R8, R7, 0xff, RZ, 0xc0, !PT ;  /* 0x000000ff07087812 */ /* 0x000fe200078ec0ff */
[----:B------:R-:W2:Y:S01]  /*2a60*/  LDL.U8 R24, [R53] ;  /* 0x0000000035187983 */ /* 0x000ea20000100000 */
[----:B------:R-:W-:-:S03]  /*2a70*/  LOP3.LUT R6, R42, 0xff, RZ, 0xc0, !PT ;  /* 0x000000ff2a067812 */ /* 0x000fc600078ec0ff */
[----:B------:R-:W-:Y:S01]  /*2a80*/  IMAD.IADD R52, R1, 0x1, R8 ;  /* 0x0000000101347824 */ /* 0x000fe200078e0208 */
[----:B------:R-:W-:Y:S01]  /*2a90*/  LOP3.LUT R8, R35, 0xff, RZ, 0xc0, !PT ;  /* 0x000000ff23087812 */ /* 0x000fe200078ec0ff */
[----:B------:R-:W-:-:S03]  /*2aa0*/  IMAD.IADD R50, R1, 0x1, R6 ;  /* 0x0000000101327824 */ /* 0x000fc600078e0206 */
[----:B------:R-:W3:Y:S01]  /*2ab0*/  LDL.U8 R46, [R52] ;  /* 0x00000000342e7983 */ /* 0x000ee20000100000 */
[----:B------:R-:W-:Y:S01]  /*2ac0*/  LOP3.LUT R36, R36, R26, R47, 0x96, !PT ;  /* 0x0000001a24247212 */ /* 0x000fe200078e962f */
[----:B------:R-:W-:Y:S01]  /*2ad0*/  IMAD.IADD R47, R1, 0x1, R10 ;  /* 0x00000001012f7824 */ /* 0x000fe200078e020a */
[----:B------:R-:W-:Y:S01]  /*2ae0*/  LOP3.LUT R10, R29, 0xff, RZ, 0xc0, !PT ;  /* 0x000000ff1d0a7812 */ /* 0x000fe200078ec0ff */
[----:B------:R-:W4:Y:S01]  /*2af0*/  LDL.U8 R26, [R45] ;  /* 0x000000002d1a7983 */ /* 0x000f220000100000 */
[----:B------:R-:W-:Y:S01]  /*2b00*/  LOP3.LUT R6, R37, 0xff, RZ, 0xc0, !PT ;  /* 0x000000ff25067812 */ /* 0x000fe200078ec0ff */
[C---:B------:R-:W-:Y:S02]  /*2b10*/  IMAD.IADD R35, R1.reuse, 0x1, R8 ;  /* 0x0000000101237824 */ /* 0x040fe400078e0208 */
[----:B------:R-:W4:Y:S01]  /*2b20*/  LDL.U8 R29, [R47+0x100] ;  /* 0x000100002f1d7983 */ /* 0x000f220000100000 */
[C---:B------:R-:W-:Y:S02]  /*2b30*/  IMAD.IADD R38, R1.reuse, 0x1, R10 ;  /* 0x0000000101267824 */ /* 0x040fe400078e020a */
[----:B------:R-:W-:Y:S01]  /*2b40*/  IMAD.IADD R41, R1, 0x1, R6 ;  /* 0x0000000101297824 */ /* 0x000fe200078e0206 */
[----:B------:R-:W3:Y:S04]  /*2b50*/  LDL.U8 R49, [R50+0x100] ;  /* 0x0001000032317983 */ /* 0x000ee80000100000 */
[----:B------:R-:W3:Y:S04]  /*2b60*/  LDL.U8 R6, [R50] ;  /* 0x0000000032067983 */ /* 0x000ee80000100000 */
[----:B------:R-:W3:Y:S04]  /*2b70*/  LDL.U8 R45, [R41+0x100] ;  /* 0x00010000292d7983 */ /* 0x000ee80000100000 */
[----:B------:R-:W3:Y:S04]  /*2b80*/  LDL.U8 R38, [R38+0x300] ;  /* 0x0003000026267983 */ /* 0x000ee80000100000 */
[----:B------:R-:W3:Y:S01]  /*2b90*/  LDL.U8 R35, [R35+0x300] ;  /* 0x0003000023237983 */ /* 0x000ee20000100000 */
[----:B------:R-:W-:-:S02]  /*2ba0*/  PRMT R10, R14, 0x7772, RZ ;  /* 0x000077720e0a7816 */ /* 0x000fc400000000ff */
[----:B------:R-:W-:Y:S01]  /*2bb0*/  PRMT R8, R14, 0x7771, RZ ;  /* 0x000077710e087816 */ /* 0x000fe200000000ff */
[----:B------:R-:W3:Y:S04]  /*2bc0*/  LDL.U8 R50, [R19+0x100] ;  /* 0x0001000013327983 */ /* 0x000ee80000100000 */
[----:B------:R-:W3:Y:S04]  /*2bd0*/  LDL.U8 R52, [R52+0x100] ;  /* 0x0001000034347983 */ /* 0x000ee80000100000 */
[----:B------:R-:W3:Y:S04]  /*2be0*/  LDL.U8 R47, [R47] ;  /* 0x000000002f2f7983 */ /* 0x000ee80000100000 */
[----:B------:R-:W3:Y:S04]  /*2bf0*/  LDL.U8 R41, [R41] ;  /* 0x0000000029297983 */ /* 0x000ee80000100000 */
[----:B------:R-:W3:Y:S01]  /*2c00*/  LDL.U8 R53, [R53+0x100] ;  /* 0x0001000035357983 */ /* 0x000ee20000100000 */
[----:B--2---:R-:W-:-:S02]  /*2c10*/  LOP3.LUT R8, R8, R24, R43, 0x96, !PT ;  /* 0x0000001808087212 */ /* 0x004fc400078e962b */
[----:B------:R-:W-:Y:S02]  /*2c20*/  PRMT R43, R15, 0x7772, RZ ;  /* 0x000077720f2b7816 */ /* 0x000fe400000000ff */
[----:B------:R-:W-:Y:S02]  /*2c30*/  LOP3.LUT R24, R48, R22, R33, 0x96, !PT ;  /* 0x0000001630187212 */ /* 0x000fe400078e9621 */
[----:B------:R-:W-:Y:S02]  /*2c40*/  LOP3.LUT R22, R27, R30, R31, 0x96, !PT ;  /* 0x0000001e1b167212 */ /* 0x000fe400078e961f */
[----:B----4-:R-:W-:Y:S02]  /*2c50*/  LOP3.LUT R10, R10, R26, R29, 0x96, !PT ;  /* 0x0000001a0a0a7212 */ /* 0x010fe400078e961d */
[----:B------:R-:W-:Y:S02]  /*2c60*/  LOP3.LUT R26, R21, R12, R48, 0x96, !PT ;  /* 0x0000000c151a7212 */ /* 0x000fe400078e9630 */
[----:B------:R-:W-:-:S02]  /*2c70*/  PRMT R12, R15, 0x7773, RZ ;  /* 0x000077730f0c7816 */ /* 0x000fc400000000ff */
[----:B---3--:R-:W-:Y:S02]  /*2c80*/  LOP3.LUT R43, R43, R46, R49, 0x96, !PT ;  /* 0x0000002e2b2b7212 */ /* 0x008fe400078e9631 */
[----:B------:R-:W-:Y:S02]  /*2c90*/  LOP3.LUT R29, R27, R36, R28, 0x96, !PT ;  /* 0x000000241b1d7212 */ /* 0x000fe400078e961c */
[----:B------:R-:W-:Y:S02]  /*2ca0*/  LOP3.LUT R45, R12, R45, R6, 0x96, !PT ;  /* 0x0000002d0c2d7212 */ /* 0x000fe400078e9606 */
[----:B------:R-:W-:Y:S02]  /*2cb0*/  LOP3.LUT R6, R38, 0xff, RZ, 0xc0, !PT ;  /* 0x000000ff26067812 */ /* 0x000fe400078ec0ff */
[----:B------:R-:W-:Y:S02]  /*2cc0*/  LOP3.LUT R12, R40, R8, R35, 0x96, !PT ;  /* 0x00000008280c7212 */ /* 0x000fe400078e9623 */
[----:B------:R-:W-:-:S02]  /*2cd0*/  LOP3.LUT R8, R35, 0xff, RZ, 0xc0, !PT ;  /* 0x000000ff23087812 */ /* 0x000fc400078ec0ff */
[----:B------:R-:W-:Y:S01]  /*2ce0*/  LOP3.LUT R10, R44, R10, R35, 0x96, !PT ;  /* 0x0000000a2c0a7212 */ /* 0x000fe200078e9623 */
[C---:B------:R-:W-:Y:S01]  /*2cf0*/  IMAD.IADD R30, R1.reuse, 0x1, R6 ;  /* 0x00000001011e7824 */ /* 0x040fe200078e0206 */
[----:B------:R-:W-:Y:S01]  /*2d00*/  LOP3.LUT R27, R38, R43, R37, 0x96, !PT ;  /* 0x0000002b261b7212 */ /* 0x000fe200078e9625 */
[----:B------:R-:W-:Y:S01]  /*2d10*/  IMAD.IADD R35, R1, 0x1, R8 ;  /* 0x0000000101237824 */ /* 0x000fe200078e0208 */
[----:B------:R0:W2:Y:S01]  /*2d20*/  LDL.U8 R43, [R20] ;  /* 0x00000000142b7983 */ /* 0x0000a20000100000 */
[----:B------:R-:W-:Y:S02]  /*2d30*/  LOP3.LUT R26, R26, 0xff, RZ, 0xc0, !PT ;  /* 0x000000ff1a1a7812 */ /* 0x000fe400078ec0ff */
[----:B------:R-:W-:Y:S01]  /*2d40*/  LOP3.LUT R10, R10, 0xff, RZ, 0xc0, !PT ;  /* 0x000000ff0a0a7812 */ /* 0x000fe200078ec0ff */
[----:B------:R-:W3:Y:S01]  /*2d50*/  LDL.U8 R51, [R35+0x100] ;  /* 0x0001000023337983 */ /* 0x000ee20000100000 */
[----:B------:R-:W-:Y:S02]  /*2d60*/  LOP3.LUT R6, R7, R45, R38, 0x96, !PT ;  /* 0x0000002d07067212 */ /* 0x000fe400078e9626 */
[----:B0-----:R-:W-:Y:S01]  /*2d70*/  LOP3.LUT R20, R29, 0xff, RZ, 0xc0, !PT ;  /* 0x000000ff1d147812 */ /* 0x001fe200078ec0ff */
[----:B------:R-:W4:Y:S01]  /*2d80*/  LDL.U8 R45, [R30] ;  /* 0x000000001e2d7983 */ /* 0x000f220000100000 */
[----:B------:R-:W-:Y:S01]  /*2d90*/  LOP3.LUT R8, R27, 0xff, RZ, 0xc0, !PT ;  /* 0x000000ff1b087812 */ /* 0x000fe200078ec0ff */
[C---:B------:R-:W-:Y:S01]  /*2da0*/  IMAD.IADD R26, R1.reuse, 0x1, R26 ;  /* 0x00000001011a7824 */ /* 0x040fe200078e021a */
[----:B------:R-:W-:Y:S01]  /*2db0*/  LOP3.LUT R12, R12, 0xff, RZ, 0xc0, !PT ;  /* 0x000000ff0c0c7812 */ /* 0x000fe200078ec0ff */
[----:B------:R-:W4:Y:S01]  /*2dc0*/  LDL.U8 R46, [R30+0x100] ;  /* 0x000100001e2e7983 */ /* 0x000f220000100000 */
[C---:B------:R-:W-:Y:S01]  /*2dd0*/  IMAD.IADD R20, R1.reuse, 0x1, R20 ;  /* 0x0000000101147824 */ /* 0x040fe200078e0214 */
[----:B------:R-:W-:Y:S01]  /*2de0*/  LOP3.LUT R24, R24, 0xff, RZ, 0xc0, !PT ;  /* 0x000000ff18187812 */ /* 0x000fe200078ec0ff */
[C---:B------:R-:W-:Y:S01]  /*2df0*/  IMAD.IADD R10, R1.reuse, 0x1, R10 ;  /* 0x00000001010a7824 */ /* 0x040fe200078e020a */
[----:B------:R-:W-:Y:S01]  /*2e00*/  LOP3.LUT R6, R6, 0xff, RZ, 0xc0, !PT ;  /* 0x000000ff06067812 */ /* 0x000fe200078ec0ff */
[----:B------:R-:W4:Y:S01]  /*2e10*/  LDL.U8 R49, [R35] ;  /* 0x0000000023317983 */ /* 0x000f220000100000 */
[----:B------:R-:W-:Y:S01]  /*2e20*/  LOP3.LUT R22, R22, 0xff, RZ, 0xc0, !PT ;  /* 0x000000ff16167812 */ /* 0x000fe200078ec0ff */
[----:B------:R-:W-:-:S02]  /*2e30*/  IMAD.IADD R27, R1, 0x1, R8 ;  /* 0x00000001011b7824 */ /* 0x000fc400078e0208 */
[----:B------:R-:W4:Y:S01]  /*2e40*/  LDL.U8 R48, [R26+0x300] ;  /* 0x000300001a307983 */ /* 0x000f220000100000 */
[C---:B------:R-:W-:Y:S02]  /*2e50*/  IMAD.IADD R12, R1.reuse, 0x1, R12 ;  /* 0x00000001010c7824 */ /* 0x040fe400078e020c */
[C---:B------:R-:W-:Y:S01]  /*2e60*/  IMAD.IADD R24, R1.reuse, 0x1, R24 ;  /* 0x0000000101187824 */ /* 0x040fe200078e0218 */
[----:B------:R-:W4:Y:S01]  /*2e70*/  LDL.U8 R35, [R20+0x300] ;  /* 0x0003000014237983 */ /* 0x000f220000100000 */
[----:B------:R-:W-:-:S03]  /*2e80*/  IMAD.IADD R29, R1, 0x1, R6 ;  /* 0x00000001011d7824 */ /* 0x000fc600078e0206 */
[----:B------:R0:W4:Y:S01]  /*2e90*/  LDL.U8 R38, [R10+0x300] ;  /* 0x000300000a267983 */ /* 0x0001220000100000 */
[----:B------:R-:W-:-:S03]  /*2ea0*/  IMAD.IADD R19, R1, 0x1, R22 ;  /* 0x0000000101137824 */ /* 0x000fc600078e0216 */
[----:B------:R-:W4:Y:S04]  /*2eb0*/  LDL.U8 R30, [R12+0x300] ;  /* 0x000300000c1e7983 */ /* 0x000f280000100000 */
[----:B------:R-:W4:Y:S04]  /*2ec0*/  LDL.U8 R27, [R27+0x300] ;  /* 0x000300001b1b7983 */ /* 0x000f280000100000 */
[----:B------:R-:W4:Y:S04]  /*2ed0*/  LDL.U8 R36, [R24+0x300] ;  /* 0x0003000018247983 */ /* 0x000f280000100000 */
[----:B------:R-:W4:Y:S04]  /*2ee0*/  LDL.U8 R29, [R29+0x300] ;  /* 0x000300001d1d7983 */ /* 0x000f280000100000 */
[----:B------:R-:W4:Y:S01]  /*2ef0*/  LDL.U8 R19, [R19+0x300] ;  /* 0x0003000013137983 */ /* 0x000f220000100000 */
[----:B------:R-:W-:-:S02]  /*2f00*/  PRMT R13, R13, 0x7773, RZ ;  /* 0x000077730d0d7816 */ /* 0x000fc400000000ff */
[C---:B------:R-:W-:Y:S02]  /*2f10*/  PRMT R6, R15.reuse, 0x7771, RZ ;  /* 0x000077710f067816 */ /* 0x040fe400000000ff */
[----:B------:R-:W-:Y:S02]  /*2f20*/  PRMT R8, R14, 0x7773, RZ ;  /* 0x000077730e087816 */ /* 0x000fe400000000ff */
[----:B------:R-:W-:Y:S02]  /*2f30*/  PRMT R15, R15, 0x7770, RZ ;  /* 0x000077700f0f7816 */ /* 0x000fe400000000ff */
[----:B------:R-:W-:Y:S02]  /*2f40*/  LOP3.LUT R39, R32, R39, R28, 0x96, !PT ;  /* 0x0000002720277212 */ /* 0x000fe400078e961c */
[----:B------:R-:W-:Y:S02]  /*2f50*/  LOP3.LUT R5, R33, R5, R34, 0x96, !PT ;  /* 0x0000000521057212 */ /* 0x000fe400078e9622 */
[----:B------:R-:W-:-:S02]  /*2f60*/  PRMT R14, R14, 0x7770, RZ ;  /* 0x000077700e0e7816 */ /* 0x000fc400000000ff */
[----:B--2---:R-:W-:Y:S02]  /*2f70*/  LOP3.LUT R13, R13, R50, R43, 0x96, !PT ;  /* 0x000000320d0d7212 */ /* 0x004fe400078e962b */
[----:B---3--:R-:W-:Y:S02]  /*2f80*/  LOP3.LUT R8, R8, R51, R47, 0x96, !PT ;  /* 0x0000003308087212 */ /* 0x008fe400078e962f */
[----:B0-----:R-:W-:Y:S02]  /*2f90*/  LOP3.LUT R10, R31, R13, R32, 0x96, !PT ;  /* 0x0000000d1f0a7212 */ /* 0x001fe400078e9620 */
[----:B----4-:R-:W-:Y:S02]  /*2fa0*/  LOP3.LUT R6, R6, R45, R52, 0x96, !PT ;  /* 0x0000002d06067212 */ /* 0x010fe400078e9634 */
[----:B------:R-:W-:Y:S02]  /*2fb0*/  LOP3.LUT R15, R15, R46, R41, 0x96, !PT ;  /* 0x0000002e0f0f7212 */ /* 0x000fe400078e9629 */
[----:B------:R-:W-:-:S02]  /*2fc0*/  LOP3.LUT R6, R42, R6, R37, 0x96, !PT ;  /* 0x000000062a067212 */ /* 0x000fc400078e9625 */
[----:B------:R-:W-:Y:S02]  /*2fd0*/  LOP3.LUT R37, R23, R8, R44, 0x96, !PT ;  /* 0x0000000817257212 */ /* 0x000fe400078e962c */
[----:B------:R-:W-:Y:S02]  /*2fe0*/  LOP3.LUT R32, R42, R15, R7, 0x96, !PT ;  /* 0x0000000f2a207212 */ /* 0x000fe400078e9607 */
[----:B------:R-:W-:Y:S02]  /*2ff0*/  LOP3.LUT R10, R10, 0xff, RZ, 0xc0, !PT ;  /* 0x000000ff0a0a7812 */ /* 0x000fe400078ec0ff */
[----:B------:R-:W-:Y:S02]  /*3000*/  LOP3.LUT R44, R48, 0xff, RZ, 0xc0, !PT ;  /* 0x000000ff302c7812 */ /* 0x000fe400078ec0ff */
[----:B------:R-:W-:Y:S02]  /*3010*/  LOP3.LUT R42, R35, 0xff, RZ, 0xc0, !PT ;  /* 0x000000ff232a7812 */ /* 0x000fe400078ec0ff */
[----:B------:R-:W-:Y:S01]  /*3020*/  LOP3.LUT R28, R38, 0xff, RZ, 0xc0, !PT ;  /* 0x000000ff261c7812 */ /* 0x000fe200078ec0ff */
[----:B------:R-:W-:Y:S01]  /*3030*/  IMAD.IADD R41, R1, 0x1, R44 ;  /* 0x0000000101297824 */ /* 0x000fe200078e022c */
[----:B------:R-:W-:Y:S01]  /*3040*/  LOP3.LUT R8, R5, 0xff, RZ, 0xc0, !PT ;  /* 0x000000ff05087812 */ /* 0x000fe200078ec0ff */
[C---:B------:R-:W-:Y:S01]  /*3050*/  IMAD.IADD R7, R1.reuse, 0x1, R10 ;  /* 0x0000000101077824 */ /* 0x040fe200078e020a */
[----:B------:R-:W-:Y:S01]  /*3060*/  LOP3.LUT R31, R14, R53, R49, 0x96, !PT ;  /* 0x000000350e1f7212 */ /* 0x000fe200078e9631 */
[C---:B------:R-:W-:Y:S01]  /*3070*/  IMAD.IADD R49, R1.reuse, 0x1, R42 ;  /* 0x0000000101317824 */ /* 0x040fe200078e022a */
[----:B------:R-:W-:Y:S01]  /*3080*/  LOP3.LUT R22, R30, 0xff, RZ, 0xc0, !PT ;  /* 0x000000ff1e167812 */ /* 0x000fe200078ec0ff */
[----:B------:R-:W-:Y:S01]  /*3090*/  IMAD.IADD R44, R1, 0x1, R28 ;  /* 0x00000001012c7824 */ /* 0x000fe200078e021c */
[----:B------:R-:W-:Y:S01]  /*30a0*/  LOP3.LUT R20, R27, 0xff, RZ, 0xc0, !PT ;  /* 0x000000ff1b147812 */ /* 0x000fe200078ec0ff */
[----:B------:R-:W2:Y:S01]  /*30b0*/  LDL.128 R12, [R1+0x440] ;  /* 0x00044000010c7983 */ /* 0x000ea20000100c00 */
[----:B------:R-:W-:Y:S01]  /*30c0*/  IMAD.IADD R5, R1, 0x1, R8 ;  /* 0x0000000101057824 */ /* 0x000fe200078e0208 */
[----:B------:R-:W-:-:S02]  /*30d0*/  LOP3.LUT R10, R36, 0xff, RZ, 0xc0, !PT ;  /* 0x000000ff240a7812 */ /* 0x000fc400078ec0ff */
[----:B------:R-:W-:Y:S01]  /*30e0*/  IMAD.IADD R53, R1, 0x1, R20 ;  /* 0x0000000101357824 */ /* 0x000fe200078e0214 */
[----:B------:R-:W-:Y:S01]  /*30f0*/  LOP3.LUT R6, R6, 0xff, RZ, 0xc0, !PT ;  /* 0x000000ff06067812 */ /* 0x000fe200078ec0ff */
[----:B------:R-:W3:Y:S01]  /*3100*/  LDL.U8 R33, [R49] ;  /* 0x0000000031217983 */ /* 0x000ee20000100000 */
[----:B------:R-:W-:Y:S02]  /*3110*/  LOP3.LUT R26, R29, 0xff, RZ, 0xc0, !PT ;  /* 0x000000ff1d1a7812 */ /* 0x000fe400078ec0ff */
[----:B------:R-:W-:Y:S01]  /*3120*/  LOP3.LUT R8, R39, 0xff, RZ, 0xc0, !PT ;  /* 0x000000ff27087812 */ /* 0x000fe200078ec0ff */
[----:B------:R-:W-:Y:S01]  /*3130*/  IMAD.IADD R39, R1, 0x1, R22 ;  /* 0x0000000101277824 */ /* 0x000fe200078e0216 */
[----:B------:R-:W-:Y:S01]  /*3140*/  LOP3.LUT R24, R19, 0xff, RZ, 0xc0, !PT ;  /* 0x000000ff13187812 */ /* 0x000fe200078ec0ff */
[----:B------:R-:W3:Y:S01]  /*3150*/  LDL.U8 R52, [R44+0x100] ;  /* 0x000100002c347983 */ /* 0x000ee20000100000 */
[----:B------:R-:W-:Y:S01]  /*3160*/  IMAD.IADD R20, R1, 0x1, R10 ;  /* 0x0000000101147824 */ /* 0x000fe200078e020a */
[----:B------:R-:W-:Y:S01]  /*3170*/  LOP3.LUT R10, R37, 0xff, RZ, 0xc0, !PT ;  /* 0x000000ff250a7812 */ /* 0x000fe200078ec0ff */
[C---:B------:R-:W-:Y:S01]  /*3180*/  IMAD.IADD R43, R1.reuse, 0x1, R26 ;  /* 0x00000001012b7824 */ /* 0x040fe200078e021a */
[----:B------:R-:W4:Y:S01]  /*3190*/  LDL.U8 R42, [R39] ;  /* 0x00000000272a7983 */ /* 0x000f220000100000 */
[----:B------:R-:W-:-:S02]  /*31a0*/  IMAD.IADD R6, R1, 0x1, R6 ;  /* 0x0000000101067824 */ /* 0x000fc400078e0206 */
[C---:B------:R-:W-:Y:S01]  /*31b0*/  IMAD.IADD R24, R1.reuse, 0x1, R24 ;  /* 0x0000000101187824 */ /* 0x040fe200078e0218 */
[----:B------:R-:W4:Y:S01]  /*31c0*/  LDL.U8 R47, [R53+0x100] ;  /* 0x00010000352f7983 */ /* 0x000f220000100000 */
[C---:B------:R-:W-:Y:S01]  /*31d0*/  IMAD.IADD R37, R1.reuse, 0x1, R8 ;  /* 0x0000000101257824 */ /* 0x040fe200078e0208 */
[----:B------:R-:W-:Y:S01]  /*31e0*/  LOP3.LUT R8, R32, 0xff, RZ, 0xc0, !PT ;  /* 0x000000ff20087812 */ /* 0x000fe200078ec0ff */
[C---:B------:R-:W-:Y:S01]  /*31f0*/  IMAD.IADD R10, R1.reuse, 0x1, R10 ;  /* 0x00000001010a7824 */ /* 0x040fe200078e020a */
[----:B------:R-:W4:Y:S04]  /*3200*/  LDL.U8 R50, [R7+0x300] ;  /* 0x0003000007327983 */ /* 0x000f280000100000 */
[----:B------:R-:W4:Y:S04]  /*3210*/  LDL.U8 R22, [R41] ;  /* 0x0000000029167983 */ /* 0x000f280000100000 */
[----:B------:R-:W4:Y:S04]  /*3220*/  LDL.U8 R26, [R41+0x100] ;  /* 0x00010000291a7983 */ /* 0x000f280000100000 */
[----:B------:R-:W4:Y:S04]  /*3230*/  LDL.U8 R51, [R43+0x100] ;  /* 0x000100002b337983 */ /* 0x000f280000100000 */
[----:B------:R-:W4:Y:S04]  /*3240*/  LDL.U8 R41, [R49+0x100] ;  /* 0x0001000031297983 */ /* 0x000f280000100000 */
[----:B------:R-:W4:Y:S04]  /*3250*/  LDL.U8 R5, [R5+0x300] ;  /* 0x0003000005057983 */ /* 0x000f280000100000 */
[----:B------:R-:W4:Y:S04]  /*3260*/  LDL.U8 R43, [R43] ;  /* 0x000000002b2b7983 */ /* 0x000f280000100000 */
[----:B------:R-:W4:Y:S04]  /*3270*/  LDL.U8 R6, [R6+0x300] ;  /* 0x0003000006067983 */ /* 0x000f280000100000 */
[----:B------:R0:W4:Y:S04]  /*3280*/  LDL.U8 R28, [R39+0x100] ;  /* 0x00010000271c7983 */ /* 0x0001280000100000 */
[----:B------:R-:W4:Y:S04]  /*3290*/  LDL.U8 R45, [R24] ;  /* 0x00000000182d7983 */ /* 0x000f280000100000 */
[----:B------:R-:W4:Y:S01]  /*32a0*/  LDL.U8 R32, [R10+0x300] ;  /* 0x000300000a207983 */ /* 0x000f220000100000 */
[----:B0-----:R-:W-:-:S03]  /*32b0*/  IMAD.IADD R39, R1, 0x1, R8 ;  /* 0x0000000101277824 */ /* 0x001fc600078e0208 */
[----:B------:R-:W4:Y:S04]  /*32c0*/  LDL.U8 R46, [R44] ;  /* 0x000000002c2e7983 */ /* 0x000f280000100000 */
[----:B------:R-:W4:Y:S04]  /*32d0*/  LDL.U8 R37, [R37+0x300] ;  /* 0x0003000025257983 */ /* 0x000f280000100000 */
[----:B------:R-:W4:Y:S04]  /*32e0*/  LDL.U8 R39, [R39+0x300] ;  /* 0x0003000027277983 */ /* 0x000f280000100000 */
[----:B------:R0:W4:Y:S04]  /*32f0*/  LDL.U8 R44, [R53] ;  /* 0x00000000352c7983 */ /* 0x0001280000100000 */
[----:B------:R-:W4:Y:S01]  /*3300*/  LDL.U8 R49, [R20+0x100] ;  /* 0x0001000014317983 */ /* 0x000f220000100000 */
[----:B------:R-:W-:-:S02]  /*3310*/  LOP3.LUT R31, R40, R31, R23, 0x96, !PT ;  /* 0x0000001f281f7212 */ /* 0x000fc400078e9617 */
[----:B------:R-:W-:-:S04]  /*3320*/  LOP3.LUT R25, R21, R25, R34, 0x96, !PT ;  /* 0x0000001915197212 */ /* 0x000fc800078e9622 */
[----:B------:R-:W-:-:S05]  /*3330*/  LOP3.LUT R34, R25, 0xff, RZ, 0xc0, !PT ;  /* 0x000000ff19227812 */ /* 0x000fca00078ec0ff */
[----:B0-----:R-:W-:Y:S01]  /*3340*/  IMAD.IADD R53, R1, 0x1, R34 ;  /* 0x0000000101357824 */ /* 0x001fe200078e0222 */
[C---:B--2---:R-:W-:Y:S02]  /*3350*/  PRMT R8, R12.reuse, 0x7771, RZ ;  /* 0x000077710c087816 */ /* 0x044fe400000000ff */
[C---:B------:R-:W-:Y:S02]  /*3360*/  PRMT R7, R12.reuse, 0x7772, RZ ;  /* 0x000077720c077816 */ /* 0x040fe400000000ff */
[C---:B------:R-:W-:Y:S02]  /*3370*/  PRMT R10, R12.reuse, 0x7770, RZ ;  /* 0x000077700c0a7816 */ /* 0x040fe400000000ff */
[----:B------:R-:W-:Y:S02]  /*3380*/  PRMT R12, R12, 0x7773, RZ ;  /* 0x000077730c0c7816 */ /* 0x000fe400000000ff */
[----:B---3--:R-:W-:Y:S02]  /*3390*/  LOP3.LUT R33, R8, R33, R52, 0x96, !PT ;  /* 0x0000002108217212 */ /* 0x008fe400078e9634 */
[----:B------:R-:W-:-:S02]  /*33a0*/  PRMT R8, R13, 0x7771, RZ ;  /* 0x000077710d087816 */ /* 0x000fc400000000ff */
[C---:B------:R-:W-:Y:S02]  /*33b0*/  PRMT R23, R13.reuse, 0x7770, RZ ;  /* 0x000077700d177816 */ /* 0x040fe400000000ff */
[----:B----4-:R-:W-:Y:S02]  /*33c0*/  LOP3.LUT R42, R8, R42, R47, 0x96, !PT ;  /* 0x0000002a082a7212 */ /* 0x010fe400078e962f */
[----:B------:R-:W-:Y:S02]  /*33d0*/  LOP3.LUT R8, R50, 0xff, RZ, 0xc0, !PT ;  /* 0x000000ff32087812 */ /* 0x000fe400078ec0ff */
[----:B------:R-:W-:Y:S02]  /*33e0*/  PRMT R21, R13, 0x7772, RZ ;  /* 0x000077720d157816 */ /* 0x000fe400000000ff */
[----:B------:R-:W-:Y:S02]  /*33f0*/  LOP3.LUT R41, R10, R41, R22, 0x96, !PT ;  /* 0x000000290a297212 */ /* 0x000fe400078e9616 */
[----:B------:R-:W-:-:S02]  /*3400*/  LOP3.LUT R10, R5, 0xff, RZ, 0xc0, !PT ;  /* 0x000000ff050a7812 */ /* 0x000fc400078ec0ff */
[----:B------:R-:W-:Y:S02]  /*3410*/  LOP3.LUT R26, R12, R26, R43, 0x96, !PT ;  /* 0x0000001a0c1a7212 */ /* 0x000fe400078e962b */
[----:B------:R-:W-:Y:S01]  /*3420*/  LOP3.LUT R12, R6, 0xff, RZ, 0xc0, !PT ;  /* 0x000000ff060c7812 */ /* 0x000fe200078ec0ff */
[----:B------:R-:W-:Y:S01]  /*3430*/  IMAD.IADD R52, R1, 0x1, R10 ;  /* 0x0000000101347824 */ /* 0x000fe200078e020a */
[----:B------:R-:W-:Y:S02]  /*3440*/  LOP3.LUT R22, R31, 0xff, RZ, 0xc0, !PT ;  /* 0x000000ff1f167812 */ /* 0x000fe400078ec0ff */
[----:B------:R-:W-:Y:S01]  /*3450*/  LOP3.LUT R23, R23, R28, R45, 0x96, !PT ;  /* 0x0000001c17177212 */ /* 0x000fe200078e962d */
[----:B------:R-:W-:Y:S01]  /*3460*/  IMAD.IADD R45, R1, 0x1, R8 ;  /* 0x00000001012d7824 */ /* 0x000fe200078e0208 */
[----:B------:R-:W2:Y:S01]  /*3470*/  LDL.U8 R28, [R52] ;  /* 0x00000000341c7983 */ /* 0x000ea20000100000 */
[----:B------:R-:W-:Y:S02]  /*3480*/  LOP3.LUT R8, R32, 0xff, RZ, 0xc0, !PT ;  /* 0x000000ff20087812 */ /* 0x000fe400078ec0ff */
[----:B------:R-:W-:Y:S01]  /*3490*/  LOP3.LUT R7, R7, R46, R51, 0x96, !PT ;  /* 0x0000002e07077212 */ /* 0x000fe200078e9633 */
[----:B------:R-:W-:Y:S01]  /*34a0*/  IMAD.IADD R51, R1, 0x1, R12 ;  /* 0x0000000101337824 */ /* 0x000fe200078e020c */
[----:B------:R-:W2:Y:S01]  /*34b0*/  LDL.U8 R47, [R45+0x100] ;  /* 0x000100002d2f7983 */ /* 0x000ea20000100000 */
[----:B------:R-:W-:Y:S01]  /*34c0*/  LOP3.LUT R10, R37, 0xff, RZ, 0xc0, !PT ;  /* 0x000000ff250a7812 */ /* 0x000fe200078ec0ff */
[----:B------:R-:W-:-:S02]  /*34d0*/  IMAD.IADD R40, R1, 0x1, R8 ;  /* 0x0000000101287824 */ /* 0x000fc400078e0208 */
[----:B------:R-:W3:Y:S01]  /*34e0*/  LDL.U8 R12, [R51] ;  /* 0x00000000330c7983 */ /* 0x000ee20000100000 */
[----:B------:R-:W-:Y:S01]  /*34f0*/  LOP3.LUT R8, R39, 0xff, RZ, 0xc0, !PT ;  /* 0x000000ff27087812 */ /* 0x000fe200078ec0ff */
[C---:B------:R-:W-:Y:S02]  /*3500*/  IMAD.IADD R46, R1.reuse, 0x1, R10 ;  /* 0x00000001012e7824 */ /* 0x040fe400078e020a */
[----:B------:R-:W4:Y:S01]  /*3510*/  LDL.U8 R31, [R40] ;  /* 0x00000000281f7983 */ /* 0x000f220000100000 */
[----:B------:R-:W-:-:S03]  /*3520*/  IMAD.IADD R43, R1, 0x1, R22 ;  /* 0x00000001012b7824 */ /* 0x000fc600078e0216 */
[----:B------:R-:W4:Y:S01]  /*3530*/  LDL.U8 R25, [R46] ;  /* 0x000000002e197983 */ /* 0x000f220000100000 */
[----:B------:R-:W-:-:S03]  /*3540*/  LOP3.LUT R44, R21, R44, R49, 0x96, !PT ;  /* 0x0000002c152c7212 */ /* 0x000fc600078e9631 */
[----:B------:R-:W3:Y:S01]  /*3550*/  LDL.U8 R21, [R52+0x100] ;  /* 0x0001000034157983 */ /* 0x000ee20000100000 */
[----:B------:R-:W-:-:S03]  /*3560*/  IMAD.IADD R49, R1, 0x1, R8 ;  /* 0x0000000101317824 */ /* 0x000fc600078e0208 */
[----:B------:R0:W4:Y:S04]  /*3570*/  LDL.U8 R10, [R40+0x100] ;  /* 0x00010000280a7983 */ /* 0x0001280000100000 */
[----:B------:R-:W4:Y:S04]  /*3580*/  LDL.U8 R22, [R53+0x300] ;  /* 0x0003000035167983 */ /* 0x000f280000100000 */
[----:B------:R-:W4:Y:S04]  /*3590*/  LDL.U8 R43, [R43+0x300] ;  /* 0x000300002b2b7983 */ /* 0x000f280000100000 */
[----:B------:R-:W4:Y:S01]  /*35a0*/  LDL.U8 R34, [R49+0x100] ;  /* 0x0001000031227983 */ /* 0x000f220000100000 */
[----:B------:R-:W-:-:S02]  /*35b0*/  PRMT R8, R14, 0x7771, RZ ;  /* 0x000077710e087816 */ /* 0x000fc400000000ff */
[----:B0-----:R-:W-:Y:S01]  /*35c0*/  PRMT R40, R15, 0x7773, RZ ;  /* 0x000077730f287816 */ /* 0x001fe200000000ff */
[----:B------:R-:W4:Y:S01]  /*35d0*/  LDL.U8 R46, [R46+0x100] ;  /* 0x000100002e2e7983 */ /* 0x000f220000100000 */
[C---:B------:R-:W-:Y:S02]  /*35e0*/  LOP3.LUT R23, R36.reuse, R23, R27, 0x96, !PT ;  /* 0x0000001724177212 */ /* 0x040fe400078e961b */
[----:B------:R-:W-:Y:S01]  /*35f0*/  LOP3.LUT R36, R36, R42, R19, 0x96, !PT ;  /* 0x0000002a24247212 */ /* 0x000fe200078e9613 */
[----:B------:R-:W4:Y:S01]  /*3600*/  LDL.U8 R49, [R49] ;  /* 0x0000000031317983 */ /* 0x000f220000100000 */
[----:B------:R-:W-:-:S03]  /*3610*/  LOP3.LUT R26, R38, R26, R35, 0x96, !PT ;  /* 0x0000001a261a7212 */ /* 0x000fc600078e9623 */
[----:B------:R-:W4:Y:S01]  /*3620*/  LDL.U8 R45, [R45] ;  /* 0x000000002d2d7983 */ /* 0x000f220000100000 */
[----:B------:R-:W-:-:S03]  /*3630*/  LOP3.LUT R26, R26, 0xff, RZ, 0xc0, !PT ;  /* 0x000000ff1a1a7812 */ /* 0x000fc600078ec0ff */
[----:B------:R-:W4:Y:S01]  /*3640*/  LDL.U8 R51, [R51+0x100] ;  /* 0x0001000033337983 */ /* 0x000f220000100000 */
[----:B---3--:R-:W-:Y:S02]  /*3650*/  LOP3.LUT R21, R8, R12, R21, 0x96, !PT ;  /* 0x0000000c08157212 */ /* 0x008fe400078e9615 */
[----:B------:R-:W-:Y:S02]  /*3660*/  PRMT R12, R14, 0x7772, RZ ;  /* 0x000077720e0c7816 */ /* 0x000fe400000000ff */
[----:B------:R-:W-:Y:S02]  /*3670*/  PRMT R8, R15, 0x7772, RZ ;  /* 0x000077720f087816 */ /* 0x000fe400000000ff */
[----:B--2---:R-:W-:Y:S02]  /*3680*/  LOP3.LUT R12, R12, R28, R47, 0x96, !PT ;  /* 0x0000001c0c0c7212 */ /* 0x004fe400078e962f */
[----:B----4-:R-:W-:Y:S02]  /*3690*/  LOP3.LUT R25, R8, R25, R10, 0x96, !PT ;  /* 0x0000001908197212 */ /* 0x010fe400078e960a */
[----:B------:R-:W-:-:S02]  /*36a0*/  LOP3.LUT R8, R22, 0xff, RZ, 0xc0, !PT ;  /* 0x000000ff16087812 */ /* 0x000fc400078ec0ff */
[----:B------:R-:W-:Y:S02]  /*36b0*/  LOP3.LUT R10, R43, 0xff, RZ, 0xc0, !PT ;  /* 0x000000ff2b0a7812 */ /* 0x000fe400078ec0ff */
[----:B------:R-:W-:Y:S02]  /*36c0*/  LOP3.LUT R12, R6, R12, R43, 0x96, !PT ;  /* 0x0000000c060c7212 */ /* 0x000fe400078e962b */
[----:B------:R-:W-:Y:S01]  /*36d0*/  LOP3.LUT R31, R40, R34, R31, 0x96, !PT ;  /* 0x00000022281f7212 */ /* 0x000fe200078e961f */
[C---:B------:R-:W-:Y:S02]  /*36e0*/  IMAD.IADD R42, R1.reuse, 0x1, R8 ;  /* 0x00000001012a7824 */ /* 0x040fe400078e0208 */
[----:B------:R-:W-:Y:S01]  /*36f0*/  IMAD.IADD R34, R1, 0x1, R10 ;  /* 0x0000000101227824 */ /* 0x000fe200078e020a */
[----:B------:R-:W-:Y:S02]  /*3700*/  LOP3.LUT R10, R22, R25, R39, 0x96, !PT ;  /* 0x00000019160a7212 */ /* 0x000fe400078e9627 */
[----:B------:R-:W-:Y:S01]  /*3710*/  LOP3.LUT R8, R37, R31, R22, 0x96, !PT ;  /* 0x0000001f25087212 */ /* 0x000fe200078e9616 */
[----:B------:R-:W2:Y:S01]  /*3720*/  LDL.U8 R40, [R42+0x100] ;  /* 0x000100002a287983 */ /* 0x000ea20000100000 */
[----:B------:R-:W-:-:S02]  /*3730*/  LOP3.LUT R28, R29, R41, R38, 0x96, !PT ;  /* 0x000000291d1c7212 */ /* 0x000fc400078e9626 */
[----:B------:R-:W-:Y:S01]  /*3740*/  LOP3.LUT R22, R36, 0xff, RZ, 0xc0, !PT ;  /* 0x000000ff24167812 */ /* 0x000fe200078ec0ff */
[----:B------:R0:W3:Y:S01]  /*3750*/  LDL.U8 R38, [R20] ;  /* 0x0000000014267983 */ /* 0x0000e20000100000 */
[----:B------:R-:W-:Y:S02]  /*3760*/  LOP3.LUT R12, R12, 0xff, RZ, 0xc0, !PT ;  /* 0x000000ff0c0c7812 */ /* 0x000fe400078ec0ff */
[----:B------:R-:W-:Y:S01]  /*3770*/  LOP3.LUT R8, R8, 0xff, RZ, 0xc0, !PT ;  /* 0x000000ff08087812 */ /* 0x000fe200078ec0ff */
[C---:B------:R-:W-:Y:S01]  /*3780*/  IMAD.IADD R22, R1.reuse, 0x1, R22 ;  /* 0x0000000101167824 */ /* 0x040fe200078e0216 */
[----:B------:R-:W-:Y:S01]  /*3790*/  LOP3.LUT R21, R50, R21, R43, 0x96, !PT ;  /* 0x0000001532157212 */ /* 0x000fe200078e962b */
[----:B------:R-:W-:Y:S01]  /*37a0*/  IMAD.IADD R25, R1, 0x1, R12 ;  /* 0x0000000101197824 */ /* 0x000fe200078e020c */
[----:B------:R-:W-:Y:S01]  /*37b0*/  LOP3.LUT R28, R28, 0xff, RZ, 0xc0, !PT ;  /* 0x000000ff1c1c7812 */ /* 0x000fe200078ec0ff */
[----:B------:R-:W4:Y:S01]  /*37c0*/  LDL.U8 R43, [R42] ;  /* 0x000000002a2b7983 */ /* 0x000f220000100000 */
[----:B0-----:R-:W-:Y:S01]  /*37d0*/  LOP3.LUT R20, R21, 0xff, RZ, 0xc0, !PT ;  /* 0x000000ff15147812 */ /* 0x001fe200078ec0ff */
[C---:B------:R-:W-:Y:S01]  /*37e0*/  IMAD.IADD R36, R1.reuse, 0x1, R8 ;  /* 0x0000000101247824 */ /* 0x040fe200078e0208 */
[----:B------:R-:W-:Y:S01]  /*37f0*/  LOP3.LUT R10, R10, 0xff, RZ, 0xc0, !PT ;  /* 0x000000ff0a0a7812 */ /* 0x000fe200078ec0ff */
[----:B------:R0:W3:Y:S01]  /*3800*/  LDL.U8 R41, [R24+0x100] ;  /* 0x0001000018297983 */ /* 0x0000e20000100000 */
[----:B------:R-:W-:-:S03]  /*3810*/  IMAD.IADD R21, R1, 0x1, R28 ;  /* 0x0000000101157824 */ /* 0x000fc600078e021c */
[----:B------:R-:W3:Y:S01]  /*3820*/  LDL.U8 R42, [R22+0x300] ;  /* 0x00030000162a7983 */ /* 0x000ee20000100000 */
[----:B------:R-:W-:-:S03]  /*3830*/  IMAD.IADD R28, R1, 0x1, R10 ;  /* 0x00000001011c7824 */ /* 0x000fc600078e020a */
[----:B------:R-:W3:Y:S01]  /*3840*/  LDL.U8 R52, [R34+0x100] ;  /* 0x0001000022347983 */ /* 0x000ee20000100000 */
[----:B0-----:R-:W-:-:S03]  /*3850*/  LOP3.LUT R24, R23, 0xff, RZ, 0xc0, !PT ;  /* 0x000000ff17187812 */ /* 0x001fc600078ec0ff */
[----:B------:R-:W3:Y:S01]  /*3860*/  LDL.U8 R25, [R25+0x300] ;  /* 0x0003000019197983 */ /* 0x000ee20000100000 */
[----:B------:R-:W-:-:S03]  /*3870*/  IMAD.IADD R23, R1, 0x1, R26 ;  /* 0x0000000101177824 */ /* 0x000fc600078e021a */
[----:B------:R-:W3:Y:S04]  /*3880*/  LDL.U8 R36, [R36+0x300] ;  /* 0x0003000024247983 */ /* 0x000ee80000100000 */
[----:B------:R-:W3:Y:S04]  /*3890*/  LDL.U8 R21, [R21+0x300] ;  /* 0x0003000015157983 */ /* 0x000ee80000100000 */
[----:B------:R-:W3:Y:S01]  /*38a0*/  LDL.U8 R47, [R34] ;  /* 0x00000000222f7983 */ /* 0x000ee20000100000 */
[----:B------:R-:W-:-:S03]  /*38b0*/  IMAD.IADD R20, R1, 0x1, R20 ;  /* 0x0000000101147824 */ /* 0x000fc600078e0214 */
[----:B------:R-:W3:Y:S01]  /*38c0*/  LDL.U8 R28, [R28+0x300] ;  /* 0x000300001c1c7983 */ /* 0x000ee20000100000 */
[----:B------:R-:W-:-:S03]  /*38d0*/  IMAD.IADD R24, R1, 0x1, R24 ;  /* 0x0000000101187824 */ /* 0x000fc600078e0218 */
[----:B------:R-:W3:Y:S04]  /*38e0*/  LDL.U8 R23, [R23+0x300] ;  /* 0x0003000017177983 */ /* 0x000ee80000100000 */
[----:B------:R0:W3:Y:S04]  /*38f0*/  LDL.U8 R34, [R20+0x300] ;  /* 0x0003000014227983 */ /* 0x0000e80000100000 */
[----:B------:R1:W3:Y:S01]  /*3900*/  LDL.U8 R31, [R24+0x300] ;  /* 0x00030000181f7983 */ /* 0x0002e20000100000 */
[C---:B------:R-:W-:Y:S02]  /*3910*/  PRMT R8, R15.reuse, 0x7771, RZ ;  /* 0x000077710f087816 */ /* 0x040fe400000000ff */
[----:B------:R-:W-:-:S02]  /*3920*/  PRMT R15, R15, 0x7770, RZ ;  /* 0x000077700f0f7816 */ /* 0x000fc400000000ff */
[----:B------:R-:W-:Y:S02]  /*3930*/  PRMT R13, R13, 0x7773, RZ ;  /* 0x000077730d0d7816 */ /* 0x000fe400000000ff */
[C---:B------:R-:W-:Y:S02]  /*3940*/  PRMT R12, R14.reuse, 0x7773, RZ ;  /* 0x000077730e0c7816 */ /* 0x040fe400000000ff */
[----:B------:R-:W-:Y:S02]  /*3950*/  LOP3.LUT R7, R35, R7, R48, 0x96, !PT ;  /* 0x0000000723077212 */ /* 0x000fe400078e9630 */
[----:B------:R-:W-:Y:S02]  /*3960*/  PRMT R14, R14, 0x7770, RZ ;  /* 0x000077700e0e7816 */ /* 0x000fe400000000ff */
[----:B0-----:R-:W-:Y:S02]  /*3970*/  LOP3.LUT R20, R30, R44, R19, 0x96, !PT ;  /* 0x0000002c1e147212 */ /* 0x001fe400078e9613 */
[----:B------:R-:W-:-:S02]  /*3980*/  LOP3.LUT R22, R7, 0xff, RZ, 0xc0, !PT ;  /* 0x000000ff07167812 */ /* 0x000fc400078ec0ff */
[----:B------:R-:W-:-:S03]  /*3990*/  LOP3.LUT R20, R20, 0xff, RZ, 0xc0, !PT ;  /* 0x000000ff14147812 */ /* 0x000fc600078ec0ff */
[C---:B------:R-:W-:Y:S02]  /*39a0*/  IMAD.IADD R19, R1.reuse, 0x1, R22 ;  /* 0x0000000101137824 */ /* 0x040fe400078e0216 */
[----:B------:R-:W-:-:S06]  /*39b0*/  IMAD.IADD R7, R1, 0x1, R20 ;  /* 0x0000000101077824 */ /* 0x000fcc00078e0214 */
[----:B------:R-:W3:Y:S01]  /*39c0*/  LDL.U8 R7, [R7+0x300] ;  /* 0x0003000007077983 */ /* 0x000ee20000100000 */
[----:B--2---:R-:W-:-:S04]  /*39d0*/  LOP3.LUT R15, R15, R40, R49, 0x96, !PT ;  /* 0x000000280f0f7212 */ /* 0x004fc800078e9631 */
[----:B------:R-:W-:Y:S02]  /*39e0*/  LOP3.LUT R37, R32, R15, R37, 0x96, !PT ;  /* 0x0000000f20257212 */ /* 0x000fe400078e9625 */
[----:B----4-:R-:W-:Y:S02]  /*39f0*/  LOP3.LUT R8, R8, R43, R46, 0x96, !PT ;  /* 0x0000002b08087212 */ /* 0x010fe400078e962e */
[----:B---3--:R-:W-:Y:S02]  /*3a00*/  LOP3.LUT R10, R13, R41, R38, 0x96, !PT ;  /* 0x000000290d0a7212 */ /* 0x008fe400078e9626 */
[----:B------:R-:W-:Y:S02]  /*3a10*/  LOP3.LUT R8, R32, R8, R39, 0x96, !PT ;  /* 0x0000000820087212 */ /* 0x000fe400078e9627 */
[----:B------:R-:W-:Y:S02]  /*3a20*/  LOP3.LUT R38, R42, 0xff, RZ, 0xc0, !PT ;  /* 0x000000ff2a267812 */ /* 0x000fe400078ec0ff */
[----:B------:R-:W-:-:S02]  /*3a30*/  LOP3.LUT R10, R27, R10, R30, 0x96, !PT ;  /* 0x0000000a1b0a7212 */ /* 0x000fc400078e961e */
[----:B------:R-:W-:Y:S02]  /*3a40*/  LOP3.LUT R12, R12, R52, R45, 0x96, !PT ;  /* 0x000000340c0c7212 */ /* 0x000fe400078e962d */
[----:B------:R-:W-:Y:S01]  /*3a50*/  LOP3.LUT R32, R25, 0xff, RZ, 0xc0, !PT ;  /* 0x000000ff19207812 */ /* 0x000fe200078ec0ff */
[C---:B------:R-:W-:Y:S01]  /*3a60*/  IMAD.IADD R41, R1.reuse, 0x1, R38 ;  /* 0x0000000101297824 */ /* 0x040fe200078e0226 */
[----:B------:R-:W-:Y:S01]  /*3a70*/  LOP3.LUT R8, R8, 0xff, RZ, 0xc0, !PT ;  /* 0x000000ff08087812 */ /* 0x000fe200078ec0ff */
[----:B------:R-:W2:Y:S01]  /*3a80*/  LDL.U8 R27, [R19+0x300] ;  /* 0x00030000131b7983 */ /* 0x000ea20000100000 */
[----:B------:R-:W-:Y:S01]  /*3a90*/  LOP3.LUT R30, R36, 0xff, RZ, 0xc0, !PT ;  /* 0x000000ff241e7812 */ /* 0x000fe200078ec0ff */
[----:B------:R-:W-:Y:S01]  /*3aa0*/  IMAD.IADD R38, R1, 0x1, R32 ;  /* 0x0000000101267824 */ /* 0x000fe200078e0220 */
[----:B------:R-:W-:Y:S02]  /*3ab0*/  LOP3.LUT R6, R5, R12, R6, 0x96, !PT ;  /* 0x0000000c05067212 */ /* 0x000fe400078e9606 */
[----:B------:R-:W-:Y:S01]  /*3ac0*/  LOP3.LUT R44, R21, 0xff, RZ, 0xc0, !PT ;  /* 0x000000ff152c7812 */ /* 0x000fe200078ec0ff */
[C---:B------:R-:W-:Y:S01]  /*3ad0*/  IMAD.IADD R43, R1.reuse, 0x1, R30 ;  /* 0x00000001012b7824 */ /* 0x040fe200078e021e */
[----:B------:R-:W-:Y:S01]  /*3ae0*/  LOP3.LUT R35, R14, R51, R47, 0x96, !PT ;  /* 0x000000330e237212 */ /* 0x000fe200078e962f */
[C---:B------:R-:W-:Y:S01]  /*3af0*/  IMAD.IADD R8, R1.reuse, 0x1, R8 ;  /* 0x0000000101087824 */ /* 0x040fe200078e0208 */
[----:B------:R-:W3:Y:S01]  /*3b00*/  LDL.128 R12, [R1+0x450] ;  /* 0x00045000010c7983 */ /* 0x000ee20000100c00 */
[----:B------:R-:W-:Y:S01]  /*3b10*/  LOP3.LUT R10, R10, 0xff, RZ, 0xc0, !PT ;  /* 0x000000ff0a0a7812 */ /* 0x000fe200078ec0ff */
[----:B------:R-:W-:Y:S01]  /*3b20*/  IMAD.IADD R44, R1, 0x1, R44 ;  /* 0x00000001012c7824 */ /* 0x000fe200078e022c */
[----:B------:R-:W-:Y:S01]  /*3b30*/  LOP3.LUT R22, R28, 0xff, RZ, 0xc0, !PT ;  /* 0x000000ff1c167812 */ /* 0x000fe200078ec0ff */
[----:B------:R-:W4:Y:S01]  /*3b40*/  LDL.U8 R32, [R41] ;  /* 0x0000000029207983 */ /* 0x000f220000100000 */
[----:B------:R-:W-:-:S02]  /*3b50*/  LOP3.LUT R6, R6, 0xff, RZ, 0xc0, !PT ;  /* 0x000000ff06067812 */ /* 0x000fc400078ec0ff */
[----:B------:R-:W-:Y:S01]  /*3b60*/  LOP3.LUT R20, R23, 0xff, RZ, 0xc0, !PT ;  /* 0x000000ff17147812 */ /* 0x000fe200078ec0ff */
[----:B------:R-:W4:Y:S01]  /*3b70*/  LDL.U8 R51, [R38+0x100] ;  /* 0x0001000026337983 */ /* 0x000f220000100000 */
[C---:B------:R-:W-:Y:S01]  /*3b80*/  IMAD.IADD R52, R1.reuse, 0x1, R22 ;  /* 0x0000000101347824 */ /* 0x040fe200078e0216 */
[----:B-1----:R-:W-:Y:S01]  /*3b90*/  LOP3.LUT R24, R34, 0xff, RZ, 0xc0, !PT ;  /* 0x000000ff22187812 */ /* 0x002fe200078ec0ff */
[C---:B------:R-:W-:Y:S01]  /*3ba0*/  IMAD.IADD R10, R1.reuse, 0x1, R10 ;  /* 0x00000001010a7824 */ /* 0x040fe200078e020a */
[----:B------:R-:W2:Y:S01]  /*3bb0*/  LDL.U8 R49, [R43+0x100] ;  /* 0x000100002b317983 */ /* 0x000ea20000100000 */
[----:B------:R-:W-:Y:S01]  /*3bc0*/  IMAD.IADD R20, R1, 0x1, R20 ;  /* 0x0000000101147824 */ /* 0x000fe200078e0214 */
[----:B------:R-:W-:Y:S02]  /*3bd0*/  LOP3.LUT R26, R31, 0xff, RZ, 0xc0, !PT ;  /* 0x000000ff1f1a7812 */ /* 0x000fe400078ec0ff */
[----:B------:R-:W2:Y:S01]  /*3be0*/  LDL.U8 R46, [R8+0x300] ;  /* 0x00030000082e7983 */ /* 0x000ea20000100000 */
[----:B------:R-:W-:-:S03]  /*3bf0*/  IMAD.IADD R6, R1, 0x1, R6 ;  /* 0x0000000101067824 */ /* 0x000fc600078e0206 */
[----:B------:R-:W2:Y:S04]  /*3c00*/  LDL.U8 R22, [R44+0x100] ;  /* 0x000100002c167983 */ /* 0x000ea80000100000 */
[----:B------:R-:W2:Y:S04]  /*3c10*/  LDL.U8 R43, [R43] ;  /* 0x000000002b2b7983 */ /* 0x000ea80000100000 */
[----:B------:R0:W2:Y:S04]  /*3c20*/  LDL.U8 R30, [R38] ;  /* 0x00000000261e7983 */ /* 0x0000a80000100000 */
[----:B------:R-:W2:Y:S04]  /*3c30*/  LDL.U8 R8, [R44] ;  /* 0x000000002c087983 */ /* 0x000ea80000100000 */
[----:B------:R-:W2:Y:S01]  /*3c40*/  LDL.U8 R41, [R41+0x100] ;  /* 0x0001000029297983 */ /* 0x000ea20000100000 */
[----:B0-----:R-:W-:Y:S01]  /*3c50*/  LOP3.LUT R38, R37, 0xff, RZ, 0xc0, !PT ;  /* 0x000000ff25267812 */ /* 0x001fe200078ec0ff */
[----:B------:R-:W-:-:S02]  /*3c60*/  IMAD.IADD R53, R1, 0x1, R24 ;  /* 0x0000000101357824 */ /* 0x000fc400078e0218 */
[----:B------:R-:W2:Y:S01]  /*3c70*/  LDL.U8 R40, [R10+0x300] ;  /* 0x000300000a287983 */ /* 0x000ea20000100000 */
[C---:B------:R-:W-:Y:S02]  /*3c80*/  IMAD.IADD R19, R1.reuse, 0x1, R26 ;  /* 0x0000000101137824 */ /* 0x040fe400078e021a */
[----:B------:R-:W-:Y:S01]  /*3c90*/  IMAD.IADD R37, R1, 0x1, R38 ;  /* 0x0000000101257824 */ /* 0x000fe200078e0226 */
[----:B------:R-:W2:Y:S04]  /*3ca0*/  LDL.U8 R39, [R20+0x100] ;  /* 0x0001000014277983 */ /* 0x000ea80000100000 */
[----:B------:R-:W2:Y:S04]  /*3cb0*/  LDL.U8 R10, [R52] ;  /* 0x00000000340a7983 */ /* 0x000ea80000100000 */
[----:B------:R0:W2:Y:S04]  /*3cc0*/  LDL.U8 R44, [R6+0x300] ;  /* 0x00030000062c7983 */ /* 0x0000a80000100000 */
[----:B------:R-:W2:Y:S04]  /*3cd0*/  LDL.U8 R26, [R53] ;  /* 0x00000000351a7983 */ /* 0x000ea80000100000 */
[----:B------:R-:W2:Y:S04]  /*3ce0*/  LDL.U8 R47, [R52+0x100] ;  /* 0x00010000342f7983 */ /* 0x000ea80000100000 */
[----:B------:R-:W2:Y:S04]  /*3cf0*/  LDL.U8 R24, [R19] ;  /* 0x0000000013187983 */ /* 0x000ea80000100000 */
[----:B------:R1:W2:Y:S04]  /*3d00*/  LDL.U8 R45, [R53+0x100] ;  /* 0x00010000352d7983 */ /* 0x0002a80000100000 */
[----:B------:R-:W2:Y:S01]  /*3d10*/  LDL.U8 R37, [R37+0x300] ;  /* 0x0003000025257983 */ /* 0x000ea20000100000 */
[----:B------:R-:W-:-:S02]  /*3d20*/  LOP3.LUT R29, R29, R33, R48, 0x96, !PT ;  /* 0x000000211d1d7212 */ /* 0x000fc400078e9630 */
[----:B------:R-:W-:Y:S02]  /*3d30*/  LOP3.LUT R50, R50, R35, R5, 0x96, !PT ;  /* 0x0000002332327212 */ /* 0x000fe400078e9605 */
[C---:B---3--:R-:W-:Y:S02]  /*3d40*/  PRMT R33, R12.reuse, 0x7771, RZ ;  /* 0x000077710c217816 */ /* 0x048fe400000000ff */
[C---:B0-----:R-:W-:Y:S02]  /*3d50*/  PRMT R6, R12.reuse, 0x7773, RZ ;  /* 0x000077730c067816 */ /* 0x041fe400000000ff */
[----:B----4-:R-:W-:Y:S02]  /*3d60*/  LOP3.LUT R33, R33, R32, R51, 0x96, !PT ;  /* 0x0000002021217212 */ /* 0x010fe400078e9633 */
[C---:B------:R-:W-:Y:S02]  /*3d70*/  PRMT R32, R12.reuse, 0x7770, RZ ;  /* 0x000077700c207816 */ /* 0x040fe400000000ff */
[----:B------:R-:W-:-:S02]  /*3d80*/  PRMT R5, R12, 0x7772, RZ ;  /* 0x000077720c057816 */ /* 0x000fc400000000ff */
[C---:B------:R-:W-:Y:S02]  /*3d90*/  PRMT R35, R13.reuse, 0x7772, RZ ;  /* 0x000077720d237816 */ /* 0x040fe400000000ff */
[----:B------:R-:W-:Y:S02]  /*3da0*/  PRMT R12, R13, 0x7770, RZ ;  /* 0x000077700d0c7816 */ /* 0x000fe400000000ff */
[----:B--2---:R-:W-:Y:S02]  /*3db0*/  LOP3.LUT R22, R6, R22, R43, 0x96, !PT ;  /* 0x0000001606167212 */ /* 0x004fe400078e962b */
[----:B------:R-:W-:Y:S02]  /*3dc0*/  LOP3.LUT R6, R27, 0xff, RZ, 0xc0, !PT ;  /* 0x000000ff1b067812 */ /* 0x000fe400078ec0ff */
[----:B------:R-:W-:Y:S02]  /*3dd0*/  LOP3.LUT R5, R5, R30, R49, 0x96, !PT ;  /* 0x0000001e05057212 */ /* 0x000fe400078e9631 */
[----:B------:R-:W-:Y:S01]  /*3de0*/  PRMT R30, R13, 0x7771, RZ ;  /* 0x000077710d1e7816 */ /* 0x000fe200000000ff */
[----:B------:R-:W-:Y:S01]  /*3df0*/  IMAD.IADD R49, R1, 0x1, R6 ;  /* 0x0000000101317824 */ /* 0x000fe200078e0206 */
[----:B------:R-:W-:-:S04]  /*3e00*/  LOP3.LUT R41, R32, R41, R8, 0x96, !PT ;  /* 0x0000002920297212 */ /* 0x000fc800078e9608 */
[----:B------:R-:W2:Y:S01]  /*3e10*/  LDL.U8 R43, [R49+0x100] ;  /* 0x00010000312b7983 */ /* 0x000ea20000100000 */
[----:B------:R-:W-:-:S05]  /*3e20*/  LOP3.LUT R8, R46, 0xff, RZ, 0xc0, !PT ;  /* 0x000000ff2e087812 */ /* 0x000fca00078ec0ff */
[----:B-1----:R-:W-:Y:S01]  /*3e30*/  IMAD.IADD R53, R1, 0x1, R8 ;  /* 0x0000000101357824 */ /* 0x002fe200078e0208 */
[----:B------:R-:W-:Y:S02]  /*3e40*/  LOP3.LUT R8, R7, 0xff, RZ, 0xc0, !PT ;  /* 0x000000ff07087812 */ /* 0x000fe400078ec0ff */
[----:B------:R-:W-:Y:S02]  /*3e50*/  LOP3.LUT R35, R35, R10, R39, 0x96, !PT ;  /* 0x0000000a23237212 */ /* 0x000fe400078e9627 */
[----:B------:R-:W-:Y:S02]  /*3e60*/  LOP3.LUT R10, R40, 0xff, RZ, 0xc0, !PT ;  /* 0x000000ff280a7812 */ /* 0x000fe400078ec0ff */
[----:B------:R-:W-:-:S05]  /*3e70*/  LOP3.LUT R6, R44, 0xff, RZ, 0xc0, !PT ;  /* 0x000000ff2c067812 */ /* 0x000fca00078ec0ff */
[C---:B------:R-:W-:Y:S01]  /*3e80*/  IMAD.IADD R52, R1.reuse, 0x1, R6 ;  /* 0x0000000101347824 */ /* 0x040fe200078e0206 */
[----:B------:R-:W-:Y:S01]  /*3e90*/  LOP3.LUT R30, R30, R26, R47, 0x96, !PT ;  /* 0x0000001a1e1e7212 */ /* 0x000fe200078e962f */
[----:B------:R-:W-:Y:S01]  /*3ea0*/  IMAD.IADD R47, R1, 0x1, R10 ;  /* 0x00000001012f7824 */ /* 0x000fe200078e020a */
[----:B------:R-:W-:Y:S01]  /*3eb0*/  LOP3.LUT R10, R29, 0xff, RZ, 0xc0, !PT ;  /* 0x000000ff1d0a7812 */ /* 0x000fe200078ec0ff */
[----:B------:R-:W3:Y:S01]  /*3ec0*/  LDL.U8 R26, [R49] ;  /* 0x00000000311a7983 */ /* 0x000ee20000100000 */
[----:B------:R-:W-:Y:S01]  /*3ed0*/  LOP3.LUT R12, R12, R45, R24, 0x96, !PT ;  /* 0x0000002d0c0c7212 */ /* 0x000fe200078e9618 */
[----:B------:R-:W-:Y:S01]  /*3ee0*/  IMAD.IADD R45, R1, 0x1, R8 ;  /* 0x00000001012d7824 */ /* 0x000fe200078e0208 */
[----:B------:R-:W-:Y:S01]  /*3ef0*/  LOP3.LUT R8, R50, 0xff, RZ, 0xc0, !PT ;  /* 0x000000ff32087812 */ /* 0x000fe200078ec0ff */
[----:B------:R-:W2:Y:S01]  /*3f00*/  LDL.U8 R24, [R53] ;  /* 0x0000000035187983 */ /* 0x000ea20000100000 */
[----:B------:R-:W-:Y:S01]  /*3f10*/  LOP3.LUT R6, R37, 0xff, RZ, 0xc0, !PT ;  /* 0x000000ff25067812 */ /* 0x000fe200078ec0ff */
[----:B------:R-:W-:-:S02]  /*3f20*/  IMAD.IADD R32, R1, 0x1, R10 ;  /* 0x0000000101207824 */ /* 0x000fc400078e020a */
[C---:B------:R-:W-:Y:S01]  /*3f30*/  IMAD.IADD R29, R1.reuse, 0x1, R8 ;  /* 0x00000001011d7824 */ /* 0x040fe200078e0208 */
[----:B------:R-:W3:Y:S01]  /*3f40*/  LDL.U8 R51, [R47+0x100] ;  /* 0x000100002f337983 */ /* 0x000ee20000100000 */
[----:B------:R-:W-:-:S03]  /*3f50*/  IMAD.IADD R39, R1, 0x1, R6 ;  /* 0x0000000101277824 */ /* 0x000fc600078e0206 */
[----:B------:R-:W4:Y:S04]  /*3f60*/  LDL.U8 R6, [R52] ;  /* 0x0000000034067983 */ /* 0x000f280000100000 */
[----:B------:R-:W4:Y:S04]  /*3f70*/  LDL.U8 R49, [R39+0x100] ;  /* 0x0001000027317983 */ /* 0x000f280000100000 */
[----:B------:R-:W4:Y:S04]  /*3f80*/  LDL.U8 R32, [R32+0x300] ;  /* 0x0003000020207983 */ /* 0x000f280000100000 */
[----:B------:R-:W4:Y:S04]  /*3f90*/  LDL.U8 R29, [R29+0x300] ;  /* 0x000300001d1d7983 */ /* 0x000f280000100000 */
[----:B------:R-:W4:Y:S04]  /*3fa0*/  LDL.U8 R38, [R45] ;  /* 0x000000002d267983 */ /* 0x000f280000100000 */
[----:B------:R-:W4:Y:S01]  /*3fb0*/  LDL.U8 R48, [R52+0x100] ;  /* 0x0001000034307983 */ /* 0x000f220000100000 */
[----:B------:R-:W-:-:S02]  /*3fc0*/  PRMT R8, R14, 0x7771, RZ ;  /* 0x000077710e087816 */ /* 0x000fc400000000ff */
[----:B------:R-:W-:Y:S01]  /*3fd0*/  PRMT R10, R14, 0x7772, RZ ;  /* 0x000077720e0a7816 */ /* 0x000fe200000000ff */
[----:B------:R-:W4:Y:S04]  /*3fe0*/  LDL.U8 R47, [R47] ;  /* 0x000000002f2f7983 */ /* 0x000f280000100000 */
[----:B------:R-:W4:Y:S04]  /*3ff0*/  LDL.U8 R52, [R19+0x100] ;  /* 0x0001000013347983 */ /* 0x000f280000100000 */
[----:B------:R-:W4:Y:S04]  /*4000*/  LDL.U8 R45, [R45+0x100] ;  /* 0x000100002d2d7983 */ /* 0x000f280000100000 */
[----:B------:R-:W4:Y:S04]  /*4010*/  LDL.U8 R39, [R39] ;  /* 0x0000000027277983 */ /* 0x000f280000100000 */
[----:B------:R-:W4:Y:S01]  /*4020*/  LDL.U8 R53, [R53+0x100] ;  /* 0x0001000035357983 */ /* 0x000f220000100000 */
[----:B--2---:R-:W-:-:S02]  /*4030*/  LOP3.LUT R43, R8, R24, R43, 0x96, !PT ;  /* 0x00000018082b7212 */ /* 0x004fc400078e962b */
[C---:B------:R-:W-:Y:S02]  /*4040*/  PRMT R8, R15.reuse, 0x7773, RZ ;  /* 0x000077730f087816 */ /* 0x040fe400000000ff */
[----:B---3--:R-:W-:Y:S02]  /*4050*/  LOP3.LUT R10, R10, R26, R51, 0x96, !PT ;  /* 0x0000001a0a0a7212 */ /* 0x008fe400078e9633 */
[----:B------:R-:W-:Y:S02]  /*4060*/  PRMT R51, R15, 0x7772, RZ ;  /* 0x000077720f337816 */ /* 0x000fe400000000ff */
[----:B------:R-:W-:Y:S02]  /*4070*/  LOP3.LUT R24, R25, R22, R42, 0x96, !PT ;  /* 0x0000001619187212 */ /* 0x000fe400078e962a */
[----:B----4-:R-:W-:Y:S02]  /*4080*/  LOP3.LUT R49, R8, R49, R6, 0x96, !PT ;  /* 0x0000003108317212 */ /* 0x010fe400078e9606 */
[----:B------:R-:W-:-:S02]  /*4090*/  LOP3.LUT R6, R32, 0xff, RZ, 0xc0, !PT ;  /* 0x000000ff20067812 */ /* 0x000fc400078ec0ff */
[----:B------:R-:W-:Y:S02]  /*40a0*/  LOP3.LUT R22, R23, R12, R28, 0x96, !PT ;  /* 0x0000000c17167212 */ /* 0x000fe400078e961c */
[----:B------:R-:W-:Y:S02]  /*40b0*/  LOP3.LUT R8, R29, 0xff, RZ, 0xc0, !PT ;  /* 0x000000ff1d087812 */ /* 0x000fe400078ec0ff */
[----:B------:R-:W-:Y:S02]  /*40c0*/  LOP3.LUT R26, R36, R41, R25, 0x96, !PT ;  /* 0x00000029241a7212 */ /* 0x000fe400078e9619 */
[--C-:B------:R-:W-:Y:S01]  /*40d0*/  LOP3.LUT R12, R40, R43, R29.reuse, 0x96, !PT ;  /* 0x0000002b280c7212 */ /* 0x100fe200078e961d */
[----:B------:R0:W2:Y:S01]  /*40e0*/  LDL.U8 R41, [R20] ;  /* 0x0000000014297983 */ /* 0x0000a20000100000 */
[----:B------:R-:W-:Y:S02]  /*40f0*/  LOP3.LUT R10, R46, R10, R29, 0x96, !PT ;  /* 0x0000000a2e0a7212 */ /* 0x000fe400078e961d */
[----:B------:R-:W-:Y:S01]  /*4100*/  LOP3.LUT R38, R51, R38, R48, 0x96, !PT ;  /* 0x0000002633267212 */ /* 0x000fe200078e9630 */
[----:B------:R-:W-:Y:S01]  /*4110*/  IMAD.IADD R29, R1, 0x1, R6 ;  /* 0x00000001011d7824 */ /* 0x000fe200078e0206 */
[----:B------:R-:W-:Y:S01]  /*4120*/  LOP3.LUT R25, R23, R30, R31, 0x96, !PT ;  /* 0x0000001e17197212 */ /* 0x000fe200078e961f */
[----:B------:R-:W-:Y:S01]  /*4130*/  IMAD.IADD R30, R1, 0x1, R8 ;  /* 0x00000001011e7824 */ /* 0x000fe200078e0208 */
[----:B------:R-:W-:-:S02]  /*4140*/  LOP3.LUT R6, R7, R49, R32, 0x96, !PT ;  /* 0x0000003107067212 */ /* 0x000fc400078e9620 */
[----:B------:R-:W-:Y:S01]  /*4150*/  LOP3.LUT R23, R32, R38, R37, 0x96, !PT ;  /* 0x0000002620177212 */ /* 0x000fe200078e9625 */
[----:B------:R-:W3:Y:S01]  /*4160*/  LDL.U8 R43, [R29] ;  /* 0x000000001d2b7983 */ /* 0x000ee20000100000 */
[----:B------:R-:W-:Y:S02]  /*4170*/  LOP3.LUT R6, R6, 0xff, RZ, 0xc0, !PT ;  /* 0x000000ff06067812 */ /* 0x000fe400078ec0ff */
[----:B------:R-:W-:Y:S01]  /*4180*/  LOP3.LUT R8, R23, 0xff, RZ, 0xc0, !PT ;  /* 0x000000ff17087812 */ /* 0x000fe200078ec0ff */
[----:B------:R-:W4:Y:S01]  /*4190*/  LDL.U8 R51, [R30+0x100] ;  /* 0x000100001e337983 */ /* 0x000f220000100000 */
[----:B------:R-:W-:Y:S02]  /*41a0*/  LOP3.LUT R26, R26, 0xff, RZ, 0xc0, !PT ;  /* 0x000000ff1a1a7812 */ /* 0x000fe400078ec0ff */
[----:B------:R-:W-:Y:S02]  /*41b0*/  LOP3.LUT R22, R22, 0xff, RZ, 0xc0, !PT ;  /* 0x000000ff16167812 */ /* 0x000fe400078ec0ff */
[----:B------:R-:W-:Y:S01]  /*41c0*/  LOP3.LUT R12, R12, 0xff, RZ, 0xc0, !PT ;  /* 0x000000ff0c0c7812 */ /* 0x000fe200078ec0ff */
[----:B------:R-:W-:Y:S01]  /*41d0*/  IMAD.IADD R23, R1, 0x1, R6 ;  /* 0x0000000101177824 */ /* 0x000fe200078e0206 */
[----:B0-----:R-:W-:Y:S01]  /*41e0*/  LOP3.LUT R20, R25, 0xff, RZ, 0xc0, !PT ;  /* 0x000000ff19147812 */ /* 0x001fe200078ec0ff */
[C---:B------:R-:W-:Y:S01]  /*41f0*/  IMAD.IADD R32, R1.reuse, 0x1, R8 ;  /* 0x0000000101207824 */ /* 0x040fe200078e0208 */
[----:B------:R-:W-:Y:S01]  /*4200*/  LOP3.LUT R10, R10, 0xff, RZ, 0xc0, !PT ;  /* 0x000000ff0a0a7812 */ /* 0x000fe200078ec0ff */
[----:B------:R-:W4:Y:S01]  /*4210*/  LDL.U8 R50, [R29+0x100] ;  /* 0x000100001d327983 */ /* 0x000f220000100000 */
[----:B------:R-:W-:Y:S01]  /*4220*/  LOP3.LUT R24, R24, 0xff, RZ, 0xc0, !PT ;  /* 0x000000ff18187812 */ /* 0x000fe200078ec0ff */
[----:B------:R-:W-:-:S02]  /*4230*/  IMAD.IADD R26, R1, 0x1, R26 ;  /* 0x00000001011a7824 */ /* 0x000fc400078e021a */
[C---:B------:R-:W-:Y:S01]  /*4240*/  IMAD.IADD R22, R1.reuse, 0x1, R22 ;  /* 0x0000000101167824 */ /* 0x040fe200078e0216 */
[----:B------:R-:W4:Y:S01]  /*4250*/  LDL.U8 R49, [R30] ;  /* 0x000000001e317983 */ /* 0x000f220000100000 */
[C---:B------:R-:W-:Y:S02]  /*4260*/  IMAD.IADD R12, R1.reuse, 0x1, R12 ;  /* 0x00000001010c7824 */ /* 0x040fe400078e020c */
[C---:B------:R-:W-:Y:S01]  /*4270*/  IMAD.IADD R20, R1.reuse, 0x1, R20 ;  /* 0x0000000101147824 */ /* 0x040fe200078e0214 */
[----:B------:R-:W4:Y:S01]  /*4280*/  LDL.U8 R23, [R23+0x300] ;  /* 0x0003000017177983 */ /* 0x000f220000100000 */
[C---:B------:R-:W-:Y:S02]  /*4290*/  IMAD.IADD R10, R1.reuse, 0x1, R10 ;  /* 0x00000001010a7824 */ /* 0x040fe400078e020a */
[----:B------:R-:W-:Y:S01]  /*42a0*/  IMAD.IADD R24, R1, 0x1, R24 ;  /* 0x0000000101187824 */ /* 0x000fe200078e0218 */
[----:B------:R-:W4:Y:S04]  /*42b0*/  LDL.U8 R48, [R26+0x300] ;  /* 0x000300001a307983 */ /* 0x000f280000100000 */
[----:B------:R-:W4:Y:S04]  /*42c0*/  LDL.U8 R30, [R22+0x300] ;  /* 0x00030000161e7983 */ /* 0x000f280000100000 */
[----:B------:R-:W4:Y:S04]  /*42d0*/  LDL.U8 R19, [R12+0x300] ;  /* 0x000300000c137983 */ /* 0x000f280000100000 */
[----:B------:R-:W4:Y:S04]  /*42e0*/  LDL.U8 R32, [R32+0x300] ;  /* 0x0003000020207983 */ /* 0x000f280000100000 */
[----:B------:R-:W4:Y:S04]  /*42f0*/  LDL.U8 R29, [R20+0x300] ;  /* 0x00030000141d7983 */ /* 0x000f280000100000 */
[----:B------:R0:W4:Y:S04]  /*4300*/  LDL.U8 R38, [R10+0x300] ;  /* 0x000300000a267983 */ /* 0x0001280000100000 */
[----:B------:R1:W4:Y:S01]  /*4310*/  LDL.U8 R25, [R24+0x300] ;  /* 0x0003000018197983 */ /* 0x0003220000100000 */
[----:B------:R-:W-:-:S02]  /*4320*/  PRMT R13, R13, 0x7773, RZ ;  /* 0x000077730d0d7816 */ /* 0x000fc400000000ff */
[----:B------:R-:W-:Y:S02]  /*4330*/  PRMT R8, R14, 0x7773, RZ ;  /* 0x000077730e087816 */ /* 0x000fe400000000ff */
[C---:B------:R-:W-:Y:S02]  /*4340*/  PRMT R6, R15.reuse, 0x7771, RZ ;  /* 0x000077710f067816 */ /* 0x040fe400000000ff */
[----:B------:R-:W-:Y:S02]  /*4350*/  LOP3.LUT R42, R42, R5, R21, 0x96, !PT ;  /* 0x000000052a2a7212 */ /* 0x000fe400078e9615 */
[----:B------:R-:W-:Y:S02]  /*4360*/  PRMT R15, R15, 0x7770, RZ ;  /* 0x000077700f0f7816 */ /* 0x000fe400000000ff */
[----:B------:R-:W-:Y:S02]  /*4370*/  LOP3.LUT R5, R34, R35, R31, 0x96, !PT ;  /* 0x0000002322057212 */ /* 0x000fe400078e961f */
[----:B------:R-:W-:-:S02]  /*4380*/  PRMT R14, R14, 0x7770, RZ ;  /* 0x000077700e0e7816 */ /* 0x000fc400000000ff */
[----:B--2---:R-:W-:-:S04]  /*4390*/  LOP3.LUT R13, R13, R52, R41, 0x96, !PT ;  /* 0x000000340d0d7212 */ /* 0x004fc800078e9629 */
[----:B0-----:R-:W-:Y:S02]  /*43a0*/  LOP3.LUT R10, R28, R13, R34, 0x96, !PT ;  /* 0x0000000d1c0a7212 */ /* 0x001fe400078e9622 */
[----:B---3--:R-:W-:Y:S02]  /*43b0*/  LOP3.LUT R6, R6, R43, R45, 0x96, !PT ;  /* 0x0000002b06067212 */ /* 0x008fe400078e962d */
[----:B----4-:R-:W-:-:S04]  /*43c0*/  LOP3.LUT R8, R8, R51, R47, 0x96, !PT ;  /* 0x0000003308087212 */ /* 0x010fc800078e962f */
[----:B------:R-:W-:Y:S02]  /*43d0*/  LOP3.LUT R34, R27, R8, R46, 0x96, !PT ;  /* 0x000000081b227212 */ /* 0x000fe400078e962e */
[----:B------:R-:W-:Y:S02]  /*43e0*/  LOP3.LUT R8, R42, 0xff, RZ, 0xc0, !PT ;  /* 0x000000ff2a087812 */ /* 0x000fe400078ec0ff */
[----:B------:R-:W-:Y:S02]  /*43f0*/  LOP3.LUT R6, R44, R6, R37, 0x96, !PT ;  /* 0x000000062c067212 */ /* 0x000fe400078e9625 */
[----:B------:R-:W-:Y:S01]  /*4400*/  LOP3.LUT R15, R15, R50, R39, 0x96, !PT ;  /* 0x000000320f0f7212 */ /* 0x000fe200078e9627 */
[----:B------:R-:W-:Y:S01]  /*4410*/  IMAD.IADD R37, R1, 0x1, R8 ;  /* 0x0000000101257824 */ /* 0x000fe200078e0208 */
[----:B------:R-:W-:Y:S02]  /*4420*/  LOP3.LUT R10, R10, 0xff, RZ, 0xc0, !PT ;  /* 0x000000ff0a0a7812 */ /* 0x000fe400078ec0ff */
[----:B------:R-:W-:-:S02]  /*4430*/  LOP3.LUT R31, R44, R15, R7, 0x96, !PT ;  /* 0x0000000f2c1f7212 */ /* 0x000fc400078e9607 */
[----:B------:R-:W-:Y:S02]  /*4440*/  LOP3.LUT R6, R6, 0xff, RZ, 0xc0, !PT ;  /* 0x000000ff06067812 */ /* 0x000fe400078ec0ff */
[----:B------:R-:W-:Y:S02]  /*4450*/  LOP3.LUT R26, R23, 0xff, RZ, 0xc0, !PT ;  /* 0x000000ff171a7812 */ /* 0x000fe400078ec0ff */
[----:B------:R-:W-:Y:S02]  /*4460*/  LOP3.LUT R44, R48, 0xff, RZ, 0xc0, !PT ;  /* 0x000000ff302c7812 */ /* 0x000fe400078ec0ff */
[----:B-1----:R-:W-:Y:S02]  /*4470*/  LOP3.LUT R24, R30, 0xff, RZ, 0xc0, !PT ;  /* 0x000000ff1e187812 */ /* 0x002fe400078ec0ff */
[----:B------:R-:W-:Y:S02]  /*4480*/  LOP3.LUT R22, R19, 0xff, RZ, 0xc0, !PT ;  /* 0x000000ff13167812 */ /* 0x000fe400078ec0ff */
[----:B------:R-:W-:Y:S01]  /*4490*/  LOP3.LUT R20, R32, 0xff, RZ, 0xc0, !PT ;  /* 0x000000ff20147812 */ /* 0x000fe200078ec0ff */
[----:B------:R-:W-:Y:S01]  /*44a0*/  IMAD.IADD R7, R1, 0x1, R10 ;  /* 0x0000000101077824 */ /* 0x000fe200078e020a */
[----:B------:R-:W-:Y:S01]  /*44b0*/  LOP3.LUT R8, R5, 0xff, RZ, 0xc0, !PT ;  /* 0x000000ff05087812 */ /* 0x000fe200078ec0ff */
[----:B------:R-:W-:Y:S01]  /*44c0*/  IMAD.IADD R43, R1, 0x1, R26 ;  /* 0x00000001012b7824 */ /* 0x000fe200078e021a */
[----:B------:R-:W-:Y:S01]  /*44d0*/  LOP3.LUT R35, R14, R53, R49, 0x96, !PT ;  /* 0x000000350e237212 */ /* 0x000fe200078e9631 */
[----:B------:R0:W2:Y:S01]  /*44e0*/  LDL.U8 R5, [R37+0x300] ;  /* 0x0003000025057983 */ /* 0x0000a20000100000 */
[----:B------:R-:W-:Y:S01]  /*44f0*/  LOP3.LUT R42, R29, 0xff, RZ, 0xc0, !PT ;  /* 0x000000ff1d2a7812 */ /* 0x000fe200078ec0ff */
[C---:B------:R-:W-:Y:S01]  /*4500*/  IMAD.IADD R6, R1.reuse, 0x1, R6 ;  /* 0x0000000101067824 */ /* 0x040fe200078e0206 */
[----:B------:R-:W-:Y:S01]  /*4510*/  LOP3.LUT R28, R38, 0xff, RZ, 0xc0, !PT ;  /* 0x000000ff261c7812 */ /* 0x000fe200078ec0ff */
[----:B------:R-:W3:Y:S01]  /*4520*/  LDL.128 R12, [R1+0x460] ;  /* 0x00046000010c7983 */ /* 0x000ee20000100c00 */
[C---:B------:R-:W-:Y:S01]  /*4530*/  IMAD.IADD R39, R1.reuse, 0x1, R44 ;  /* 0x0000000101277824 */ /* 0x040fe200078e022c */
[----:B------:R-:W-:Y:S01]  /*4540*/  LOP3.LUT R34, R34, 0xff, RZ, 0xc0, !PT ;  /* 0x000000ff22227812 */ /* 0x000fe200078ec0ff */
[----:B------:R-:W-:Y:S01]  /*4550*/  IMAD.IADD R24, R1, 0x1, R24 ;  /* 0x0000000101187824 */ /* 0x000fe200078e0218 */
[----:B------:R-:W-:Y:S01]  /*4560*/  LOP3.LUT R10, R25, 0xff, RZ, 0xc0, !PT ;  /* 0x000000ff190a7812 */ /* 0x000fe200078ec0ff */
[C---:B0-----:R-:W-:Y:S01]  /*4570*/  IMAD.IADD R37, R1.reuse, 0x1, R22 ;  /* 0x0000000101257824 */ /* 0x041fe200078e0216 */
[----:B------:R-:W4:Y:S01]  /*4580*/  LDL.U8 R49, [R43+0x100] ;  /* 0x000100002b317983 */ /* 0x000f220000100000 */
[----:B------:R-:W-:-:S02]  /*4590*/  IMAD.IADD R53, R1, 0x1, R20 ;  /* 0x0000000101357824 */ /* 0x000fc400078e0214 */
[C---:B------:R-:W-:Y:S01]  /*45a0*/  IMAD.IADD R47, R1.reuse, 0x1, R42 ;  /* 0x00000001012f7824 */ /* 0x040fe200078e022a */
[----:B------:R-:W2:Y:S01]  /*45b0*/  LDL.U8 R26, [R39+0x100] ;  /* 0x00010000271a7983 */ /* 0x000ea20000100000 */
[C---:B------:R-:W-:Y:S02]  /*45c0*/  IMAD.IADD R44, R1.reuse, 0x1, R28 ;  /* 0x00000001012c7824 */ /* 0x040fe400078e021c */
[C---:B------:R-:W-:Y:S01]  /*45d0*/  IMAD.IADD R20, R1.reuse, 0x1, R10 ;  /* 0x0000000101147824 */ /* 0x040fe200078e020a */
[----:B------:R-:W4:Y:S01]  /*45e0*/  LDL.U8 R28, [R37+0x100] ;  /* 0x00010000251c7983 */ /* 0x000f220000100000 */
[----:B------:R-:W-:Y:S01]  /*45f0*/  IMAD.IADD R10, R1, 0x1, R8 ;  /* 0x00000001010a7824 */ /* 0x000fe200078e0208 */
[----:B------:R-:W-:Y:S01]  /*4600*/  LOP3.LUT R8, R31, 0xff, RZ, 0xc0, !PT ;  /* 0x000000ff1f087812 */ /* 0x000fe200078ec0ff */
[C---:B------:R-:W-:Y:S01]  /*4610*/  IMAD.IADD R34, R1.reuse, 0x1, R34 ;  /* 0x0000000101227824 */ /* 0x040fe200078e0222 */
[----:B------:R0:W4:Y:S04]  /*4620*/  LDL.U8 R41, [R37] ;  /* 0x0000000025297983 */ /* 0x0001280000100000 */
[----:B------:R-:W2:Y:S04]  /*4630*/  LDL.U8 R43, [R43] ;  /* 0x000000002b2b7983 */ /* 0x000ea80000100000 */
[----:B------:R-:W4:Y:S04]  /*4640*/  LDL.U8 R45, [R24] ;  /* 0x00000000182d7983 */ /* 0x000f280000100000 */
[----:B------:R-:W4:Y:S04]  /*4650*/  LDL.U8 R42, [R53+0x100] ;  /* 0x00010000352a7983 */ /* 0x000f280000100000 */
[----:B------:R-:W4:Y:S04]  /*4660*/  LDL.U8 R6, [R6+0x300] ;  /* 0x0003000006067983 */ /* 0x000f280000100000 */
[----:B------:R1:W4:Y:S04]  /*4670*/  LDL.U8 R50, [R7+0x300] ;  /* 0x0003000007327983 */ /* 0x0003280000100000 */
[----:B------:R-:W4:Y:S01]  /*4680*/  LDL.U8 R22, [R39] ;  /* 0x0000000027167983 */ /* 0x000f220000100000 */
[----:B0-----:R-:W-:-:S03]  /*4690*/  IMAD.IADD R37, R1, 0x1, R8 ;  /* 0x0000000101257824 */ /* 0x001fc600078e0208 */
[----:B------:R-:W4:Y:S04]  /*46a0*/  LDL.U8 R51, [R47] ;  /* 0x000000002f337983 */ /* 0x000f280000100000 */
[----:B------:R-:W4:Y:S04]  /*46b0*/  LDL.U8 R39, [R47+0x100] ;  /* 0x000100002f277983 */ /* 0x000f280000100000 */
[----:B------:R-:W4:Y:S04]  /*46c0*/  LDL.U8 R52, [R44+0x100] ;  /* 0x000100002c347983 */ /* 0x000f280000100000 */
[----:B------:R-:W4:Y:S04]  /*46d0*/  LDL.U8 R34, [R34+0x300] ;  /* 0x0003000022227983 */ /* 0x000f280000100000 */
[----:B------:R0:W4:Y:S04]  /*46e0*/  LDL.U8 R31, [R10+0x300] ;  /* 0x000300000a1f7983 */ /* 0x0001280000100000 */
[----:B------:R-:W4:Y:S04]  /*46f0*/  LDL.U8 R46, [R44] ;  /* 0x000000002c2e7983 */ /* 0x000f280000100000 */
[----:B------:R-:W4:Y:S04]  /*4700*/  LDL.U8 R47, [R20+0x100] ;  /* 0x00010000142f7983 */ /* 0x000f280000100000 */
[----:B------:R-:W4:Y:S04]  /*4710*/  LDL.U8 R44, [R53] ;  /* 0x00000000352c7983 */ /* 0x000f280000100000 */
[----:B------:R-:W4:Y:S01]  /*4720*/  LDL.U8 R37, [R37+0x300] ;  /* 0x0003000025257983 */ /* 0x000f220000100000 */
[----:B------:R-:W-:-:S02]  /*4730*/  LOP3.LUT R33, R36, R33, R21, 0x96, !PT ;  /* 0x0000002124217212 */ /* 0x000fc400078e9615 */
[----:B------:R-:W-:Y:S02]  /*4740*/  LOP3.LUT R35, R40, R35, R27, 0x96, !PT ;  /* 0x0000002328237212 */ /* 0x000fe400078e961b */
[----:B------:R-:W-:Y:S02]  /*4750*/  LOP3.LUT R36, R33, 0xff, RZ, 0xc0, !PT ;  /* 0x000000ff21247812 */ /* 0x000fe400078ec0ff */
[C---:B---3--:R-:W-:Y:S02]  /*4760*/  PRMT R27, R12.reuse, 0x7771, RZ ;  /* 0x000077710c1b7816 */ /* 0x048fe400000000ff */
[C---:B-1----:R-:W-:Y:S02]  /*4770*/  PRMT R7, R12.reuse, 0x7772, RZ ;  /* 0x000077720c077816 */ /* 0x042fe400000000ff */
[C---:B------:R-:W-:Y:S02]  /*4780*/  PRMT R21, R12.reuse, 0x7770, RZ ;  /* 0x000077700c157816 */ /* 0x040fe400000000ff */
[----:B------:R-:W-:-:S02]  /*4790*/  PRMT R12, R12, 0x7773, RZ ;  /* 0x000077730c0c7816 */ /* 0x000fc400000000ff */
[C---:B0-----:R-:W-:Y:S02]  /*47a0*/  PRMT R10, R13.reuse, 0x7770, RZ ;  /* 0x000077700d0a7816 */ /* 0x041fe400000000ff */
[----:B------:R-:W-:Y:S02]  /*47b0*/  PRMT R8, R13, 0x7771, RZ ;  /* 0x000077710d087816 */ /* 0x000fe400000000ff */
[----:B--2---:R-:W-:Y:S02]  /*47c0*/  LOP3.LUT R26, R12, R26, R43, 0x96, !PT ;  /* 0x0000001a0c1a7212 */ /* 0x004fe400078e962b */
[----:B----4-:R-:W-:Y:S02]  /*47d0*/  LOP3.LUT R45, R10, R28, R45, 0x96, !PT ;  /* 0x0000001c0a2d7212 */ /* 0x010fe400078e962d */
[----:B------:R-:W-:Y:S02]  /*47e0*/  LOP3.LUT R10, R5, 0xff, RZ, 0xc0, !PT ;  /* 0x000000ff050a7812 */ /* 0x000fe400078ec0ff */
[----:B------:R-:W-:-:S02]  /*47f0*/  LOP3.LUT R41, R8, R41, R42, 0x96, !PT ;  /* 0x0000002908297212 */ /* 0x000fc400078e962a */
[----:B------:R-:W-:Y:S02]  /*4800*/  LOP3.LUT R12, R6, 0xff, RZ, 0xc0, !PT ;  /* 0x000000ff060c7812 */ /* 0x000fe400078ec0ff */
[----:B------:R-:W-:Y:S01]  /*4810*/  LOP3.LUT R8, R50, 0xff, RZ, 0xc0, !PT ;  /* 0x000000ff32087812 */ /* 0x000fe200078ec0ff */
[----:B------:R-:W-:-:S04]  /*4820*/  IMAD.IADD R40, R1, 0x1, R10 ;  /* 0x0000000101287824 */ /* 0x000fc800078e020a */
[----:B------:R-:W-:Y:S01]  /*4830*/  IMAD.IADD R43, R1, 0x1, R8 ;  /* 0x00000001012b7824 */ /* 0x000fe200078e0208 */
[----:B------:R-:W2:Y:S04]  /*4840*/  LDL.U8 R28, [R40] ;  /* 0x00000000281c7983 */ /* 0x000ea80000100000 */
[----:B------:R-:W2:Y:S01]  /*4850*/  LDL.U8 R33, [R43+0x100] ;  /* 0x000100002b217983 */ /* 0x000ea20000100000 */
[----:B------:R-:W-:Y:S02]  /*4860*/  LOP3.LUT R39, R21, R39, R22, 0x96, !PT ;  /* 0x0000002715277212 */ /* 0x000fe400078e9616 */
[----:B------:R-:W-:Y:S02]  /*4870*/  PRMT R21, R13, 0x7772, RZ ;  /* 0x000077720d157816 */ /* 0x000fe400000000ff */
[----:B------:R-:W-:Y:S01]  /*4880*/  LOP3.LUT R27, R27, R51, R52, 0x96, !PT ;  /* 0x000000331b1b7212 */ /* 0x000fe200078e9634 */
[----:B------:R-:W-:Y:S01]  /*4890*/  IMAD.IADD R51, R1, 0x1, R12 ;  /* 0x0000000101337824 */ /* 0x000fe200078e020c */
[----:B------:R-:W-:Y:S01]  /*48a0*/  LOP3.LUT R22, R35, 0xff, RZ, 0xc0, !PT ;  /* 0x000000ff23167812 */ /* 0x000fe200078ec0ff */
[----:B------:R-:W3:Y:S01]  /*48b0*/  LDL.U8 R43, [R43] ;  /* 0x000000002b2b7983 */ /* 0x000ee20000100000 */
[----:B------:R-:W-:-:S03]  /*48c0*/  LOP3.LUT R8, R34, 0xff, RZ, 0xc0, !PT ;  /* 0x000000ff22087812 */ /* 0x000fc600078ec0ff */
[----:B------:R-:W4:Y:S01]  /*48d0*/  LDL.U8 R12, [R51] ;  /* 0x00000000330c7983 */ /* 0x000f220000100000 */
[----:B------:R-:W-:-:S05]  /*48e0*/  LOP3.LUT R10, R31, 0xff, RZ, 0xc0, !PT ;  /* 0x000000ff1f0a7812 */ /* 0x000fca00078ec0ff */
[----:B------:R-:W-:Y:S01]  /*48f0*/  IMAD.IADD R42, R1, 0x1, R10 ;  /* 0x00000001012a7824 */ /* 0x000fe200078e020a */
[----:B------:R-:W-:Y:S01]  /*4900*/  LOP3.LUT R7, R7, R46, R49, 0x96, !PT ;  /* 0x0000002e07077212 */ /* 0x000fe200078e9631 */
[----:B------:R-:W-:Y:S01]  /*4910*/  IMAD.IADD R10, R1, 0x1, R22 ;  /* 0x00000001010a7824 */ /* 0x000fe200078e0216 */
[----:B------:R-:W-:Y:S02]  /*4920*/  LOP3.LUT R26, R38, R26, R29, 0x96, !PT ;  /* 0x0000001a261a7212 */ /* 0x000fe400078e961d */
[----:B------:R-:W-:Y:S01]  /*4930*/  LOP3.LUT R47, R21, R44, R47, 0x96, !PT ;  /* 0x0000002c152f7212 */ /* 0x000fe200078e962f */
[----:B------:R-:W-:Y:S01]  /*4940*/  IMAD.IADD R44, R1, 0x1, R8 ;  /* 0x00000001012c7824 */ /* 0x000fe200078e0208 */
[----:B------:R-:W4:Y:S01]  /*4950*/  LDL.U8 R21, [R40+0x100] ;  /* 0x0001000028157983 */ /* 0x000f220000100000 */
[----:B------:R-:W-:Y:S01]  /*4960*/  LOP3.LUT R8, R37, 0xff, RZ, 0xc0, !PT ;  /* 0x000000ff25087812 */ /* 0x000fe200078ec0ff */
[C---:B------:R-:W-:Y:S02]  /*4970*/  IMAD.IADD R46, R1.reuse, 0x1, R36 ;  /* 0x00000001012e7824 */ /* 0x040fe400078e0224 */
[----:B------:R-:W3:Y:S02]  /*4980*/  LDL.U8 R35, [R42] ;  /* 0x000000002a237983 */ /* 0x000ee40000100000 */
[----:B------:R-:W-:-:S02]  /*4990*/  IMAD.IADD R49, R1, 0x1, R8 ;  /* 0x0000000101317824 */ /* 0x000fc400078e0208 */
[----:B------:R-:W3:Y:S04]  /*49a0*/  LDL.U8 R36, [R44+0x100] ;  /* 0x000100002c247983 */ /* 0x000ee80000100000 */
[----:B------:R-:W3:Y:S04]  /*49b0*/  LDL.U8 R10, [R10+0x300] ;  /* 0x000300000a0a7983 */ /* 0x000ee80000100000 */
[----:B------:R-:W3:Y:S04]  /*49c0*/  LDL.U8 R22, [R46+0x300] ;  /* 0x000300002e167983 */ /* 0x000ee80000100000 */
[----:B------:R-:W3:Y:S04]  /*49d0*/  LDL.U8 R40, [R44] ;  /* 0x000000002c287983 */ /* 0x000ee80000100000 */
[----:B------:R-:W3:Y:S01]  /*49e0*/  LDL.U8 R53, [R49+0x100] ;  /* 0x0001000031357983 */ /* 0x000ee20000100000 */
[----:B------:R-:W-:-:S03]  /*49f0*/  PRMT R8, R14, 0x7771, RZ ;  /* 0x000077710e087816 */ /* 0x000fc600000000ff */
[----:B------:R-:W3:Y:S04]  /*4a00*/  LDL.U8 R42, [R42+0x100] ;  /* 0x000100002a2a7983 */ /* 0x000ee80000100000 */
[----:B------:R-:W3:Y:S01]  /*4a10*/  LDL.U8 R49, [R49] ;  /* 0x0000000031317983 */ /* 0x000ee20000100000 */
[----:B------:R-:W-:-:S03]  /*4a20*/  LOP3.LUT R26, R26, 0xff, RZ, 0xc0, !PT ;  /* 0x000000ff1a1a7812 */ /* 0x000fc600078ec0ff */
[----:B------:R-:W3:Y:S02]  /*4a30*/  LDL.U8 R51, [R51+0x100] ;  /* 0x0001000033337983 */ /* 0x000ee40000100000 */
[----:B------:R-:W-:Y:S01]  /*4a40*/  IMAD.IADD R26, R1, 0x1, R26 ;  /* 0x00000001011a7824 */ /* 0x000fe200078e021a */
[----:B----4-:R-:W-:Y:S02]  /*4a50*/  LOP3.LUT R21, R8, R12, R21, 0x96, !PT ;  /* 0x0000000c08157212 */ /* 0x010fe400078e9615 */
[----:B------:R-:W-:Y:S02]  /*4a60*/  PRMT R12, R14, 0x7772, RZ ;  /* 0x000077720e0c7816 */ /* 0x000fe400000000ff */
[----:B------:R-:W-:Y:S02]  /*4a70*/  PRMT R8, R15, 0x7772, RZ ;  /* 0x000077720f087816 */ /* 0x000fe400000000ff */
[----:B--2---:R-:W-:Y:S02]  /*4a80*/  LOP3.LUT R12, R12, R28, R33, 0x96, !PT ;  /* 0x0000001c0c0c7212 */ /* 0x004fe400078e9621 */
[----:B------:R-:W-:-:S02]  /*4a90*/  LOP3.LUT R28, R23, R39, R38, 0x96, !PT ;  /* 0x00000027171c7212 */ /* 0x000fc400078e9626 */
[----:B------:R-:W-:Y:S01]  /*4aa0*/  PRMT R38, R15, 0x7773, RZ ;  /* 0x000077730f267816 */ /* 0x000fe200000000ff */
[----:B------:R-:W2:Y:S01]  /*4ab0*/  LDL.U8 R39, [R24+0x100] ;  /* 0x0001000018277983 */ /* 0x000ea20000100000 */
[----:B---3--:R-:W-:Y:S02]  /*4ac0*/  LOP3.LUT R35, R8, R35, R36, 0x96, !PT ;  /* 0x0000002308237212 */ /* 0x008fe400078e9624 */
[--C-:B------:R-:W-:Y:S01]  /*4ad0*/  LOP3.LUT R21, R50, R21, R10.reuse, 0x96, !PT ;  /* 0x0000001532157212 */ /* 0x100fe200078e960a */
[----:B------:R0:W2:Y:S01]  /*4ae0*/  LDL.U8 R36, [R20] ;  /* 0x0000000014247983 */ /* 0x0000a20000100000 */
[----:B------:R-:W-:Y:S02]  /*4af0*/  LOP3.LUT R12, R6, R12, R10, 0x96, !PT ;  /* 0x0000000c060c7212 */ /* 0x000fe400078e960a */
[----:B------:R-:W-:Y:S02]  /*4b00*/  LOP3.LUT R8, R22, 0xff, RZ, 0xc0, !PT ;  /* 0x000000ff16087812 */ /* 0x000fe400078ec0ff */
[----:B------:R-:W-:-:S02]  /*4b10*/  LOP3.LUT R10, R10, 0xff, RZ, 0xc0, !PT ;  /* 0x000000ff0a0a7812 */ /* 0x000fc400078ec0ff */
[C---:B------:R-:W-:Y:S02]  /*4b20*/  LOP3.LUT R33, R25.reuse, R45, R32, 0x96, !PT ;  /* 0x0000002d19217212 */ /* 0x040fe400078e9620 */
[----:B------:R-:W-:Y:S02]  /*4b30*/  LOP3.LUT R53, R38, R53, R40, 0x96, !PT ;  /* 0x0000003526357212 */ /* 0x000fe400078e9628 */
[----:B------:R-:W-:Y:S01]  /*4b40*/  LOP3.LUT R25, R25, R41, R30, 0x96, !PT ;  /* 0x0000002919197212 */ /* 0x000fe200078e961e */
[----:B------:R-:W-:Y:S01]  /*4b50*/  IMAD.IADD R44, R1, 0x1, R8 ;  /* 0x00000001012c7824 */ /* 0x000fe200078e0208 */
[----:B------:R-:W-:Y:S01]  /*4b60*/  LOP3.LUT R8, R31, R53, R22, 0x96, !PT ;  /* 0x000000351f087212 */ /* 0x000fe200078e9616 */
[----:B------:R-:W-:Y:S01]  /*4b70*/  IMAD.IADD R38, R1, 0x1, R10 ;  /* 0x0000000101267824 */ /* 0x000fe200078e020a */
[----:B------:R-:W-:Y:S02]  /*4b80*/  LOP3.LUT R10, R22, R35, R37, 0x96, !PT ;  /* 0x00000023160a7212 */ /* 0x000fe400078e9625 */
[----:B------:R-:W-:Y:S01]  /*4b90*/  LOP3.LUT R12, R12, 0xff, RZ, 0xc0, !PT ;  /* 0x000000ff0c0c7812 */ /* 0x000fe200078ec0ff */
[----:B------:R-:W3:Y:S01]  /*4ba0*/  LDL.U8 R40, [R44+0x100] ;  /* 0x000100002c287983 */ /* 0x000ee20000100000 */
[----:B------:R-:W-:-:S02]  /*4bb0*/  LOP3.LUT R22, R25, 0xff, RZ, 0xc0, !PT ;  /* 0x000000ff19167812 */ /* 0x000fc400078ec0ff */
[----:B0-----:R-:W-:Y:S01]  /*4bc0*/  LOP3.LUT R20, R21, 0xff, RZ, 0xc0, !PT ;  /* 0x000000ff15147812 */ /* 0x001fe200078ec0ff */
[C---:B------:R-:W-:Y:S01]  /*4bd0*/  IMAD.IADD R46, R1.reuse, 0x1, R12 ;  /* 0x00000001012e7824 */ /* 0x040fe200078e020c */
[----:B------:R-:W-:Y:S01]  /*4be0*/  LOP3.LUT R10, R10, 0xff, RZ, 0xc0, !PT ;  /* 0x000000ff0a0a7812 */ /* 0x000fe200078ec0ff */
[----:B------:R-:W4:Y:S01]  /*4bf0*/  LDL.U8 R41, [R44] ;  /* 0x000000002c297983 */ /* 0x000f220000100000 */
[----:B------:R-:W-:Y:S01]  /*4c00*/  IMAD.IADD R22, R1, 0x1, R22 ;  /* 0x0000000101167824 */ /* 0x000fe200078e0216 */
[----:B------:R-:W-:Y:S02]  /*4c10*/  LOP3.LUT R28, R28, 0xff, RZ, 0xc0, !PT ;  /* 0x000000ff1c1c7812 */ /* 0x000fe400078ec0ff */
[----:B------:R-:W-:Y:S01]  /*4c20*/  LOP3.LUT R24, R33, 0xff, RZ, 0xc0, !PT ;  /* 0x000000ff21187812 */ /* 0x000fe200078ec0ff */
[----:B------:R-:W4:Y:S01]  /*4c30*/  LDL.U8 R45, [R38] ;  /* 0x00000000262d7983 */ /* 0x000f220000100000 */
[----:B------:R-:W-:Y:S01]  /*4c40*/  IMAD.IADD R33, R1, 0x1, R10 ;  /* 0x0000000101217824 */ /* 0x000fe200078e020a */
[----:B------:R-:W-:-:S02]  /*4c50*/  LOP3.LUT R8, R8, 0xff, RZ, 0xc0, !PT ;  /* 0x000000ff08087812 */ /* 0x000fc400078ec0ff */
[----:B------:R0:W4:Y:S01]  /*4c60*/  LDL.U8 R52, [R38+0x100] ;  /* 0x0001000026347983 */ /* 0x0001220000100000 */
[C---:B------:R-:W-:Y:S02]  /*4c70*/  IMAD.IADD R28, R1.reuse, 0x1, R28 ;  /* 0x00000001011c7824 */ /* 0x040fe400078e021c */
[C---:B------:R-:W-:Y:S01]  /*4c80*/  IMAD.IADD R24, R1.reuse, 0x1, R24 ;  /* 0x0000000101187824 */ /* 0x040fe200078e0218 */
[----:B------:R1:W4:Y:S01]  /*4c90*/  LDL.U8 R35, [R22+0x300] ;  /* 0x0003000016237983 */ /* 0x0003220000100000 */
[----:B0-----:R-:W-:-:S03]  /*4ca0*/  IMAD.IADD R38, R1, 0x1, R20 ;  /* 0x0000000101267824 */ /* 0x001fc600078e0214 */
[----:B------:R-:W4:Y:S01]  /*4cb0*/  LDL.U8 R46, [R46+0x300] ;  /* 0x000300002e2e7983 */ /* 0x000f220000100000 */
[----:B------:R-:W-:-:S03]  /*4cc0*/  IMAD.IADD R21, R1, 0x1, R8 ;  /* 0x0000000101157824 */ /* 0x000fc600078e0208 */
[----:B------:R-:W4:Y:S04]  /*4cd0*/  LDL.U8 R33, [R33+0x300] ;  /* 0x0003000021217983 */ /* 0x000f280000100000 */
[----:B------:R-:W4:Y:S04]  /*4ce0*/  LDL.U8 R38, [R38+0x300] ;  /* 0x0003000026267983 */ /* 0x000f280000100000 */
[----:B------:R-:W4:Y:S04]  /*4cf0*/  LDL.U8 R20, [R28+0x300] ;  /* 0x000300001c147983 */ /* 0x000f280000100000 */
[----:B------:R0:W4:Y:S04]  /*4d00*/  LDL.U8 R25, [R24+0x300] ;  /* 0x0003000018197983 */ /* 0x0001280000100000 */
[----:B------:R-:W4:Y:S04]  /*4d10*/  LDL.U8 R21, [R21+0x300] ;  /* 0x0003000015157983 */ /* 0x000f280000100000 */
[----:B------:R4:W4:Y:S01]  /*4d20*/  LDL.U8 R44, [R26+0x300] ;  /* 0x000300001a2c7983 */ /* 0x0009220000100000 */
[----:B------:R-:W-:-:S02]  /*4d30*/  PRMT R13, R13, 0x7773, RZ ;  /* 0x000077730d0d7816 */ /* 0x000fc400000000ff */
[C---:B------:R-:W-:Y:S02]  /*4d40*/  PRMT R8, R15.reuse, 0x7771, RZ ;  /* 0x000077710f087816 */ /* 0x040fe400000000ff */
[----:B------:R-:W-:Y:S02]  /*4d50*/  PRMT R15, R15, 0x7770, RZ ;  /* 0x000077700f0f7816 */ /* 0x000fe400000000ff */
[----:B-1----:R-:W-:Y:S02]  /*4d60*/  LOP3.LUT R22, R19, R47, R30, 0x96, !PT ;  /* 0x0000002f13167212 */ /* 0x002fe400078e961e */
[----:B------:R-:W-:Y:S02]  /*4d70*/  PRMT R12, R14, 0x7773, RZ ;  /* 0x000077730e0c7816 */ /* 0x000fe400000000ff */
[----:B------:R-:W-:Y:S02]  /*4d80*/  LOP3.LUT R7, R29, R7, R48, 0x96, !PT ;  /* 0x000000071d077212 */ /* 0x000fe400078e9630 */
[----:B------:R-:W-:-:S02]  /*4d90*/  LOP3.LUT R22, R22, 0xff, RZ, 0xc0, !PT ;  /* 0x000000ff16167812 */ /* 0x000fc400078ec0ff */
[----:B------:R-:W-:Y:S02]  /*4da0*/  PRMT R14, R14, 0x7770, RZ ;  /* 0x000077700e0e7816 */ /* 0x000fe400000000ff */
[----:B0-----:R-:W-:Y:S01]  /*4db0*/  LOP3.LUT R24, R7, 0xff, RZ, 0xc0, !PT ;  /* 0x000000ff07187812 */ /* 0x001fe200078ec0ff */
[----:B------:R-:W-:-:S06]  /*4dc0*/  IMAD.IADD R7, R1, 0x1, R22 ;  /* 0x0000000101077824 */ /* 0x000fcc00078e0216 */
[----:B------:R-:W4:Y:S01]  /*4dd0*/  LDL.U8 R7, [R7+0x300] ;  /* 0x0003000007077983 */ /* 0x000f220000100000 */
[----:B--2---:R-:W-:-:S04]  /*4de0*/  LOP3.LUT R10, R13, R39, R36, 0x96, !PT ;  /* 0x000000270d0a7212 */ /* 0x004fc800078e9624 */
[----:B------:R-:W-:-:S04]  /*4df0*/  LOP3.LUT R10, R32, R10, R19, 0x96, !PT ;  /* 0x0000000a200a7212 */ /* 0x000fc800078e9613 */
[----:B------:R-:W-:-:S05]  /*4e00*/  LOP3.LUT R10, R10, 0xff, RZ, 0xc0, !PT ;  /* 0x000000ff0a0a7812 */ /* 0x000fca00078ec0ff */
[----:B------:R-:W-:Y:S01]  /*4e10*/  IMAD.IADD R10, R1, 0x1, R10 ;  /* 0x00000001010a7824 */ /* 0x000fe200078e020a */
[----:B---3--:R-:W-:-:S04]  /*4e20*/  LOP3.LUT R15, R15, R40, R49, 0x96, !PT ;  /* 0x000000280f0f7212 */ /* 0x008fc800078e9631 */
[----:B------:R0:W2:Y:S01]  /*4e30*/  LDL.U8 R22, [R10+0x300] ;  /* 0x000300000a167983 */ /* 0x0000a20000100000 */
[----:B----4-:R-:W-:Y:S02]  /*4e40*/  LOP3.LUT R8, R8, R41, R42, 0x96, !PT ;  /* 0x0000002908087212 */ /* 0x010fe400078e962a */
[C---:B------:R-:W-:Y:S02]  /*4e50*/  LOP3.LUT R31, R34.reuse, R15, R31, 0x96, !PT ;  /* 0x0000000f221f7212 */ /* 0x040fe400078e961f */
[----:B------:R-:W-:Y:S02]  /*4e60*/  LOP3.LUT R8, R34, R8, R37, 0x96, !PT ;  /* 0x0000000822087212 */ /* 0x000fe400078e9625 */
[----:B------:R-:W-:Y:S02]  /*4e70*/  LOP3.LUT R12, R12, R52, R43, 0x96, !PT ;  /* 0x000000340c0c7212 */ /* 0x000fe400078e962b */
[----:B------:R-:W-:Y:S02]  /*4e80*/  LOP3.LUT R36, R35, 0xff, RZ, 0xc0, !PT ;  /* 0x000000ff23247812 */ /* 0x000fe400078ec0ff */
[----:B------:R-:W-:-:S03]  /*4e90*/  LOP3.LUT R34, R46, 0xff, RZ, 0xc0, !PT ;  /* 0x000000ff2e227812 */ /* 0x000fc600078ec0ff */
[----:B------:R-:W-:Y:S01]  /*4ea0*/  IMAD.IADD R37, R1, 0x1, R36 ;  /* 0x0000000101257824 */ /* 0x000fe200078e0224 */
[----:B------:R-:W-:Y:S02]  /*4eb0*/  LOP3.LUT R29, R14, R51, R45, 0x96, !PT ;  /* 0x000000330e1d7212 */ /* 0x000fe400078e962d */
[----:B------:R-:W-:Y:S01]  /*4ec0*/  LOP3.LUT R26, R33, 0xff, RZ, 0xc0, !PT ;  /* 0x000000ff211a7812 */ /* 0x000fe200078ec0ff */
[----:B0-----:R-:W-:Y:S01]  /*4ed0*/  IMAD.IADD R10, R1, 0x1, R34 ;  /* 0x00000001010a7824 */ /* 0x001fe200078e0222 */
[----:B------:R-:W-:Y:S02]  /*4ee0*/  LOP3.LUT R6, R5, R12, R6, 0x96, !PT ;  /* 0x0000000c05067212 */ /* 0x000fe400078e9606 */
[----:B------:R-:W-:Y:S01]  /*4ef0*/  LOP3.LUT R28, R38, 0xff, RZ, 0xc0, !PT ;  /* 0x000000ff261c7812 */ /* 0x000fe200078ec0ff */
[----:B------:R-:W3:Y:S01]  /*4f00*/  LDL.128 R12, [R1+0x470] ;  /* 0x00047000010c7983 */ /* 0x000ee20000100c00 */
[----:B------:R-:W-:Y:S02]  /*4f10*/  LOP3.LUT R8, R8, 0xff, RZ, 0xc0, !PT ;  /* 0x000000ff08087812 */ /* 0x000fe400078ec0ff */
[----:B------:R-:W-:Y:S01]  /*4f20*/  LOP3.LUT R42, R20, 0xff, RZ, 0xc0, !PT ;  /* 0x000000ff142a7812 */ /* 0x000fe200078ec0ff */
[----:B------:R-:W-:Y:S01]  /*4f30*/  IMAD.IADD R34, R1, 0x1, R28 ;  /* 0x0000000101227824 */ /* 0x000fe200078e021c */
[----:B------:R-:W4:Y:S01]  /*4f40*/  LDL.U8 R51, [R10+0x100] ;  /* 0x000100000a337983 */ /* 0x000f220000100000 */
[----:B------:R-:W-:Y:S01]  /*4f50*/  LOP3.LUT R30, R25, 0xff, RZ, 0xc0, !PT ;  /* 0x000000ff191e7812 */ /* 0x000fe200078ec0ff */
[----:B------:R-:W-:-:S02]  /*4f60*/  IMAD.IADD R53, R1, 0x1, R26 ;  /* 0x0000000101357824 */ /* 0x000fc400078e021a */
[----:B------:R-:W-:Y:S01]  /*4f70*/  IMAD.IADD R19, R1, 0x1, R24 ;  /* 0x0000000101137824 */ /* 0x000fe200078e0218 */
[----:B------:R-:W-:Y:S01]  /*4f80*/  LOP3.LUT R32, R21, 0xff, RZ, 0xc0, !PT ;  /* 0x000000ff15207812 */ /* 0x000fe200078ec0ff */
[C---:B------:R-:W-:Y:S01]  /*4f90*/  IMAD.IADD R8, R1.reuse, 0x1, R8 ;  /* 0x0000000101087824 */ /* 0x040fe200078e0208 */
[----:B------:R-:W4:Y:S01]  /*4fa0*/  LDL.U8 R26, [R37] ;  /* 0x00000000251a7983 */ /* 0x000f220000100000 */
[C---:B------:R-:W-:Y:S01]  /*4fb0*/  IMAD.IADD R52, R1.reuse, 0x1, R42 ;  /* 0x0000000101347824 */ /* 0x040fe200078e022a */
[----:B------:R-:W-:Y:S01]  /*4fc0*/  LOP3.LUT R24, R44, 0xff, RZ, 0xc0, !PT ;  /* 0x000000ff2c187812 */ /* 0x000fe200078ec0ff */
[C---:B------:R-:W-:Y:S01]  /*4fd0*/  IMAD.IADD R30, R1.reuse, 0x1, R30 ;  /* 0x00000001011e7824 */ /* 0x040fe200078e021e */
[----:B------:R-:W-:Y:S01]  /*4fe0*/  LOP3.LUT R6, R6, 0xff, RZ, 0xc0, !PT ;  /* 0x000000ff06067812 */ /* 0x000fe200078ec0ff */
[----:B------:R-:W2:Y:S01]  /*4ff0*/  LDL.U8 R45, [R34+0x100] ;  /* 0x00010000222d7983 */ /* 0x000ea20000100000 */
[C---:B------:R-:W-:Y:S02]  /*5000*/  IMAD.IADD R43, R1.reuse, 0x1, R32 ;  /* 0x00000001012b7824 */ /* 0x040fe400078e0220 */
[C---:B------:R-:W-:Y:S01]  /*5010*/  IMAD.IADD R24, R1.reuse, 0x1, R24 ;  /* 0x0000000101187824 */ /* 0x040fe200078e0218 */
[----:B------:R-:W2:Y:S01]  /*5020*/  LDL.U8 R40, [R8+0x300] ;  /* 0x0003000008287983 */ /* 0x000ea20000100000 */
[----:B------:R-:W-:-:S03]  /*5030*/  IMAD.IADD R6, R1, 0x1, R6 ;  /* 0x0000000101067824 */ /* 0x000fc600078e0206 */
[----:B------:R-:W2:Y:S04]  /*5040*/  LDL.U8 R34, [R34] ;  /* 0x0000000022227983 */ /* 0x000ea80000100000 */
[----:B------:R-:W2:Y:S04]  /*5050*/  LDL.U8 R47, [R53+0x100] ;  /* 0x00010000352f7983 */ /* 0x000ea80000100000 */
[----:B------:R-:W2:Y:S04]  /*5060*/  LDL.U8 R19, [R19+0x300] ;  /* 0x0003000013137983 */ /* 0x000ea80000100000 */
[----:B------:R-:W2:Y:S04]  /*5070*/  LDL.U8 R8, [R52] ;  /* 0x0000000034087983 */ /* 0x000ea80000100000 */
[----:B------:R0:W2:Y:S04]  /*5080*/  LDL.U8 R28, [R52+0x100] ;  /* 0x00010000341c7983 */ /* 0x0000a80000100000 */
[----:B------:R1:W2:Y:S04]  /*5090*/  LDL.U8 R41, [R37+0x100] ;  /* 0x0001000025297983 */ /* 0x0002a80000100000 */
[----:B------:R-:W2:Y:S01]  /*50a0*/  LDL.U8 R32, [R30] ;  /* 0x000000001e207983 */ /* 0x000ea20000100000 */
[----:B0-----:R-:W-:-:S03]  /*50b0*/  LOP3.LUT R52, R31, 0xff, RZ, 0xc0, !PT ;  /* 0x000000ff1f347812 */ /* 0x001fc600078ec0ff */
[----:B------:R-:W2:Y:S02]  /*50c0*/  LDL.U8 R36, [R10] ;  /* 0x000000000a247983 */ /* 0x000ea40000100000 */
[----:B-1----:R-:W-:Y:S02]  /*50d0*/  IMAD.IADD R37, R1, 0x1, R52 ;  /* 0x0000000101257824 */ /* 0x002fe400078e0234 */
[----:B------:R-:W2:Y:S04]  /*50e0*/  LDL.U8 R39, [R53] ;  /* 0x0000000035277983 */ /* 0x000ea80000100000 */
[----:B------:R-:W2:Y:S04]  /*50f0*/  LDL.U8 R10, [R24+0x100] ;  /* 0x00010000180a7983 */ /* 0x000ea80000100000 */
[----:B------:R0:W2:Y:S04]  /*5100*/  LDL.U8 R42, [R6+0x300] ;  /* 0x00030000062a7983 */ /* 0x0000a80000100000 */
[----:B------:R-:W2:Y:S04]  /*5110*/  LDL.U8 R49, [R43+0x100] ;  /* 0x000100002b317983 */ /* 0x000ea80000100000 */
[----:B------:R-:W2:Y:S04]  /*5120*/  LDL.U8 R37, [R37+0x300] ;  /* 0x0003000025257983 */ /* 0x000ea80000100000 */
[----:B------:R-:W2:Y:S01]  /*5130*/  LDL.U8 R43, [R43] ;  /* 0x000000002b2b7983 */ /* 0x000ea20000100000 */
[----:B------:R-:W-:-:S02]  /*5140*/  LOP3.LUT R27, R23, R27, R48, 0x96, !PT ;  /* 0x0000001b171b7212 */ /* 0x000fc400078e9630 */
[----:B------:R-:W-:Y:S02]  /*5150*/  LOP3.LUT R29, R50, R29, R5, 0x96, !PT ;  /* 0x0000001d321d7212 */ /* 0x000fe400078e9605 */
[C---:B---3--:R-:W-:Y:S02]  /*5160*/  PRMT R23, R12.reuse, 0x7771, RZ ;  /* 0x000077710c177816 */ /* 0x048fe400000000ff */
[C---:B------:R-:W-:Y:S02]  /*5170*/  PRMT R5, R12.reuse, 0x7772, RZ ;  /* 0x000077720c057816 */ /* 0x040fe400000000ff */
[----:B------:R-:W-:Y:S02]  /*5180*/  PRMT R31, R12, 0x7773, RZ ;  /* 0x000077730c1f7816 */ /* 0x000fe400000000ff */
[----:B0-----:R-:W-:Y:S02]  /*5190*/  PRMT R6, R13, 0x7771, RZ ;  /* 0x000077710d067816 */ /* 0x001fe400000000ff */
[----:B----4-:R-:W-:-:S02]  /*51a0*/  LOP3.LUT R26, R23, R26, R51, 0x96, !PT ;  /* 0x0000001a171a7212 */ /* 0x010fc400078e9633 */
[----:B------:R-:W-:Y:S02]  /*51b0*/  PRMT R23, R12, 0x7770, RZ ;  /* 0x000077700c177816 */ /* 0x000fe400000000ff */
[----:B------:R-:W-:Y:S02]  /*51c0*/  PRMT R12, R13, 0x7770, RZ ;  /* 0x000077700d0c7816 */ /* 0x000fe400000000ff */
[----:B--2---:R-:W-:Y:S02]  /*51d0*/  LOP3.LUT R34, R6, R34, R47, 0x96, !PT ;  /* 0x0000002206227212 */ /* 0x004fe400078e962f */
[----:B------:R-:W-:Y:S02]  /*51e0*/  LOP3.LUT R6, R19, 0xff, RZ, 0xc0, !PT ;  /* 0x000000ff13067812 */ /* 0x000fe400078ec0ff */
[----:B------:R-:W-:Y:S02]  /*51f0*/  LOP3.LUT R23, R23, R41, R8, 0x96, !PT ;  /* 0x0000002917177212 */ /* 0x000fe400078e9608 */
[----:B------:R-:W-:-:S02]  /*5200*/  LOP3.LUT R8, R40, 0xff, RZ, 0xc0, !PT ;  /* 0x000000ff28087812 */ /* 0x000fc400078ec0ff */
[----:B------:R-:W-:Y:S02]  /*5210*/  LOP3.LUT R32, R12, R45, R32, 0x96, !PT ;  /* 0x0000002d0c207212 */ /* 0x000fe400078e9620 */
[----:B------:R-:W-:Y:S01]  /*5220*/  PRMT R12, R13, 0x7772, RZ ;  /* 0x000077720d0c7816 */ /* 0x000fe200000000ff */
[C---:B------:R-:W-:Y:S02]  /*5230*/  IMAD.IADD R41, R1.reuse, 0x1, R6 ;  /* 0x0000000101297824 */ /* 0x040fe400078e0206 */
[----:B------:R-:W-:Y:S01]  /*5240*/  IMAD.IADD R52, R1, 0x1, R8 ;  /* 0x0000000101347824 */ /* 0x000fe200078e0208 */
[----:B------:R-:W-:Y:S02]  /*5250*/  LOP3.LUT R8, R7, 0xff, RZ, 0xc0, !PT ;  /* 0x000000ff07087812 */ /* 0x000fe400078ec0ff */
[----:B------:R-:W-:Y:S02]  /*5260*/  LOP3.LUT R39, R12, R39, R10, 0x96, !PT ;  /* 0x000000270c277212 */ /* 0x000fe400078e960a */
[----:B------:R-:W-:Y:S01]  /*5270*/  LOP3.LUT R10, R22, 0xff, RZ, 0xc0, !PT ;  /* 0x000000ff160a7812 */ /* 0x000fe200078ec0ff */
[----:B------:R-:W2:Y:S01]  /*5280*/  LDL.U8 R12, [R41+0x100] ;  /* 0x00010000290c7983 */ /* 0x000ea20000100000 */
[----:B------:R-:W-:-:S03]  /*5290*/  LOP3.LUT R6, R42, 0xff, RZ, 0xc0, !PT ;  /* 0x000000ff2a067812 */ /* 0x000fc600078ec0ff */
[----:B------:R-:W-:Y:S01]  /*52a0*/  IMAD.IADD R47, R1, 0x1, R10 ;  /* 0x00000001012f7824 */ /* 0x000fe200078e020a */
[----:B------:R-:W-:Y:S01]  /*52b0*/  LOP3.LUT R10, R27, 0xff, RZ, 0xc0, !PT ;  /* 0x000000ff1b0a7812 */ /* 0x000fe200078ec0ff */
[----:B------:R-:W-:Y:S01]  /*52c0*/  IMAD.IADD R53, R1, 0x1, R6 ;  /* 0x0000000101357824 */ /* 0x000fe200078e0206 */
[----:B------:R-:W-:Y:S01]  /*52d0*/  LOP3.LUT R5, R5, R36, R49, 0x96, !PT ;  /* 0x0000002405057212 */ /* 0x000fe200078e9631 */
[----:B------:R0:W3:Y:S01]  /*52e0*/  LDL.U8 R27, [R41] ;  /* 0x00000000291b7983 */ /* 0x0000e20000100000 */
[----:B------:R-:W-:Y:S02]  /*52f0*/  LOP3.LUT R6, R37, 0xff, RZ, 0xc0, !PT ;  /* 0x000000ff25067812 */ /* 0x000fe400078ec0ff */
[----:B------:R-:W-:Y:S01]  /*5300*/  LOP3.LUT R28, R31, R28, R43, 0x96, !PT ;  /* 0x0000001c1f1c7212 */ /* 0x000fe200078e962b */
[----:B------:R-:W-:Y:S01]  /*5310*/  IMAD.IADD R31, R1, 0x1, R8 ;  /* 0x00000001011f7824 */ /* 0x000fe200078e0208 */
[----:B------:R-:W2:Y:S01]  /*5320*/  LDL.U8 R43, [R52] ;  /* 0x00000000342b7983 */ /* 0x000ea20000100000 */
[----:B------:R-:W-:Y:S01]  /*5330*/  LOP3.LUT R8, R29, 0xff, RZ, 0xc0, !PT ;  /* 0x000000ff1d087812 */ /* 0x000fe200078ec0ff */
[----:B------:R-:W-:-:S02]  /*5340*/  IMAD.IADD R36, R1, 0x1, R10 ;  /* 0x0000000101247824 */ /* 0x000fc400078e020a */
[----:B------:R-:W4:Y:S01]  /*5350*/  LDL.U8 R29, [R31] ;  /* 0x000000001f1d7983 */ /* 0x000f220000100000 */
[----:B------:R-:W-:-:S03]  /*5360*/  IMAD.IADD R50, R1, 0x1, R6 ;  /* 0x0000000101327824 */ /* 0x000fc600078e0206 */
[----:B------:R-:W4:Y:S01]  /*5370*/  LDL.U8 R49, [R53+0x100] ;  /* 0x0001000035317983 */ /* 0x000f220000100000 */
[----:B0-----:R-:W-:-:S03]  /*5380*/  IMAD.IADD R41, R1, 0x1, R8 ;  /* 0x0000000101297824 */ /* 0x001fc600078e0208 */
[----:B------:R-:W3:Y:S04]  /*5390*/  LDL.U8 R6, [R53] ;  /* 0x0000000035067983 */ /* 0x000ee80000100000 */
[----:B------:R-:W3:Y:S04]  /*53a0*/  LDL.U8 R45, [R50+0x100] ;  /* 0x00010000322d7983 */ /* 0x000ee80000100000 */
[----:B------:R-:W3:Y:S04]  /*53b0*/  LDL.U8 R36, [R36+0x300] ;  /* 0x0003000024247983 */ /* 0x000ee80000100000 */
[----:B------:R-:W3:Y:S04]  /*53c0*/  LDL.U8 R48, [R47+0x100] ;  /* 0x000100002f307983 */ /* 0x000ee80000100000 */
[----:B------:R-:W3:Y:S01]  /*53d0*/  LDL.U8 R41, [R41+0x300] ;  /* 0x0003000029297983 */ /* 0x000ee20000100000 */
[----:B------:R-:W-:-:S02]  /*53e0*/  PRMT R8, R14, 0x7771, RZ ;  /* 0x000077710e087816 */ /* 0x000fc400000000ff */
[----:B------:R-:W-:Y:S01]  /*53f0*/  PRMT R10, R14, 0x7772, RZ ;  /* 0x000077720e0a7816 */ /* 0x000fe200000000ff */
[----:B------:R-:W3:Y:S01]  /*5400*/  LDL.U8 R47, [R47] ;  /* 0x000000002f2f7983 */ /* 0x000ee20000100000 */
[----:B------:R-:W-:Y:S02]  /*5410*/  LOP3.LUT R51, R46, R28, R35, 0x96, !PT ;  /* 0x0000001c2e337212 */ /* 0x000fe400078e9623 */
[----:B------:R-:W-:Y:S01]  /*5420*/  LOP3.LUT R28, R44, R32, R33, 0x96, !PT ;  /* 0x000000202c1c7212 */ /* 0x000fe200078e9621 */
[----:B------:R-:W3:Y:S01]  /*5430*/  LDL.U8 R50, [R50] ;  /* 0x0000000032327983 */ /* 0x000ee20000100000 */
[----:B------:R-:W-:Y:S02]  /*5440*/  LOP3.LUT R23, R21, R23, R46, 0x96, !PT ;  /* 0x0000001715177212 */ /* 0x000fe400078e962e */
[----:B------:R-:W-:Y:S01]  /*5450*/  LOP3.LUT R28, R28, 0xff, RZ, 0xc0, !PT ;  /* 0x000000ff1c1c7812 */ /* 0x000fe200078ec0ff */
[----:B------:R-:W3:Y:S04]  /*5460*/  LDL.U8 R46, [R31+0x100] ;  /* 0x000100001f2e7983 */ /* 0x000ee80000100000 */
[----:B------:R-:W-:Y:S01]  /*5470*/  IMAD.IADD R28, R1, 0x1, R28 ;  /* 0x00000001011c7824 */ /* 0x000fe200078e021c */
[----:B------:R-:W3:Y:S04]  /*5480*/  LDL.U8 R52, [R52+0x100] ;  /* 0x0001000034347983 */ /* 0x000ee80000100000 */
[----:B------:R-:W3:Y:S01]  /*5490*/  LDL.U8 R31, [R28+0x300] ;  /* 0x000300001c1f7983 */ /* 0x000ee20000100000 */
[----:B--2---:R-:W-:-:S02]  /*54a0*/  LOP3.LUT R12, R8, R43, R12, 0x96, !PT ;  /* 0x0000002b080c7212 */ /* 0x004fc400078e960c */
[----:B------:R-:W-:-:S04]  /*54b0*/  PRMT R8, R15, 0x7772, RZ ;  /* 0x000077720f087816 */ /* 0x000fc800000000ff */
[----:B----4-:R-:W-:Y:S02]  /*54c0*/  LOP3.LUT R29, R8, R29, R49, 0x96, !PT ;  /* 0x0000001d081d7212 */ /* 0x010fe400078e9631 */
[----:B------:R-:W-:-:S04]  /*54d0*/  PRMT R8, R15, 0x7773, RZ ;  /* 0x000077730f087816 */ /* 0x000fc800000000ff */
[----:B---3--:R-:W-:Y:S02]  /*54e0*/  LOP3.LUT R45, R8, R45, R6, 0x96, !PT ;  /* 0x0000002d082d7212 */ /* 0x008fe400078e9606 */
[----:B------:R-:W-:Y:S02]  /*54f0*/  LOP3.LUT R6, R36, 0xff, RZ, 0xc0, !PT ;  /* 0x000000ff24067812 */ /* 0x000fe400078ec0ff */
[----:B------:R-:W-:-:S03]  /*5500*/  LOP3.LUT R10, R10, R27, R48, 0x96, !PT ;  /* 0x0000001b0a0a7212 */ /* 0x000fc600078e9630 */
[----:B------:R-:W-:Y:S01]  /*5510*/  IMAD.IADD R32, R1, 0x1, R6 ;  /* 0x0000000101207824 */ /* 0x000fe200078e0206 */
[----:B------:R-:W-:Y:S02]  /*5520*/  LOP3.LUT R6, R7, R45, R36, 0x96, !PT ;  /* 0x0000002d07067212 */ /* 0x000fe400078e9624 */
[----:B------:R-:W-:Y:S02]  /*5530*/  LOP3.LUT R8, R41, 0xff, RZ, 0xc0, !PT ;  /* 0x000000ff29087812 */ /* 0x000fe400078ec0ff */
[----:B------:R-:W-:Y:S01]  /*5540*/  LOP3.LUT R12, R22, R12, R41, 0x96, !PT ;  /* 0x0000000c160c7212 */ /* 0x000fe200078e9629 */
[----:B------:R-:W2:Y:S01]  /*5550*/  LDL.U8 R45, [R32] ;  /* 0x00000000202d7983 */ /* 0x000ea20000100000 */
[----:B------:R-:W-:Y:S01]  /*5560*/  LOP3.LUT R27, R44, R34, R25, 0x96, !PT ;  /* 0x000000222c1b7212 */ /* 0x000fe200078e9619 */
[----:B------:R-:W-:Y:S01]  /*5570*/  IMAD.IADD R34, R1, 0x1, R8 ;  /* 0x0000000101227824 */ /* 0x000fe200078e0208 */
[----:B------:R-:W-:Y:S01]  /*5580*/  LOP3.LUT R10, R40, R10, R41, 0x96, !PT ;  /* 0x0000000a280a7212 */ /* 0x000fe200078e9629 */
[----:B------:R0:W3:Y:S01]  /*5590*/  LDL.U8 R44, [R30+0x100] ;  /* 0x000100001e2c7983 */ /* 0x0000e20000100000 */
[----:B------:R-:W-:-:S02]  /*55a0*/  LOP3.LUT R29, R36, R29, R37, 0x96, !PT ;  /* 0x0000001d241d7212 */ /* 0x000fc400078e9625 */
[----:B------:R-:W-:Y:S01]  /*55b0*/  LOP3.LUT R6, R6, 0xff, RZ, 0xc0, !PT ;  /* 0x000000ff06067812 */ /* 0x000fe200078ec0ff */
[----:B------:R1:W3:Y:S01]  /*55c0*/  LDL.U8 R41, [R24] ;  /* 0x0000000018297983 */ /* 0x0002e20000100000 */
[----:B------:R-:W-:Y:S02]  /*55d0*/  LOP3.LUT R12, R12, 0xff, RZ, 0xc0, !PT ;  /* 0x000000ff0c0c7812 */ /* 0x000fe400078ec0ff */
[----:B0-----:R-:W-:Y:S01]  /*55e0*/  LOP3.LUT R30, R23, 0xff, RZ, 0xc0, !PT ;  /* 0x000000ff171e7812 */ /* 0x001fe200078ec0ff */
[----:B------:R-:W-:Y:S01]  /*55f0*/  IMAD.IADD R36, R1, 0x1, R6 ;  /* 0x0000000101247824 */ /* 0x000fe200078e0206 */
[----:B------:R-:W-:Y:S01]  /*5600*/  LOP3.LUT R10, R10, 0xff, RZ, 0xc0, !PT ;  /* 0x000000ff0a0a7812 */ /* 0x000fe200078ec0ff */
[----:B------:R-:W4:Y:S01]  /*5610*/  LDL.U8 R48, [R34+0x100] ;  /* 0x0001000022307983 */ /* 0x000f220000100000 */
[----:B-1----:R-:W-:Y:S01]  /*5620*/  LOP3.LUT R24, R27, 0xff, RZ, 0xc0, !PT ;  /* 0x000000ff1b187812 */ /* 0x002fe200078ec0ff */
[----:B------:R-:W-:Y:S01]  /*5630*/  IMAD.IADD R27, R1, 0x1, R30 ;  /* 0x00000001011b7824 */ /* 0x000fe200078e021e */
[----:B------:R-:W-:Y:S01]  /*5640*/  LOP3.LUT R8, R29, 0xff, RZ, 0xc0, !PT ;  /* 0x000000ff1d087812 */ /* 0x000fe200078ec0ff */
[C---:B------:R-:W-:Y:S01]  /*5650*/  IMAD.IADD R12, R1.reuse, 0x1, R12 ;  /* 0x00000001010c7824 */ /* 0x040fe200078e020c */
[----:B------:R0:W4:Y:S01]  /*5660*/  LDL.U8 R49, [R34] ;  /* 0x0000000022317983 */ /* 0x0001220000100000 */
[----:B------:R-:W-:-:S02]  /*5670*/  IMAD.IADD R23, R1, 0x1, R10 ;  /* 0x0000000101177824 */ /* 0x000fc400078e020a */
[C---:B------:R-:W-:Y:S01]  /*5680*/  IMAD.IADD R29, R1.reuse, 0x1, R8 ;  /* 0x00000001011d7824 */ /* 0x040fe200078e0208 */
[----:B------:R-:W4:Y:S01]  /*5690*/  LDL.U8 R43, [R32+0x100] ;  /* 0x00010000202b7983 */ /* 0x000f220000100000 */
[----:B0-----:R-:W-:-:S03]  /*56a0*/  IMAD.IADD R34, R1, 0x1, R24 ;  /* 0x0000000101227824 */ /* 0x001fc600078e0218 */
[----:B------:R-:W4:Y:S04]  /*56b0*/  LDL.U8 R27, [R27+0x300] ;  /* 0x000300001b1b7983 */ /* 0x000f280000100000 */
[----:B------:R-:W4:Y:S04]  /*56c0*/  LDL.U8 R32, [R12+0x300] ;  /* 0x000300000c207983 */ /* 0x000f280000100000 */
[----:B------:R-:W4:Y:S04]  /*56d0*/  LDL.U8 R36, [R36+0x300] ;  /* 0x0003000024247983 */ /* 0x000f280000100000 */
[----:B------:R-:W4:Y:S04]  /*56e0*/  LDL.U8 R34, [R34+0x300] ;  /* 0x0003000022227983 */ /* 0x000f280000100000 */
[----:B------:R-:W4:Y:S04]  /*56f0*/  LDL.U8 R23, [R23+0x300] ;  /* 0x0003000017177983 */ /* 0x000f280000100000 */
[----:B------:R-:W4:Y:S01]  /*5700*/  LDL.U8 R29, [R29+0x300] ;  /* 0x000300001d1d7983 */ /* 0x000f220000100000 */
[----:B------:R-:W-:-:S05]  /*5710*/  LOP3.LUT R6, R51, 0xff, RZ, 0xc0, !PT ;  /* 0x000000ff33067812 */ /* 0x000fca00078ec0ff */
[----:B------:R-:W-:-:S06]  /*5720*/  IMAD.IADD R24, R1, 0x1, R6 ;  /* 0x0000000101187824 */ /* 0x000fcc00078e0206 */
[----:B------:R-:W4:Y:S01]  /*5730*/  LDL.U8 R24, [R24+0x300] ;  /* 0x0003000018187983 */ /* 0x000f220000100000 */
[----:B------:R-:W-:Y:S02]  /*5740*/  PRMT R8, R15, 0x7771, RZ ;  /* 0x000077710f087816 */ /* 0x000fe400000000ff */
[----:B------:R-:W-:Y:S02]  /*5750*/  LOP3.LUT R30, R38, R39, R25, 0x96, !PT ;  /* 0x00000027261e7212 */ /* 0x000fe400078e9619 */
[----:B------:R-:W-:Y:S02]  /*5760*/  PRMT R13, R13, 0x7773, RZ ;  /* 0x000077730d0d7816 */ /* 0x000fe400000000ff */
[----:B------:R-:W-:Y:S02]  /*5770*/  PRMT R10, R14, 0x7773, RZ ;  /* 0x000077730e0a7816 */ /* 0x000fe400000000ff */
[----:B------:R-:W-:Y:S02]  /*5780*/  PRMT R15, R15, 0x7770, RZ ;  /* 0x000077700f0f7816 */ /* 0x000fe400000000ff */
[----:B------:R-:W-:-:S02]  /*5790*/  LOP3.LUT R5, R35, R5, R20, 0x96, !PT ;  /* 0x0000000523057212 */ /* 0x000fc400078e9614 */
[----:B------:R-:W-:Y:S02]  /*57a0*/  LOP3.LUT R30, R30, 0xff, RZ, 0xc0, !PT ;  /* 0x000000ff1e1e7812 */ /* 0x000fe400078ec0ff */
[----:B------:R-:W-:Y:S02]  /*57b0*/  PRMT R14, R14, 0x7770, RZ ;  /* 0x000077700e0e7816 */ /* 0x000fe400000000ff */
[----:B--2---:R-:W-:-:S04]  /*57c0*/  LOP3.LUT R8, R8, R45, R46, 0x96, !PT ;  /* 0x0000002d08087212 */ /* 0x004fc800078e962e */
[----:B------:R-:W-:Y:S02]  /*57d0*/  LOP3.LUT R28, R42, R8, R37, 0x96, !PT ;  /* 0x000000082a1c7212 */ /* 0x000fe400078e9625 */
[----:B---3--:R-:W-:Y:S02]  /*57e0*/  LOP3.LUT R6, R13, R44, R41, 0x96, !PT ;  /* 0x0000002c0d067212 */ /* 0x008fe400078e9629 */
[----:B------:R-:W-:Y:S01]  /*57f0*/  LOP3.LUT R8, R5, 0xff, RZ, 0xc0, !PT ;  /* 0x000000ff05087812 */ /* 0x000fe200078ec0ff */
[----:B------:R-:W-:Y:S01]  /*5800*/  IMAD.IADD R5, R1, 0x1, R30 ;  /* 0x0000000101057824 */ /* 0x000fe200078e021e */
[----:B------:R-:W-:Y:S02]  /*5810*/  LOP3.LUT R28, R28, 0xff, RZ, 0xc0, !PT ;  /* 0x000000ff1c1c7812 */ /* 0x000fe400078ec0ff */
[----:B----4-:R-:W-:Y:S02]  /*5820*/  LOP3.LUT R10, R10, R48, R47, 0x96, !PT ;  /* 0x000000300a0a7212 */ /* 0x010fe400078e962f */
[----:B------:R-:W-:-:S02]  /*5830*/  LOP3.LUT R6, R33, R6, R38, 0x96, !PT ;  /* 0x0000000621067212 */ /* 0x000fc400078e9626 */
[----:B------:R-:W-:Y:S02]  /*5840*/  LOP3.LUT R15, R15, R43, R50, 0x96, !PT ;  /* 0x0000002b0f0f7212 */ /* 0x000fe400078e9632 */
[----:B------:R-:W-:Y:S02]  /*5850*/  LOP3.LUT R46, R27, 0xff, RZ, 0xc0, !PT ;  /* 0x000000ff1b2e7812 */ /* 0x000fe400078ec0ff */
[----:B------:R-:W-:Y:S01]  /*5860*/  LOP3.LUT R49, R14, R52, R49, 0x96, !PT ;  /* 0x000000340e317212 */ /* 0x000fe200078e9631 */
[----:B------:R-:W-:Y:S01]  /*5870*/  IMAD.IADD R8, R1, 0x1, R8 ;  /* 0x0000000101087824 */ /* 0x000fe200078e0208 */
[----:B------:R-:W-:Y:S01]  /*5880*/  LOP3.LUT R10, R19, R10, R40, 0x96, !PT ;  /* 0x0000000a130a7212 */ /* 0x000fe200078e9628 */
[----:B------:R-:W2:Y:S01]  /*5890*/  LDL.U8 R5, [R5+0x300] ;  /* 0x0003000005057983 */ /* 0x000ea20000100000 */
[----:B------:R-:W-:Y:S02]  /*58a0*/  LOP3.LUT R38, R31, 0xff, RZ, 0xc0, !PT ;  /* 0x000000ff1f267812 */ /* 0x000fe400078ec0ff */
[----:B------:R-:W-:-:S02]  /*58b0*/  LOP3.LUT R30, R32, 0xff, RZ, 0xc0, !PT ;  /* 0x000000ff201e7812 */ /* 0x000fc400078ec0ff */
[----:B------:R-:W-:Y:S01]  /*58c0*/  LOP3.LUT R35, R42, R15, R7, 0x96, !PT ;  /* 0x0000000f2a237212 */ /* 0x000fe200078e9607 */
[C---:B------:R-:W-:Y:S01]  /*58d0*/  IMAD.IADD R46, R1.reuse, 0x1, R46 ;  /* 0x00000001012e7824 */ /* 0x040fe200078e022e */
[----:B------:R-:W-:Y:S01]  /*58e0*/  LOP3.LUT R40, R36, 0xff, RZ, 0xc0, !PT ;  /* 0x000000ff24287812 */ /* 0x000fe200078ec0ff */
[----:B------:R-:W-:Y:S01]  /*58f0*/  IMAD.IADD R7, R1, 0x1, R28 ;  /* 0x0000000101077824 */ /* 0x000fe200078e021c */
[----:B------:R-:W-:Y:S01]  /*5900*/  LOP3.LUT R44, R34, 0xff, RZ, 0xc0, !PT ;  /* 0x000000ff222c7812 */ /* 0x000fe200078ec0ff */
[----:B------:R-:W3:Y:S01]  /*5910*/  LDL.128 R12, [R1+0x480] ;  /* 0x00048000010c7983 */ /* 0x000ee20000100c00 */
[----:B------:R-:W-:Y:S01]  /*5920*/  LOP3.LUT R42, R23, 0xff, RZ, 0xc0, !PT ;  /* 0x000000ff172a7812 */ /* 0x000fe200078ec0ff */
[C---:B------:R-:W-:Y:S01]  /*5930*/  IMAD.IADD R25, R1.reuse, 0x1, R38 ;  /* 0x0000000101197824 */ /* 0x040fe200078e0226 */
[----:B------:R-:W-:Y:S01]  /*5940*/  LOP3.LUT R6, R6, 0xff, RZ, 0xc0, !PT ;  /* 0x000000ff06067812 */ /* 0x000fe200078ec0ff */
[----:B------:R-:W-:Y:S01]  /*5950*/  IMAD.IADD R51, R1, 0x1, R30 ;  /* 0x0000000101337824 */ /* 0x000fe200078e021e */
[----:B------:R-:W-:Y:S01]  /*5960*/  LOP3.LUT R28, R29, 0xff, RZ, 0xc0, !PT ;  /* 0x000000ff1d1c7812 */ /* 0x000fe200078ec0ff */
[C---:B------:R-:W-:Y:S01]  /*5970*/  IMAD.IADD R40, R1.reuse, 0x1, R40 ;  /* 0x0000000101287824 */ /* 0x040fe200078e0228 */
[----:B------:R-:W-:Y:S01]  /*5980*/  LOP3.LUT R10, R10, 0xff, RZ, 0xc0, !PT ;  /* 0x000000ff0a0a7812 */ /* 0x000fe200078ec0ff */
[C---:B------:R-:W-:Y:S01]  /*5990*/  IMAD.IADD R52, R1.reuse, 0x1, R44 ;  /* 0x0000000101347824 */ /* 0x040fe200078e022c */
[----:B------:R-:W4:Y:S01]  /*59a0*/  LDL.U8 R45, [R51+0x100] ;  /* 0x00010000332d7983 */ /* 0x000f220000100000 */
[----:B------:R-:W-:-:S02]  /*59b0*/  IMAD.IADD R42, R1, 0x1, R42 ;  /* 0x00000001012a7824 */ /* 0x000fc400078e022a */
[C---:B------:R-:W-:Y:S01]  /*59c0*/  IMAD.IADD R53, R1.reuse, 0x1, R28 ;  /* 0x0000000101357824 */ /* 0x040fe200078e021c */
[----:B------:R-:W2:Y:S01]  /*59d0*/  LDL.U8 R44, [R46+0x100] ;  /* 0x000100002e2c7983 */ /* 0x000ea20000100000 */
[----:B------:R-:W-:-:S03]  /*59e0*/  IMAD.IADD R6, R1, 0x1, R6 ;  /* 0x0000000101067824 */ /* 0x000fc600078e0206 */
[----:B------:R-:W4:Y:S04]  /*59f0*/  LDL.U8 R28, [R25] ;  /* 0x00000000191c7983 */ /* 0x000f280000100000 */
[----:B------:R-:W2:Y:S04]  /*5a00*/  LDL.U8 R39, [R40] ;  /* 0x0000000028277983 */ /* 0x000ea80000100000 */
[----:B------:R-:W2:Y:S04]  /*5a10*/  LDL.U8 R33, [R8+0x300] ;  /* 0x0003000008217983 */ /* 0x000ea80000100000 */
[----:B------:R-:W2:Y:S01]  /*5a20*/  LDL.U8 R38, [R7+0x300] ;  /* 0x0003000007267983 */ /* 0x000ea20000100000 */
[----:B------:R-:W-:-:S03]  /*5a30*/  IMAD.IADD R10, R1, 0x1, R10 ;  /* 0x00000001010a7824 */ /* 0x000fc600078e020a */
[----:B------:R-:W2:Y:S04]  /*5a40*/  LDL.U8 R48, [R42] ;  /* 0x000000002a307983 */ /* 0x000ea80000100000 */
[----:B------:R-:W2:Y:S04]  /*5a50*/  LDL.U8 R37, [R40+0x100] ;  /* 0x0001000028257983 */ /* 0x000ea80000100000 */
[----:B------:R-:W2:Y:S01]  /*5a60*/  LDL.U8 R41, [R46] ;  /* 0x000000002e297983 */ /* 0x000ea20000100000 */
[----:B------:R-:W-:-:S03]  /*5a70*/  LOP3.LUT R35, R35, 0xff, RZ, 0xc0, !PT ;  /* 0x000000ff23237812 */ /* 0x000fc600078ec0ff */
[----:B------:R-:W2:Y:S04]  /*5a80*/  LDL.U8 R40, [R6+0x300] ;  /* 0x0003000006287983 */ /* 0x000ea80000100000 */
[----:B------:R-:W2:Y:S04]  /*5a90*/  LDL.U8 R46, [R52+0x100] ;  /* 0x00010000342e7983 */ /* 0x000ea80000100000 */
[----:B------:R0:W2:Y:S04]  /*5aa0*/  LDL.U8 R47, [R52] ;  /* 0x00000000342f7983 */ /* 0x0000a80000100000 */
[----:B------:R-:W2:Y:S04]  /*5ab0*/  LDL.U8 R50, [R42+0x100] ;  /* 0x000100002a327983 */ /* 0x000ea80000100000 */
[----:B------:R-:W2:Y:S01]  /*5ac0*/  LDL.U8 R43, [R51] ;  /* 0x00000000332b7983 */ /* 0x000ea20000100000 */
[----:B0-----:R-:W-:-:S03]  /*5ad0*/  LOP3.LUT R52, R24, 0xff, RZ, 0xc0, !PT ;  /* 0x000000ff18347812 */ /* 0x001fc600078ec0ff */
[----:B------:R-:W2:Y:S01]  /*5ae0*/  LDL.U8 R30, [R53+0x100] ;  /* 0x00010000351e7983 */ /* 0x000ea20000100000 */
[----:B------:R-:W-:-:S03]  /*5af0*/  IMAD.IADD R35, R1, 0x1, R35 ;  /* 0x0000000101237824 */ /* 0x000fc600078e0223 */
[----:B------:R-:W2:Y:S01]  /*5b00*/  LDL.U8 R42, [R10+0x300] ;  /* 0x000300000a2a7983 */ /* 0x000ea20000100000 */
[----:B------:R-:W-:-:S03]  /*5b10*/  IMAD.IADD R52, R1, 0x1, R52 ;  /* 0x0000000101347824 */ /* 0x000fc600078e0234 */
[----:B------:R-:W2:Y:S04]  /*5b20*/  LDL.U8 R35, [R35+0x300] ;  /* 0x0003000023237983 */ /* 0x000ea80000100000 */
[----:B------:R-:W2:Y:S04]  /*5b30*/  LDL.U8 R51, [R53] ;  /* 0x0000000035337983 */ /* 0x000ea80000100000 */
[----:B------:R-:W2:Y:S01]  /*5b40*/  LDL.U8 R10, [R52+0x100] ;  /* 0x00010000340a7983 */ /* 0x000ea20000100000 */
[----:B------:R-:W-:Y:S02]  /*5b50*/  LOP3.LUT R49, R22, R49, R19, 0x96, !PT ;  /* 0x0000003116317212 */ /* 0x000fe400078e9613 */
[----:B------:R-:W-:-:S02]  /*5b60*/  LOP3.LUT R26, R21, R26, R20, 0x96, !PT ;  /* 0x0000001a151a7212 */ /* 0x000fc400078e9614 */
[----:B------:R-:W-:Y:S01]  /*5b70*/  LOP3.LUT R22, R49, 0xff, RZ, 0xc0, !PT ;  /* 0x000000ff31167812 */ /* 0x000fe200078ec0ff */
[----:B------:R-:W2:Y:S04]  /*5b80*/  LDL.U8 R52, [R52] ;  /* 0x0000000034347983 */ /* 0x000ea80000100000 */
[----:B------:R-:W-:-:S06]  /*5b90*/  IMAD.IADD R21, R1, 0x1, R22 ;  /* 0x0000000101157824 */ /* 0x000fcc00078e0216 */
[----:B------:R-:W2:Y:S01]  /*5ba0*/  LDL.U8 R21, [R21+0x300] ;  /* 0x0003000015157983 */ /* 0x000ea20000100000 */
[C---:B---3--:R-:W-:Y:S02]  /*5bb0*/  PRMT R7, R12.reuse, 0x7771, RZ ;  /* 0x000077710c077816 */ /* 0x048fe400000000ff */
[C---:B------:R-:W-:Y:S02]  /*5bc0*/  PRMT R6, R12.reuse, 0x7772, RZ ;  /* 0x000077720c067816 */ /* 0x040fe400000000ff */
[C---:B------:R-:W-:Y:S02]  /*5bd0*/  PRMT R19, R12.reuse, 0x7770, RZ ;  /* 0x000077700c137816 */ /* 0x040fe400000000ff */
[----:B------:R-:W-:Y:S02]  /*5be0*/  PRMT R12, R12, 0x7773, RZ ;  /* 0x000077730c0c7816 */ /* 0x000fe400000000ff */
[----:B------:R-:W-:-:S04]  /*5bf0*/  PRMT R8, R13, 0x7770, RZ ;  /* 0x000077700d087816 */ /* 0x000fc800000000ff */
[----:B----4-:R-:W-:Y:S02]  /*5c00*/  LOP3.LUT R28, R8, R45, R28, 0x96, !PT ;  /* 0x0000002d081c7212 */ /* 0x010fe400078e961c */
[----:B--2---:R-:W-:Y:S02]  /*5c10*/  LOP3.LUT R39, R12, R44, R39, 0x96, !PT ;  /* 0x0000002c0c277212 */ /* 0x004fe400078e9627 */
[----:B------:R-:W-:Y:S02]  /*5c20*/  LOP3.LUT R8, R33, 0xff, RZ, 0xc0, !PT ;  /* 0x000000ff21087812 */ /* 0x000fe400078ec0ff */
[----:B------:R-:W-:-:S03]  /*5c30*/  LOP3.LUT R12, R38, 0xff, RZ, 0xc0, !PT ;  /* 0x000000ff260c7812 */ /* 0x000fc600078ec0ff */
[----:B------:R-:W-:Y:S01]  /*5c40*/  IMAD.IADD R44, R1, 0x1, R8 ;  /* 0x00000001012c7824 */ /* 0x000fe200078e0208 */
[----:B------:R-:W-:Y:S02]  /*5c50*/  LOP3.LUT R37, R6, R48, R37, 0x96, !PT ;  /* 0x0000003006257212 */ /* 0x000fe400078e9625 */
[----:B------:R-:W-:Y:S02]  /*5c60*/  PRMT R6, R13, 0x7771, RZ ;  /* 0x000077710d067816 */ /* 0x000fe400000000ff */
[----:B------:R-:W-:Y:S02]  /*5c70*/  LOP3.LUT R20, R40, 0xff, RZ, 0xc0, !PT ;  /* 0x000000ff28147812 */ /* 0x000fe400078ec0ff */
[----:B------:R-:W-:Y:S01]  /*5c80*/  LOP3.LUT R41, R19, R46, R41, 0x96, !PT ;  /* 0x0000002e13297212 */ /* 0x000fe200078e9629 */
[----:B------:R-:W-:Y:S01]  /*5c90*/  IMAD.IADD R46, R1, 0x1, R12 ;  /* 0x00000001012e7824 */ /* 0x000fe200078e020c */
[----:B------:R-:W-:Y:S01]  /*5ca0*/  LOP3.LUT R12, R5, 0xff, RZ, 0xc0, !PT ;  /* 0x000000ff050c7812 */ /* 0x000fe200078ec0ff */
[----:B------:R-:W-:Y:S01]  /*5cb0*/  IMAD.IADD R20, R1, 0x1, R20 ;  /* 0x0000000101147824 */ /* 0x000fe200078e0214 */
[----:B------:R-:W-:-:S02]  /*5cc0*/  PRMT R19, R13, 0x7772, RZ ;  /* 0x000077720d137816 */ /* 0x000fc400000000ff */
[----:B------:R-:W-:Y:S01]  /*5cd0*/  LOP3.LUT R7, R7, R47, R50, 0x96, !PT ;  /* 0x0000002f07077212 */ /* 0x000fe200078e9632 */
[----:B------:R-:W-:Y:S01]  /*5ce0*/  IMAD.IADD R50, R1, 0x1, R12 ;  /* 0x0000000101327824 */ /* 0x000fe200078e020c */
[----:B------:R-:W2:Y:S04]  /*5cf0*/  LDL.U8 R45, [R20+0x100] ;  /* 0x00010000142d7983 */ /* 0x000ea80000100000 */
[----:B------:R-:W2:Y:S01]  /*5d00*/  LDL.U8 R12, [R44] ;  /* 0x000000002c0c7983 */ /* 0x000ea20000100000 */
[----:B------:R-:W-:Y:S02]  /*5d10*/  LOP3.LUT R30, R6, R43, R30, 0x96, !PT ;  /* 0x0000002b061e7212 */ /* 0x000fe400078e961e */
[----:B------:R-:W-:Y:S01]  /*5d20*/  LOP3.LUT R6, R26, 0xff, RZ, 0xc0, !PT ;  /* 0x000000ff1a067812 */ /* 0x000fe200078ec0ff */
[----:B------:R-:W3:Y:S01]  /*5d30*/  LDL.U8 R43, [R46] ;  /* 0x000000002e2b7983 */ /* 0x000ee20000100000 */
[----:B------:R-:W-:-:S03]  /*5d40*/  LOP3.LUT R8, R42, 0xff, RZ, 0xc0, !PT ;  /* 0x000000ff2a087812 */ /* 0x000fc600078ec0ff */
[----:B------:R-:W3:Y:S02]  /*5d50*/  LDL.U8 R26, [R44+0x100] ;  /* 0x000100002c1a7983 */ /* 0x000ee40000100000 */
[C---:B------:R-:W-:Y:S02]  /*5d60*/  IMAD.IADD R47, R1.reuse, 0x1, R8 ;  /* 0x00000001012f7824 */ /* 0x040fe400078e0208 */
[----:B------:R-:W-:Y:S01]  /*5d70*/  IMAD.IADD R8, R1, 0x1, R6 ;  /* 0x0000000101087824 */ /* 0x000fe200078e0206 */
[----:B------:R-:W-:Y:S01]  /*5d80*/  LOP3.LUT R6, R35, 0xff, RZ, 0xc0, !PT ;  /* 0x000000ff23067812 */ /* 0x000fe200078ec0ff */
[----:B------:R-:W4:Y:S01]  /*5d90*/  LDL.U8 R46, [R46+0x100] ;  /* 0x000100002e2e7983 */ /* 0x000f220000100000 */
[----:B------:R-:W-:-:S03]  /*5da0*/  LOP3.LUT R51, R19, R51, R10, 0x96, !PT ;  /* 0x0000003313337212 */ /* 0x000fc600078e960a */
[----:B------:R-:W4:Y:S01]  /*5db0*/  LDL.U8 R49, [R47+0x100] ;  /* 0x000100002f317983 */ /* 0x000f220000100000 */
[----:B------:R-:W-:-:S03]  /*5dc0*/  IMAD.IADD R48, R1, 0x1, R6 ;  /* 0x0000000101307824 */ /* 0x000fc600078e0206 */
[----:B------:R-:W4:Y:S04]  /*5dd0*/  LDL.U8 R10, [R50] ;  /* 0x00000000320a7983 */ /* 0x000f280000100000 */
[----:B------:R-:W4:Y:S04]  /*5de0*/  LDL.U8 R8, [R8+0x300] ;  /* 0x0003000008087983 */ /* 0x000f280000100000 */
[----:B------:R-:W4:Y:S04]  /*5df0*/  LDL.U8 R44, [R47] ;  /* 0x000000002f2c7983 */ /* 0x000f280000100000 */
[----:B------:R-:W4:Y:S01]  /*5e00*/  LDL.U8 R19, [R48+0x100] ;  /* 0x0001000030137983 */ /* 0x000f220000100000 */
[----:B------:R-:W-:-:S02]  /*5e10*/  PRMT R6, R14, 0x7771, RZ ;  /* 0x000077710e067816 */ /* 0x000fc400000000ff */
[C---:B------:R-:W-:Y:S01]  /*5e20*/  LOP3.LUT R28, R24.reuse, R28, R29, 0x96, !PT ;  /* 0x0000001c181c7212 */ /* 0x040fe200078e961d */
[----:B------:R-:W4:Y:S01]  /*5e30*/  LDL.U8 R50, [R50+0x100] ;  /* 0x0001000032327983 */ /* 0x000f220000100000 */
[----:B------:R-:W-:Y:S02]  /*5e40*/  LOP3.LUT R22, R24, R30, R31, 0x96, !PT ;  /* 0x0000001e18167212 */ /* 0x000fe400078e961f */
[----:B------:R-:W-:Y:S01]  /*5e50*/  LOP3.LUT R24, R21, 0xff, RZ, 0xc0, !PT ;  /* 0x000000ff15187812 */ /* 0x000fe200078ec0ff */
[----:B------:R-:W4:Y:S01]  /*5e60*/  LDL.U8 R48, [R48] ;  /* 0x0000000030307983 */ /* 0x000f220000100000 */
[----:B------:R-:W-:-:S05]  /*5e70*/  LOP3.LUT R22, R22, 0xff, RZ, 0xc0, !PT ;  /* 0x000000ff16167812 */ /* 0x000fca00078ec0ff */
[----:B------:R-:W-:Y:S01]  /*5e80*/  IMAD.IADD R22, R1, 0x1, R22 ;  /* 0x0000000101167824 */ /* 0x000fe200078e0216 */
[----:B---3--:R-:W-:Y:S02]  /*5e90*/  LOP3.LUT R43, R6, R43, R26, 0x96, !PT ;  /* 0x0000002b062b7212 */ /* 0x008fe400078e961a */
[----:B------:R-:W-:-:S04]  /*5ea0*/  PRMT R6, R14, 0x7772, RZ ;  /* 0x000077720e067816 */ /* 0x000fc800000000ff */
[----:B--2---:R-:W-:Y:S02]  /*5eb0*/  LOP3.LUT R12, R6, R12, R45, 0x96, !PT ;  /* 0x0000000c060c7212 */ /* 0x004fe400078e962d */
[C---:B------:R-:W-:Y:S02]  /*5ec0*/  PRMT R6, R15.reuse, 0x7772, RZ ;  /* 0x000077720f067816 */ /* 0x040fe400000000ff */
[----:B------:R-:W-:Y:S02]  /*5ed0*/  LOP3.LUT R26, R36, R41, R23, 0x96, !PT ;  /* 0x00000029241a7212 */ /* 0x000fe400078e9617 */
[----:B----4-:R-:W-:Y:S02]  /*5ee0*/  LOP3.LUT R10, R6, R10, R49, 0x96, !PT ;  /* 0x0000000a060a7212 */ /* 0x010fe400078e9631 */
[----:B------:R-:W-:Y:S02]  /*5ef0*/  LOP3.LUT R6, R8, 0xff, RZ, 0xc0, !PT ;  /* 0x000000ff08067812 */ /* 0x000fe400078ec0ff */
[----:B------:R-:W-:Y:S01]  /*5f00*/  PRMT R41, R15, 0x7773, RZ ;  /* 0x000077730f297816 */ /* 0x000fe200000000ff */
[C---:B------:R-:W-:Y:S01]  /*5f10*/  IMAD.IADD R49, R1.reuse, 0x1, R24 ;  /* 0x0000000101317824 */ /* 0x040fe200078e0218 */
[--C-:B------:R-:W-:Y:S01]  /*5f20*/  LOP3.LUT R12, R38, R12, R21.reuse, 0x96, !PT ;  /* 0x0000000c260c7212 */ /* 0x100fe200078e9615 */
[----:B------:R-:W-:Y:S01]  /*5f30*/  IMAD.IADD R30, R1, 0x1, R6 ;  /* 0x00000001011e7824 */ /* 0x000fe200078e0206 */
[----:B------:R-:W-:-:S02]  /*5f40*/  LOP3.LUT R6, R40, R43, R21, 0x96, !PT ;  /* 0x0000002b28067212 */ /* 0x000fc400078e9615 */
[----:B------:R-:W-:Y:S01]  /*5f50*/  LOP3.LUT R21, R41, R19, R44, 0x96, !PT ;  /* 0x0000001329157212 */ /* 0x000fe200078e962c */
[----:B------:R-:W2:Y:S01]  /*5f60*/  LDL.U8 R45, [R49] ;  /* 0x00000000312d7983 */ /* 0x000ea20000100000 */
[----:B------:R-:W-:-:S03]  /*5f70*/  LOP3.LUT R23, R23, R39, R34, 0x96, !PT ;  /* 0x0000002717177212 */ /* 0x000fc600078e9622 */
[----:B------:R0:W3:Y:S01]  /*5f80*/  LDL.U8 R44, [R20] ;  /* 0x00000000142c7983 */ /* 0x0000e20000100000 */
[----:B------:R-:W-:Y:S02]  /*5f90*/  LOP3.LUT R21, R5, R21, R8, 0x96, !PT ;  /* 0x0000001505157212 */ /* 0x000fe400078e9608 */
[----:B------:R-:W-:Y:S01]  /*5fa0*/  LOP3.LUT R19, R8, R10, R35, 0x96, !PT ;  /* 0x0000000a08137212 */ /* 0x000fe200078e9623 */
[----:B------:R-:W4:Y:S01]  /*5fb0*/  LDL.U8 R41, [R30+0x100] ;  /* 0x000100001e297983 */ /* 0x000f220000100000 */
[----:B0-----:R-:W-:-:S03]  /*5fc0*/  LOP3.LUT R20, R12, 0xff, RZ, 0xc0, !PT ;  /* 0x000000ff0c147812 */ /* 0x001fc600078ec0ff */
[----:B------:R-:W3:Y:S01]  /*5fd0*/  LDL.U8 R47, [R49+0x100] ;  /* 0x00010000312f7983 */ /* 0x000ee20000100000 */
[----:B------:R-:W-:Y:S02]  /*5fe0*/  LOP3.LUT R26, R26, 0xff, RZ, 0xc0, !PT ;  /* 0x000000ff1a1a7812 */ /* 0x000fe400078ec0ff */
[----:B------:R-:W-:Y:S01]  /*5ff0*/  LOP3.LUT R24, R23, 0xff, RZ, 0xc0, !PT ;  /* 0x000000ff17187812 */ /* 0x000fe200078ec0ff */
[----:B------:R-:W-:Y:S01]  /*6000*/  IMAD.IADD R20, R1, 0x1, R20 ;  /* 0x0000000101147824 */ /* 0x000fe200078e0214 */
[----:B------:R-:W-:Y:S01]  /*6010*/  LOP3.LUT R12, R21, 0xff, RZ, 0xc0, !PT ;  /* 0x000000ff150c7812 */ /* 0x000fe200078ec0ff */
[----:B------:R0:W3:Y:S01]  /*6020*/  LDL.U8 R43, [R30] ;  /* 0x000000001e2b7983 */ /* 0x0000e20000100000 */
[----:B------:R-:W-:Y:S01]  /*6030*/  LOP3.LUT R8, R19, 0xff, RZ, 0xc0, !PT ;  /* 0x000000ff13087812 */ /* 0x000fe200078ec0ff */
[C---:B------:R-:W-:Y:S01]  /*6040*/  IMAD.IADD R19, R1.reuse, 0x1, R24 ;  /* 0x0000000101137824 */ /* 0x040fe200078e0218 */
[----:B------:R-:W-:Y:S01]  /*6050*/  LOP3.LUT R6, R6, 0xff, RZ, 0xc0, !PT ;  /* 0x000000ff06067812 */ /* 0x000fe200078ec0ff */
[----:B------:R-:W3:Y:S01]  /*6060*/  LDL.U8 R39, [R25+0x100] ;  /* 0x0001000019277983 */ /* 0x000ee20000100000 */
[----:B------:R-:W-:-:S02]  /*6070*/  IMAD.IADD R12, R1, 0x1, R12 ;  /* 0x00000001010c7824 */ /* 0x000fc400078e020c */
[----:B0-----:R-:W-:Y:S01]  /*6080*/  IMAD.IADD R30, R1, 0x1, R26 ;  /* 0x00000001011e7824 */ /* 0x001fe200078e021a */
[----:B------:R-:W3:Y:S01]  /*6090*/  LDL.U8 R23, [R22+0x300] ;  /* 0x0003000016177983 */ /* 0x000ee20000100000 */
[----:B------:R-:W-:-:S03]  /*60a0*/  LOP3.LUT R10, R28, 0xff, RZ, 0xc0, !PT ;  /* 0x000000ff1c0a7812 */ /* 0x000fc600078ec0ff */
[----:B------:R0:W3:Y:S01]  /*60b0*/  LDL.U8 R24, [R20+0x300] ;  /* 0x0003000014187983 */ /* 0x0000e20000100000 */
[C---:B------:R-:W-:Y:S02]  /*60c0*/  IMAD.IADD R21, R1.reuse, 0x1, R6 ;  /* 0x0000000101157824 */ /* 0x040fe400078e0206 */
[C---:B------:R-:W-:Y:S01]  /*60d0*/  IMAD.IADD R28, R1.reuse, 0x1, R8 ;  /* 0x00000001011c7824 */ /* 0x040fe200078e0208 */
[----:B------:R-:W3:Y:S01]  /*60e0*/  LDL.U8 R30, [R30+0x300] ;  /* 0x000300001e1e7983 */ /* 0x000ee20000100000 */
[----:B------:R-:W-:-:S03]  /*60f0*/  IMAD.IADD R10, R1, 0x1, R10 ;  /* 0x00000001010a7824 */ /* 0x000fc600078e020a */
[----:B------:R-:W3:Y:S04]  /*6100*/  LDL.U8 R25, [R12+0x300] ;  /* 0x000300000c197983 */ /* 0x000ee80000100000 */
[----:B------:R-:W3:Y:S04]  /*6110*/  LDL.U8 R19, [R19+0x300] ;  /* 0x0003000013137983 */ /* 0x000ee80000100000 */
[----:B------:R-:W3:Y:S04]  /*6120*/  LDL.U8 R21, [R21+0x300] ;  /* 0x0003000015157983 */ /* 0x000ee80000100000 */
[----:B------:R-:W3:Y:S04]  /*6130*/  LDL.U8 R28, [R28+0x300] ;  /* 0x000300001c1c7983 */ /* 0x000ee80000100000 */
[----:B------:R1:W3:Y:S01]  /*6140*/  LDL.U8 R26, [R10+0x300] ;  /* 0x000300000a1a7983 */ /* 0x0002e20000100000 */
[----:B------:R-:W-:-:S02]  /*6150*/  PRMT R8, R14, 0x7773, RZ ;  /* 0x000077730e087816 */ /* 0x000fc400000000ff */
[----:B------:R-:W-:Y:S02]  /*6160*/  PRMT R14, R14, 0x7770, RZ ;  /* 0x000077700e0e7816 */ /* 0x000fe400000000ff */
[C---:B------:R-:W-:Y:S02]  /*6170*/  PRMT R6, R15.reuse, 0x7771, RZ ;  /* 0x000077710f067816 */ /* 0x040fe400000000ff */
[----:B------:R-:W-:Y:S02]  /*6180*/  PRMT R15, R15, 0x7770, RZ ;  /* 0x000077700f0f7816 */ /* 0x000fe400000000ff */
[--C-:B------:R-:W-:Y:S02]  /*6190*/  LOP3.LUT R7, R36, R7, R27.reuse, 0x96, !PT ;  /* 0x0000000724077212 */ /* 0x100fe400078e961b */
[----:B0-----:R-:W-:Y:S02]  /*61a0*/  LOP3.LUT R20, R34, R37, R27, 0x96, !PT ;  /* 0x0000002522147212 */ /* 0x001fe400078e961b */
[----:B------:R-:W-:-:S02]  /*61b0*/  LOP3.LUT R22, R7, 0xff, RZ, 0xc0, !PT ;  /* 0x000000ff07167812 */ /* 0x000fc400078ec0ff */
[----:B------:R-:W-:Y:S02]  /*61c0*/  LOP3.LUT R20, R20, 0xff, RZ, 0xc0, !PT ;  /* 0x000000ff14147812 */ /* 0x000fe400078ec0ff */
[----:B------:R-:W-:Y:S01]  /*61d0*/  PRMT R13, R13, 0x7773, RZ ;  /* 0x000077730d0d7816 */ /* 0x000fe200000000ff */
[----:B------:R-:W-:Y:S01]  /*61e0*/  IMAD.IADD R7, R1, 0x1, R22 ;  /* 0x0000000101077824 */ /* 0x000fe200078e0216 */
[----:B------:R-:W-:-:S05]  /*61f0*/  LOP3.LUT R51, R32, R51, R31, 0x96, !PT ;  /* 0x0000003320337212 */ /* 0x000fca00078e961f */
[----:B------:R-:W3:Y:S01]  /*6200*/  LDL.U8 R7, [R7+0x300] ;  /* 0x0003000007077983 */ /* 0x000ee20000100000 */
[----:B--2---:R-:W-:-:S04]  /*6210*/  LOP3.LUT R14, R14, R46, R45, 0x96, !PT ;  /* 0x0000002e0e0e7212 */ /* 0x004fc800078e962d */
[----:B-1----:R-:W-:Y:S02]  /*6220*/  LOP3.LUT R10, R40, R14, R33, 0x96, !PT ;  /* 0x0000000e280a7212 */ /* 0x002fe400078e9621 */
[----:B----4-:R-:W-:Y:S02]  /*6230*/  LOP3.LUT R15, R15, R41, R48, 0x96, !PT ;  /* 0x000000290f0f7212 */ /* 0x010fe400078e9630 */
[----:B------:R-:W-:Y:S02]  /*6240*/  LOP3.LUT R10, R10, 0xff, RZ, 0xc0, !PT ;  /* 0x000000ff0a0a7812 */ /* 0x000fe400078ec0ff */
[----:B---3--:R-:W-:Y:S02]  /*6250*/  LOP3.LUT R8, R8, R47, R44, 0x96, !PT ;  /* 0x0000002f08087212 */ /* 0x008fe400078e962c */
[----:B------:R-:W-:Y:S02]  /*6260*/  LOP3.LUT R43, R6, R43, R50, 0x96, !PT ;  /* 0x0000002b062b7212 */ /* 0x000fe400078e9632 */
[----:B------:R-:W-:Y:S01]  /*6270*/  LOP3.LUT R6, R42, R15, R5, 0x96, !PT ;  /* 0x0000000f2a067212 */ /* 0x000fe200078e9605 */
[----:B------:R-:W-:Y:S01]  /*6280*/  IMAD.IADD R5, R1, 0x1, R20 ;  /* 0x0000000101057824 */ /* 0x000fe200078e0214 */
[----:B------:R-:W-:-:S02]  /*6290*/  LOP3.LUT R13, R13, R39, R52, 0x96, !PT ;  /* 0x000000270d0d7212 */ /* 0x000fc400078e9634 */
[----:B------:R-:W-:Y:S02]  /*62a0*/  LOP3.LUT R8, R33, R8, R38, 0x96, !PT ;  /* 0x0000000821087212 */ /* 0x000fe400078e9626 */
[----:B------:R-:W-:Y:S02]  /*62b0*/  LOP3.LUT R22, R23, 0xff, RZ, 0xc0, !PT ;  /* 0x000000ff17167812 */ /* 0x000fe400078ec0ff */
[----:B------:R-:W-:Y:S01]  /*62c0*/  LOP3.LUT R20, R24, 0xff, RZ, 0xc0, !PT ;  /* 0x000000ff18147812 */ /* 0x000fe200078ec0ff */
[C---:B------:R-:W-:Y:S01]  /*62d0*/  IMAD.IADD R33, R1.reuse, 0x1, R10 ;  /* 0x0000000101217824 */ /* 0x040fe200078e020a */
[----:B------:R-:W-:Y:S01]  /*62e0*/  LOP3.LUT R8, R8, 0xff, RZ, 0xc0, !PT ;  /* 0x000000ff08087812 */ /* 0x000fe200078ec0ff */
[----:B------:R-:W-:Y:S01]  /*62f0*/  IMAD.IADD R47, R1, 0x1, R22 ;  /* 0x00000001012f7824 */ /* 0x000fe200078e0216 */
[----:B------:R-:W-:Y:S01]  /*6300*/  LOP3.LUT R34, R29, R13, R32, 0x96, !PT ;  /* 0x0000000d1d227212 */ /* 0x000fe200078e9620 */
[----:B------:R-:W-:Y:S01]  /*6310*/  IMAD.IADD R31, R1, 0x1, R20 ;  /* 0x00000001011f7824 */ /* 0x000fe200078e0214 */
[----:B------:R-:W-:Y:S01]  /*6320*/  LOP3.LUT R38, R30, 0xff, RZ, 0xc0, !PT ;  /* 0x000000ff1e267812 */ /* 0x000fe200078ec0ff */
[----:B------:R-:W2:Y:S01]  /*6330*/  LDL.128 R12, [R1+0x490] ;  /* 0x00049000010c7983 */ /* 0x000ea20000100c00 */
[----:B------:R-:W-:-:S02]  /*6340*/  LOP3.LUT R10, R25, 0xff, RZ, 0xc0, !PT ;  /* 0x000000ff190a7812 */ /* 0x000fc400078ec0ff */
[----:B------:R-:W-:Y:S01]  /*6350*/  LOP3.LUT R36, R42, R43, R35, 0x96, !PT ;  /* 0x0000002b2a247212 */ /* 0x000fe200078e9623 */
[----:B------:R-:W-:Y:S01]  /*6360*/  IMAD.IADD R41, R1, 0x1, R8 ;  /* 0x0000000101297824 */ /* 0x000fe200078e0208 */
[----:B------:R-:W-:Y:S01]  /*6370*/  LOP3.LUT R8, R19, 0xff, RZ, 0xc0, !PT ;  /* 0x000000ff13087812 */ /* 0x000fe200078ec0ff */
[C---:B------:R-:W-:Y:S01]  /*6380*/  IMAD.IADD R50, R1.reuse, 0x1, R38 ;  /* 0x0000000101327824 */ /* 0x040fe200078e0226 */
[----:B------:R-:W3:Y:S01]  /*6390*/  LDL.U8 R35, [R47] ;  /* 0x000000002f237983 */ /* 0x000ee20000100000 */
[----:B------:R-:W-:Y:S01]  /*63a0*/  IMAD.IADD R48, R1, 0x1, R10 ;  /* 0x0000000101307824 */ /* 0x000fe200078e020a */
[----:B------:R-:W-:Y:S02]  /*63b0*/  LOP3.LUT R36, R36, 0xff, RZ, 0xc0, !PT ;  /* 0x000000ff24247812 */ /* 0x000fe400078ec0ff */
[----:B------:R-:W3:Y:S01]  /*63c0*/  LDL.U8 R42, [R31+0x100] ;  /* 0x000100001f2a7983 */ /* 0x000ee20000100000 */
[----:B------:R-:W-:Y:S02]  /*63d0*/  LOP3.LUT R20, R21, 0xff, RZ, 0xc0, !PT ;  /* 0x000000ff15147812 */ /* 0x000fe400078ec0ff */
[----:B------:R-:W-:Y:S01]  /*63e0*/  LOP3.LUT R10, R28, 0xff, RZ, 0xc0, !PT ;  /* 0x000000ff1c0a7812 */ /* 0x000fe200078ec0ff */
[----:B------:R-:W4:Y:S01]  /*63f0*/  LDL.U8 R38, [R50] ;  /* 0x0000000032267983 */ /* 0x000f220000100000 */
[----:B------:R-:W-:Y:S01]  /*6400*/  LOP3.LUT R22, R26, 0xff, RZ, 0xc0, !PT ;  /* 0x000000ff1a167812 */ /* 0x000fe200078ec0ff */
[C---:B------:R-:W-:Y:S01]  /*6410*/  IMAD.IADD R27, R1.reuse, 0x1, R8 ;  /* 0x00000001011b7824 */ /* 0x040fe200078e0208 */
[----:B------:R-:W-:Y:S01]  /*6420*/  LOP3.LUT R34, R34, 0xff, RZ, 0xc0, !PT ;  /* 0x000000ff22227812 */ /* 0x000fe200078ec0ff */
[----:B------:R-:W4:Y:S01]  /*6430*/  LDL.U8 R39, [R47+0x100] ;  /* 0x000100002f277983 */ /* 0x000f220000100000 */
[----:B------:R-:W-:Y:S01]  /*6440*/  IMAD.IADD R36, R1, 0x1, R36 ;  /* 0x0000000101247824 */ /* 0x000fe200078e0224 */
[----:B------:R-:W-:Y:S01]  /*6450*/  LOP3.LUT R32, R51, 0xff, RZ, 0xc0, !PT ;  /* 0x000000ff33207812 */ /* 0x000fe200078ec0ff */
[C---:B------:R-:W-:Y:S01]  /*6460*/  IMAD.IADD R44, R1.reuse, 0x1, R20 ;  /* 0x00000001012c7824 */ /* 0x040fe200078e0214 */
[----:B------:R-:W4:Y:S01]  /*6470*/  LDL.U8 R43, [R50+0x100] ;  /* 0x00010000322b7983 */ /* 0x000f220000100000 */
[----:B------:R-:W-:-:S02]  /*6480*/  IMAD.IADD R46, R1, 0x1, R10 ;  /* 0x00000001012e7824 */ /* 0x000fc400078e020a */
[C---:B------:R-:W-:Y:S01]  /*6490*/  IMAD.IADD R29, R1.reuse, 0x1, R22 ;  /* 0x00000001011d7824 */ /* 0x040fe200078e0216 */
[----:B------:R-:W4:Y:S01]  /*64a0*/  LDL.U8 R8, [R48] ;  /* 0x0000000030087983 */ /* 0x000f220000100000 */
[----:B------:R-:W-:Y:S01]  /*64b0*/  LOP3.LUT R6, R6, 0xff, RZ, 0xc0, !PT ;  /* 0x000000ff06067812 */ /* 0x000fe200078ec0ff */
[C---:B------:R-:W-:Y:S02]  /*64c0*/  IMAD.IADD R34, R1.reuse, 0x1, R34 ;  /* 0x0000000101227824 */ /* 0x040fe400078e0222 */
[----:B------:R-:W4:Y:S01]  /*64d0*/  LDL.U8 R37, [R31] ;  /* 0x000000001f257983 */ /* 0x000f220000100000 */
[----:B------:R-:W-:-:S03]  /*64e0*/  IMAD.IADD R32, R1, 0x1, R32 ;  /* 0x0000000101207824 */ /* 0x000fc600078e0220 */
[----:B------:R0:W4:Y:S04]  /*64f0*/  LDL.U8 R40, [R48+0x100] ;  /* 0x0001000030287983 */ /* 0x0001280000100000 */
[----:B------:R-:W4:Y:S04]  /*6500*/  LDL.U8 R22, [R44] ;  /* 0x000000002c167983 */ /* 0x000f280000100000 */
[----:B------:R-:W4:Y:S01]  /*6510*/  LDL.U8 R47, [R46+0x100] ;  /* 0x000100002e2f7983 */ /* 0x000f220000100000 */
[----:B0-----:R-:W-:-:S03]  /*6520*/  IMAD.IADD R48, R1, 0x1, R6 ;  /* 0x0000000101307824 */ /* 0x001fc600078e0206 */
[----:B------:R-:W4:Y:S04]  /*6530*/  LDL.U8 R20, [R29] ;  /* 0x000000001d147983 */ /* 0x000f280000100000 */
[----:B------:R-:W4:Y:S04]  /*6540*/  LDL.U8 R45, [R44+0x100] ;  /* 0x000100002c2d7983 */ /* 0x000f280000100000 */
[----:B------:R-:W4:Y:S04]  /*6550*/  LDL.U8 R33, [R33+0x300] ;  /* 0x0003000021217983 */ /* 0x000f280000100000 */
[----:B------:R-:W4:Y:S04]  /*6560*/  LDL.U8 R36, [R36+0x300] ;  /* 0x0003000024247983 */ /* 0x000f280000100000 */
[----:B------:R0:W4:Y:S04]  /*6570*/  LDL.U8 R31, [R5+0x300] ;  /* 0x00030000051f7983 */ /* 0x0001280000100000 */
[----:B------:R-:W4:Y:S04]  /*6580*/  LDL.U8 R10, [R27+0x100] ;  /* 0x000100001b0a7983 */ /* 0x000f280000100000 */
[----:B------:R-:W4:Y:S04]  /*6590*/  LDL.U8 R49, [R46] ;  /* 0x000000002e317983 */ /* 0x000f280000100000 */
[----:B------:R-:W4:Y:S04]  /*65a0*/  LDL.U8 R34, [R34+0x300] ;  /* 0x0003000022227983 */ /* 0x000f280000100000 */
[----:B------:R-:W4:Y:S04]  /*65b0*/  LDL.U8 R32, [R32+0x300] ;  /* 0x0003000020207983 */ /* 0x000f280000100000 */
[----:B------:R-:W4:Y:S04]  /*65c0*/  LDL.U8 R41, [R41+0x300] ;  /* 0x0003000029297983 */ /* 0x000f280000100000 */
[----:B------:R-:W4:Y:S04]  /*65d0*/  LDL.U8 R44, [R48+0x300] ;  /* 0x00030000302c7983 */ /* 0x000f280000100000 */
[----:B------:R-:W4:Y:S01]  /*65e0*/  LDL.U8 R27, [R27] ;  /* 0x000000001b1b7983 */ /* 0x000f220000100000 */
[----:B--2---:R-:W-:-:S02]  /*65f0*/  PRMT R6, R12, 0x7771, RZ ;  /* 0x000077710c067816 */ /* 0x004fc400000000ff */
[----:B0-----:R-:W-:Y:S02]  /*6600*/  PRMT R5, R12, 0x7770, RZ ;  /* 0x000077700c057816 */ /* 0x001fe400000000ff */
[----:B---3--:R-:W-:Y:S02]  /*6610*/  LOP3.LUT R42, R6, R35, R42, 0x96, !PT ;  /* 0x00000023062a7212 */ /* 0x008fe400078e962a */
[C---:B------:R-:W-:Y:S02]  /*6620*/  PRMT R6, R12.reuse, 0x7772, RZ ;  /* 0x000077720c067816 */ /* 0x040fe400000000ff */
[----:B------:R-:W-:Y:S02]  /*6630*/  PRMT R12, R12, 0x7773, RZ ;  /* 0x000077730c0c7816 */ /* 0x000fe400000000ff */
[----:B----4-:R-:W-:Y:S02]  /*6640*/  LOP3.LUT R5, R5, R39, R38, 0x96, !PT ;  /* 0x0000002705057212 */ /* 0x010fe400078e9626 */
[----:B------:R-:W-:-:S02]  /*6650*/  LOP3.LUT R38, R12, R43, R8, 0x96, !PT ;  /* 0x0000002b0c267212 */ /* 0x000fc400078e9608 */
[C---:B------:R-:W-:Y:S02]  /*6660*/  PRMT R8, R13.reuse, 0x7771, RZ ;  /* 0x000077710d087816 */ /* 0x040fe400000000ff */
[----:B------:R-:W-:Y:S02]  /*6670*/  PRMT R12, R13, 0x7770, RZ ;  /* 0x000077700d0c7816 */ /* 0x000fe400000000ff */
[----:B------:R-:W-:Y:S02]  /*6680*/  LOP3.LUT R5, R25, R5, R24, 0x96, !PT ;  /* 0x0000000519057212 */ /* 0x000fe400078e9618 */
[----:B------:R-:W-:Y:S02]  /*6690*/  LOP3.LUT R40, R6, R37, R40, 0x96, !PT ;  /* 0x0000002506287212 */ /* 0x000fe400078e9628 */
[----:B------:R-:W-:Y:S02]  /*66a0*/  PRMT R6, R13, 0x7772, RZ ;  /* 0x000077720d067816 */ /* 0x000fe400000000ff */
[----:B------:R-:W-:-:S02]  /*66b0*/  LOP3.LUT R38, R24, R38, R23, 0x96, !PT ;  /* 0x0000002618267212 */ /* 0x000fc400078e9617 */
[----:B------:R-:W-:Y:S02]  /*66c0*/  LOP3.LUT R47, R8, R22, R47, 0x96, !PT ;  /* 0x00000016082f7212 */ /* 0x000fe400078e962f */
[--C-:B------:R-:W-:Y:S02]  /*66d0*/  LOP3.LUT R42, R25, R42, R30.reuse, 0x96, !PT ;  /* 0x0000002a192a7212 */ /* 0x100fe400078e961e */
[----:B------:R-:W-:Y:S02]  /*66e0*/  LOP3.LUT R40, R23, R40, R30, 0x96, !PT ;  /* 0x0000002817287212 */ /* 0x000fe400078e961e */
[----:B------:R0:W2:Y:S01]  /*66f0*/  LDL.U8 R30, [R29+0x100] ;  /* 0x000100001d1e7983 */ /* 0x0000a20000100000 */
[----:B------:R-:W-:Y:S02]  /*6700*/  LOP3.LUT R45, R12, R45, R20, 0x96, !PT ;  /* 0x0000002d0c2d7212 */ /* 0x000fe400078e9614 */
[----:B------:R-:W-:Y:S02]  /*6710*/  LOP3.LUT R24, R33, 0xff, RZ, 0xc0, !PT ;  /* 0x000000ff21187812 */ /* 0x000fe400078ec0ff */
[----:B------:R-:W-:-:S02]  /*6720*/  LOP3.LUT R22, R36, 0xff, RZ, 0xc0, !PT ;  /* 0x000000ff24167812 */ /* 0x000fc400078ec0ff */
[----:B------:R-:W-:Y:S01]  /*6730*/  LOP3.LUT R12, R31, 0xff, RZ, 0xc0, !PT ;  /* 0x000000ff1f0c7812 */ /* 0x000fe200078ec0ff */
[C---:B------:R-:W-:Y:S02]  /*6740*/  IMAD.IADD R52, R1.reuse, 0x1, R24 ;  /* 0x0000000101347824 */ /* 0x040fe400078e0218 */
[C---:B------:R-:W-:Y:S02]  /*6750*/  IMAD.IADD R23, R1.reuse, 0x1, R22 ;  /* 0x0000000101177824 */ /* 0x040fe400078e0216 */
[----:B0-----:R-:W-:Y:S01]  /*6760*/  IMAD.IADD R29, R1, 0x1, R12 ;  /* 0x00000001011d7824 */ /* 0x001fe200078e020c */
[----:B------:R-:W3:Y:S01]  /*6770*/  LDL.U8 R51, [R52+0x100] ;  /* 0x0001000034337983 */ /* 0x000ee20000100000 */
[----:B------:R-:W-:Y:S02]  /*6780*/  LOP3.LUT R49, R6, R49, R10, 0x96, !PT ;  /* 0x0000003106317212 */ /* 0x000fe400078e960a */
[----:B------:R-:W-:Y:S01]  /*6790*/  LOP3.LUT R10, R7, 0xff, RZ, 0xc0, !PT ;  /* 0x000000ff070a7812 */ /* 0x000fe200078ec0ff */
[----:B------:R-:W4:Y:S01]  /*67a0*/  LDL.U8 R25, [R23+0x100] ;  /* 0x0001000017197983 */ /* 0x000f220000100000 */
[----:B------:R-:W-:-:S02]  /*67b0*/  LOP3.LUT R20, R34, 0xff, RZ, 0xc0, !PT ;  /* 0x000000ff22147812 */ /* 0x000fc400078ec0ff */
[----:B------:R-:W-:Y:S01]  /*67c0*/  LOP3.LUT R8, R32, 0xff, RZ, 0xc0, !PT ;  /* 0x000000ff20087812 */ /* 0x000fe200078ec0ff */
[----:B------:R-:W-:Y:S01]  /*67d0*/  IMAD.IADD R53, R1, 0x1, R10 ;  /* 0x0000000101357824 */ /* 0x000fe200078e020a */
[----:B------:R-:W3:Y:S01]  /*67e0*/  LDL.U8 R22, [R29+0x100] ;  /* 0x000100001d167983 */ /* 0x000ee20000100000 */
[----:B------:R-:W-:Y:S01]  /*67f0*/  LOP3.LUT R6, R41, 0xff, RZ, 0xc0, !PT ;  /* 0x000000ff29067812 */ /* 0x000fe200078ec0ff */
[C---:B------:R-:W-:Y:S02]  /*6800*/  IMAD.IADD R46, R1.reuse, 0x1, R20 ;  /* 0x00000001012e7824 */ /* 0x040fe400078e0214 */
[----:B------:R-:W4:Y:S01]  /*6810*/  LDL.U8 R10, [R52] ;  /* 0x00000000340a7983 */ /* 0x000f220000100000 */
[----:B------:R-:W-:Y:S01]  /*6820*/  LOP3.LUT R12, R44, 0xff, RZ, 0xc0, !PT ;  /* 0x000000ff2c0c7812 */ /* 0x000fe200078ec0ff */
[C---:B------:R-:W-:Y:S02]  /*6830*/  IMAD.IADD R35, R1.reuse, 0x1, R8 ;  /* 0x0000000101237824 */ /* 0x040fe400078e0208 */
[----:B------:R-:W3:Y:S01]  /*6840*/  LDL.U8 R23, [R23] ;  /* 0x0000000017177983 */ /* 0x000ee20000100000 */
[----:B------:R-:W-:-:S02]  /*6850*/  IMAD.IADD R48, R1, 0x1, R6 ;  /* 0x0000000101307824 */ /* 0x000fc400078e0206 */
[----:B------:R-:W-:Y:S01]  /*6860*/  IMAD.IADD R50, R1, 0x1, R12 ;  /* 0x0000000101327824 */ /* 0x000fe200078e020c */
[----:B------:R-:W3:Y:S04]  /*6870*/  LDL.U8 R43, [R46+0x100] ;  /* 0x000100002e2b7983 */ /* 0x000ee80000100000 */
[----:B------:R-:W3:Y:S04]  /*6880*/  LDL.U8 R12, [R35+0x100] ;  /* 0x00010000230c7983 */ /* 0x000ee80000100000 */
[----:B------:R-:W3:Y:S04]  /*6890*/  LDL.U8 R46, [R46] ;  /* 0x000000002e2e7983 */ /* 0x000ee80000100000 */
[----:B------:R-:W3:Y:S04]  /*68a0*/  LDL.U8 R24, [R29] ;  /* 0x000000001d187983 */ /* 0x000ee80000100000 */
[----:B------:R-:W3:Y:S04]  /*68b0*/  LDL.U8 R39, [R53+0x100] ;  /* 0x0001000035277983 */ /* 0x000ee80000100000 */
[----:B------:R-:W3:Y:S04]  /*68c0*/  LDL.U8 R37, [R53] ;  /* 0x0000000035257983 */ /* 0x000ee80000100000 */
[----:B------:R-:W3:Y:S04]  /*68d0*/  LDL.U8 R35, [R35] ;  /* 0x0000000023237983 */ /* 0x000ee80000100000 */
[----:B------:R-:W3:Y:S04]  /*68e0*/  LDL.U8 R8, [R50] ;  /* 0x0000000032087983 */ /* 0x000ee80000100000 */
[----:B------:R-:W3:Y:S04]  /*68f0*/  LDL.U8 R6, [R48+0x100] ;  /* 0x0001000030067983 */ /* 0x000ee80000100000 */
[----:B------:R-:W3:Y:S04]  /*6900*/  LDL.U8 R20, [R48] ;  /* 0x0000000030147983 */ /* 0x000ee80000100000 */
[----:B------:R-:W3:Y:S01]  /*6910*/  LDL.U8 R29, [R50+0x100] ;  /* 0x00010000321d7983 */ /* 0x000ee20000100000 */
[----:B------:R-:W-:-:S02]  /*6920*/  PRMT R13, R13, 0x7773, RZ ;  /* 0x000077730d0d7816 */ /* 0x000fc400000000ff */
[C---:B------:R-:W-:Y:S02]  /*6930*/  LOP3.LUT R45, R19.reuse, R45, R28, 0x96, !PT ;  /* 0x0000002d132d7212 */ /* 0x040fe400078e961c */
[--C-:B------:R-:W-:Y:S02]  /*6940*/  LOP3.LUT R47, R19, R47, R26.reuse, 0x96, !PT ;  /* 0x0000002f132f7212 */ /* 0x100fe400078e961a */
[----:B------:R-:W-:Y:S02]  /*6950*/  PRMT R19, R14, 0x7770, RZ ;  /* 0x000077700e137816 */ /* 0x000fe400000000ff */
[----:B------:R-:W-:Y:S02]  /*6960*/  LOP3.LUT R49, R21, R49, R26, 0x96, !PT ;  /* 0x0000003115317212 */ /* 0x000fe400078e961a */
[----:B------:R-:W-:Y:S02]  /*6970*/  LOP3.LUT R42, R42, 0xff, RZ, 0xc0, !PT ;  /* 0x000000ff2a2a7812 */ /* 0x000fe400078ec0ff */
[----:B------:R-:W-:-:S02]  /*6980*/  LOP3.LUT R40, R40, 0xff, RZ, 0xc0, !PT ;  /* 0x000000ff28287812 */ /* 0x000fc400078ec0ff */
[----:B------:R-:W-:Y:S01]  /*6990*/  LOP3.LUT R38, R38, 0xff, RZ, 0xc0, !PT ;  /* 0x000000ff26267812 */ /* 0x000fe200078ec0ff */
[----:B------:R-:W-:Y:S01]  /*69a0*/  IMAD.IADD R42, R1, 0x1, R42 ;  /* 0x00000001012a7824 */ /* 0x000fe200078e022a */
[----:B--2---:R-:W-:Y:S02]  /*69b0*/  LOP3.LUT R30, R13, R30, R27, 0x96, !PT ;  /* 0x0000001e0d1e7212 */ /* 0x004fe400078e961b */
[----:B------:R-:W-:Y:S02]  /*69c0*/  PRMT R13, R14, 0x7771, RZ ;  /* 0x000077710e0d7816 */ /* 0x000fe400000000ff */
[----:B------:R-:W-:Y:S02]  /*69d0*/  LOP3.LUT R30, R28, R30, R21, 0x96, !PT ;  /* 0x0000001e1c1e7212 */ /* 0x000fe400078e9615 */
[----:B------:R-:W-:Y:S02]  /*69e0*/  PRMT R21, R14, 0x7772, RZ ;  /* 0x000077720e157816 */ /* 0x000fe400000000ff */
[----:B------:R-:W-:Y:S01]  /*69f0*/  LOP3.LUT R30, R30, 0xff, RZ, 0xc0, !PT ;  /* 0x000000ff1e1e7812 */ /* 0x000fe200078ec0ff */
[----:B------:R-:W-:-:S06]  /*6a00*/  IMAD.IADD R27, R1, 0x1, R38 ;  /* 0x00000001011b7824 */ /* 0x000fcc00078e0226 */
[----:B------:R-:W2:Y:S01]  /*6a10*/  LDL.U8 R27, [R27+0x300] ;  /* 0x000300001b1b7983 */ /* 0x000ea20000100000 */
[----:B----4-:R-:W-:Y:S02]  /*6a20*/  LOP3.LUT R25, R19, R25, R10, 0x96, !PT ;  /* 0x0000001913197212 */ /* 0x010fe400078e960a */
[----:B------:R-:W-:Y:S02]  /*6a30*/  PRMT R19, R14, 0x7773, RZ ;  /* 0x000077730e137816 */ /* 0x000fe400000000ff */
[----:B---3--:R-:W-:Y:S02]  /*6a40*/  LOP3.LUT R22, R13, R23, R22, 0x96, !PT ;  /* 0x000000170d167212 */ /* 0x008fe400078e9616 */
[C---:B------:R-:W-:Y:S02]  /*6a50*/  PRMT R10, R15.reuse, 0x7773, RZ ;  /* 0x000077730f0a7816 */ /* 0x040fe400000000ff */
[C---:B------:R-:W-:Y:S02]  /*6a60*/  PRMT R13, R15.reuse, 0x7772, RZ ;  /* 0x000077720f0d7816 */ /* 0x040fe400000000ff */
[----:B------:R-:W-:-:S02]  /*6a70*/  PRMT R14, R15, 0x7771, RZ ;  /* 0x000077710f0e7816 */ /* 0x000fc400000000ff */
[----:B------:R-:W-:Y:S02]  /*6a80*/  PRMT R15, R15, 0x7770, RZ ;  /* 0x000077700f0f7816 */ /* 0x000fe400000000ff */
[----:B------:R-:W-:Y:S02]  /*6a90*/  LOP3.LUT R19, R19, R51, R46, 0x96, !PT ;  /* 0x0000003313137212 */ /* 0x000fe400078e962e */
[C---:B------:R-:W-:Y:S02]  /*6aa0*/  LOP3.LUT R26, R34.reuse, R22, R33, 0x96, !PT ;  /* 0x00000016221a7212 */ /* 0x040fe400078e9621 */
[----:B------:R-:W-:Y:S02]  /*6ab0*/  LOP3.LUT R22, R31, R19, R36, 0x96, !PT ;  /* 0x000000131f167212 */ /* 0x000fe400078e9624 */
[----:B------:R-:W-:Y:S02]  /*6ac0*/  LOP3.LUT R24, R21, R24, R43, 0x96, !PT ;  /* 0x0000001815187212 */ /* 0x000fe400078e962b */
[----:B------:R-:W-:-:S02]  /*6ad0*/  LOP3.LUT R28, R34, R25, R31, 0x96, !PT ;  /* 0x00000019221c7212 */ /* 0x000fc400078e961f */
[----:B------:R-:W-:Y:S02]  /*6ae0*/  LOP3.LUT R12, R14, R37, R12, 0x96, !PT ;  /* 0x000000250e0c7212 */ /* 0x000fe400078e960c */
[----:B------:R-:W-:Y:S02]  /*6af0*/  LOP3.LUT R22, R22, 0xff, RZ, 0xc0, !PT ;  /* 0x000000ff16167812 */ /* 0x000fe400078ec0ff */
[----:B------:R-:W-:Y:S02]  /*6b00*/  LOP3.LUT R8, R15, R39, R8, 0x96, !PT ;  /* 0x000000270f087212 */ /* 0x000fe400078e9608 */
[----:B------:R-:W-:Y:S02]  /*6b10*/  LOP3.LUT R6, R13, R35, R6, 0x96, !PT ;  /* 0x000000230d067212 */ /* 0x000fe400078e9606 */
[----:B------:R-:W-:Y:S02]  /*6b20*/  LOP3.LUT R8, R41, R8, R32, 0x96, !PT ;  /* 0x0000000829087212 */ /* 0x000fe400078e9620 */
[----:B------:R-:W-:-:S02]  /*6b30*/  LOP3.LUT R6, R7, R6, R44, 0x96, !PT ;  /* 0x0000000607067212 */ /* 0x000fc400078e962c */
[----:B------:R-:W-:Y:S02]  /*6b40*/  LOP3.LUT R20, R10, R29, R20, 0x96, !PT ;  /* 0x0000001d0a147212 */ /* 0x000fe400078e9614 */
[----:B------:R-:W-:Y:S02]  /*6b50*/  LOP3.LUT R10, R41, R12, R44, 0x96, !PT ;  /* 0x0000000c290a7212 */ /* 0x000fe400078e962c */
[----:B------:R-:W-:Y:S02]  /*6b60*/  LOP3.LUT R7, R32, R20, R7, 0x96, !PT ;  /* 0x0000001420077212 */ /* 0x000fe400078e9607 */
[----:B------:R-:W-:Y:S02]  /*6b70*/  LOP3.LUT R24, R36, R24, R33, 0x96, !PT ;  /* 0x0000001824187212 */ /* 0x000fe400078e9621 */
[----:B------:R-:W-:Y:S01]  /*6b80*/  LOP3.LUT R28, R28, 0xff, RZ, 0xc0, !PT ;  /* 0x000000ff1c1c7812 */ /* 0x000fe200078ec0ff */
[----:B------:R-:W-:Y:S01]  /*6b90*/  IMAD.IADD R19, R1, 0x1, R22 ;  /* 0x0000000101137824 */ /* 0x000fe200078e0216 */
[----:B------:R-:W-:Y:S01]  /*6ba0*/  LOP3.LUT R32, R49, 0xff, RZ, 0xc0, !PT ;  /* 0x000000ff31207812 */ /* 0x000fe200078ec0ff */
[----:B------:R-:W3:Y:S01]  /*6bb0*/  LDL.128 R12, [R1+0x4a0] ;  /* 0x0004a000010c7983 */ /* 0x000ee20000100c00 */
[----:B------:R-:W-:-:S02]  /*6bc0*/  LOP3.LUT R20, R8, 0xff, RZ, 0xc0, !PT ;  /* 0x000000ff08147812 */ /* 0x000fc400078ec0ff */
[----:B------:R-:W-:Y:S02]  /*6bd0*/  LOP3.LUT R10, R10, 0xff, RZ, 0xc0, !PT ;  /* 0x000000ff0a0a7812 */ /* 0x000fe400078ec0ff */
        /* <DEDUP_REMOVED lines=8> */
[----:B------:R-:W-:Y:S01]  /*6c60*/  LOP3.LUT R24, R24, 0xff, RZ, 0xc0, !PT ;  /* 0x000000ff18187812 */ /* 0x000fe200078ec0ff */
[----:B------:R-:W-:Y:S01]  /*6c70*/  IMAD.IADD R29, R1, 0x1, R10 ;  /* 0x00000001011d7824 */ /* 0x000fe200078e020a */
[----:B------:R-:W-:Y:S01]  /*6c80*/  LOP3.LUT R34, R47, 0xff, RZ, 0xc0, !PT ;  /* 0x000000ff2f227812 */ /* 0x000fe200078ec0ff */
[C---:B------:R-:W-:Y:S01]  /*6c90*/  IMAD.IADD R21, R1.reuse, 0x1, R30 ;  /* 0x0000000101157824 */ /* 0x040fe200078e021e */
[----:B------:R-:W4:Y:S01]  /*6ca0*/  LDL.U8 R19, [R19+0x300] ;  /* 0x0003000013137983 */ /* 0x000f220000100000 */
[----:B------:R-:W-:-:S02]  /*6cb0*/  IMAD.IADD R25, R1, 0x1, R36 ;  /* 0x0000000101197824 */ /* 0x000fc400078e0224 */
[C---:B------:R-:W-:Y:S01]  /*6cc0*/  IMAD.IADD R22, R1.reuse, 0x1, R6 ;  /* 0x0000000101167824 */ /* 0x040fe200078e0206 */
[----:B------:R-:W2:Y:S01]  /*6cd0*/  LDL.U8 R7, [R7+0x300] ;  /* 0x0003000007077983 */ /* 0x000ea20000100000 */
[----:B------:R-:W-:Y:S01]  /*6ce0*/  IMAD.IADD R36, R1, 0x1, R26 ;  /* 0x0000000101247824 */ /* 0x000fe200078e021a */
[----:B------:R-:W-:Y:S01]  /*6cf0*/  LOP3.LUT R6, R5, 0xff, RZ, 0xc0, !PT ;  /* 0x000000ff05067812 */ /* 0x000fe200078ec0ff */
[C---:B------:R-:W-:Y:S01]  /*6d00*/  IMAD.IADD R35, R1.reuse, 0x1, R24 ;  /* 0x0000000101237824 */ /* 0x040fe200078e0218 */
[----:B------:R-:W2:Y:S01]  /*6d10*/  LDL.U8 R31, [R20+0x300] ;  /* 0x00030000141f7983 */ /* 0x000ea20000100000 */
[C---:B------:R-:W-:Y:S02]  /*6d20*/  IMAD.IADD R26, R1.reuse, 0x1, R8 ;  /* 0x00000001011a7824 */ /* 0x040fe400078e0208 */
[C---:B------:R-:W-:Y:S01]  /*6d30*/  IMAD.IADD R37, R1.reuse, 0x1, R34 ;  /* 0x0000000101257824 */ /* 0x040fe200078e0222 */
[----:B------:R-:W2:Y:S04]  /*6d40*/  LDL.U8 R30, [R42+0x300] ;  /* 0x000300002a1e7983 */ /* 0x000ea80000100000 */
[----:B------:R0:W2:Y:S04]  /*6d50*/  LDL.U8 R8, [R21+0x300] ;  /* 0x0003000015087983 */ /* 0x0000a80000100000 */
[----:B------:R-:W2:Y:S04]  /*6d60*/  LDL.U8 R23, [R23+0x300] ;  /* 0x0003000017177983 */ /* 0x000ea80000100000 */
[----:B------:R-:W2:Y:S01]  /*6d70*/  LDL.U8 R28, [R28+0x300] ;  /* 0x000300001c1c7983 */ /* 0x000ea20000100000 */
[----:B0-----:R-:W-:-:S03]  /*6d80*/  IMAD.IADD R21, R1, 0x1, R6 ;  /* 0x0000000101157824 */ /* 0x001fc600078e0206 */
[----:B------:R-:W2:Y:S04]  /*6d90*/  LDL.U8 R29, [R29+0x300] ;  /* 0x000300001d1d7983 */ /* 0x000ea80000100000 */
[----:B------:R-:W2:Y:S04]  /*6da0*/  LDL.U8 R10, [R35+0x300] ;  /* 0x00030000230a7983 */ /* 0x000ea80000100000 */
[----:B------:R-:W2:Y:S04]  /*6db0*/  LDL.U8 R22, [R22+0x300] ;  /* 0x0003000016167983 */ /* 0x000ea80000100000 */
[----:B------:R-:W2:Y:S04]  /*6dc0*/  LDL.U8 R26, [R26+0x300] ;  /* 0x000300001a1a7983 */ /* 0x000ea80000100000 */
[----:B------:R-:W2:Y:S04]  /*6dd0*/  LDL.U8 R25, [R25+0x300] ;  /* 0x0003000019197983 */ /* 0x000ea80000100000 */
[----:B------:R0:W2:Y:S04]  /*6de0*/  LDL.U8 R24, [R36+0x300] ;  /* 0x0003000024187983 */ /* 0x0000a80000100000 */
[----:B------:R1:W2:Y:S04]  /*6df0*/  LDL.U8 R20, [R37+0x300] ;  /* 0x0003000025147983 */ /* 0x0002a80000100000 */
[----:B------:R-:W2:Y:S01]  /*6e00*/  LDL.U8 R21, [R21+0x300] ;  /* 0x0003000015157983 */ /* 0x000ea20000100000 */
[----:B------:R-:W-:-:S04]  /*6e10*/  UIADD3 UR4, UPT, UPT, UR4, 0x10, URZ ;  /* 0x0000001004047890 */ /* 0x000fc8000fffe0ff */
[----:B------:R-:W-:Y:S01]  /*6e20*/  UISETP.GE.U32.AND UP0, UPT, UR4, UR21, UPT ;  /* 0x000000150400728c */ /* 0x000fe2000bf06070 */
[C---:B---3--:R-:W-:Y:S02]  /*6e30*/  PRMT R6, R15.reuse, 0x7773, RZ ;  /* 0x000077730f067816 */ /* 0x048fe400000000ff */
[C---:B------:R-:W-:Y:S02]  /*6e40*/  PRMT R32, R15.reuse, 0x7772, RZ ;  /* 0x000077720f207816 */ /* 0x040fe400000000ff */
[C---:B------:R-:W-:Y:S02]  /*6e50*/  PRMT R33, R15.reuse, 0x7771, RZ ;  /* 0x000077710f217816 */ /* 0x040fe400000000ff */
[----:B------:R-:W-:Y:S02]  /*6e60*/  PRMT R34, R15, 0x7770, RZ ;  /* 0x000077700f227816 */ /* 0x000fe400000000ff */
[C---:B------:R-:W-:Y:S02]  /*6e70*/  PRMT R15, R14.reuse, 0x7773, RZ ;  /* 0x000077730e0f7816 */ /* 0x040fe400000000ff */
[----:B0-----:R-:W-:-:S02]  /*6e80*/  PRMT R36, R14, 0x7772, RZ ;  /* 0x000077720e247816 */ /* 0x001fc400000000ff */
[C---:B------:R-:W-:Y:S02]  /*6e90*/  PRMT R38, R14.reuse, 0x7771, RZ ;  /* 0x000077710e267816 */ /* 0x040fe400000000ff */
[----:B------:R-:W-:Y:S02]  /*6ea0*/  PRMT R35, R14, 0x7770, RZ ;  /* 0x000077700e237816 */ /* 0x000fe400000000ff */
[C---:B------:R-:W-:Y:S02]  /*6eb0*/  PRMT R14, R13.reuse, 0x7773, RZ ;  /* 0x000077730d0e7816 */ /* 0x040fe400000000ff */
[C---:B-1----:R-:W-:Y:S02]  /*6ec0*/  PRMT R37, R13.reuse, 0x7772, RZ ;  /* 0x000077720d257816 */ /* 0x042fe400000000ff */
[C---:B------:R-:W-:Y:S02]  /*6ed0*/  PRMT R39, R13.reuse, 0x7771, RZ ;  /* 0x000077710d277816 */ /* 0x040fe400000000ff */
[----:B------:R-:W-:-:S02]  /*6ee0*/  PRMT R40, R13, 0x7770, RZ ;  /* 0x000077700d287816 */ /* 0x000fc400000000ff */
[----:B----4-:R-:W-:Y:S02]  /*6ef0*/  LOP3.LUT R19, R19, R6, RZ, 0x3c, !PT ;  /* 0x0000000613137212 */ /* 0x010fe400078e3cff */
[----:B--2---:R-:W-:Y:S02]  /*6f00*/  LOP3.LUT R5, R7, R32, RZ, 0x3c, !PT ;  /* 0x0000002007057212 */ /* 0x004fe400078e3cff */
[----:B------:R-:W-:Y:S02]  /*6f10*/  PRMT R13, R12, 0x7772, RZ ;  /* 0x000077720c0d7816 */ /* 0x000fe400000000ff */
[----:B------:R-:W-:Y:S02]  /*6f20*/  LOP3.LUT R7, R31, R34, RZ, 0x3c, !PT ;  /* 0x000000221f077212 */ /* 0x000fe400078e3cff */
[----:B------:R-:W-:Y:S02]  /*6f30*/  LOP3.LUT R6, R30, R33, RZ, 0x3c, !PT ;  /* 0x000000211e067212 */ /* 0x000fe400078e3cff */
[----:B------:R-:W-:-:S02]  /*6f40*/  PRMT R41, R12, 0x7773, RZ ;  /* 0x000077730c297816 */ /* 0x000fc400000000ff */
[----:B------:R-:W-:Y:S02]  /*6f50*/  LOP3.LUT R8, R8, R15, RZ, 0x3c, !PT ;  /* 0x0000000f08087212 */ /* 0x000fe400078e3cff */
[----:B------:R-:W-:Y:S02]  /*6f60*/  LOP3.LUT R23, R23, R36, RZ, 0x3c, !PT ;  /* 0x0000002417177212 */ /* 0x000fe400078e3cff */
[----:B------:R-:W-:Y:S02]  /*6f70*/  PRMT R43, R12, 0x7771, RZ ;  /* 0x000077710c2b7816 */ /* 0x000fe400000000ff */
[----:B------:R-:W-:Y:S02]  /*6f80*/  LOP3.LUT R28, R28, R35, RZ, 0x3c, !PT ;  /* 0x000000231c1c7212 */ /* 0x000fe400078e3cff */
[----:B------:R-:W-:Y:S02]  /*6f90*/  LOP3.LUT R29, R29, R38, RZ, 0x3c, !PT ;  /* 0x000000261d1d7212 */ /* 0x000fe400078e3cff */
[----:B------:R-:W-:-:S02]  /*6fa0*/  LOP3.LUT R27, R27, R14, RZ, 0x3c, !PT ;  /* 0x0000000e1b1b7212 */ /* 0x000fc400078e3cff */
[----:B------:R-:W-:Y:S02]  /*6fb0*/  LOP3.LUT R10, R10, R13, RZ, 0x3c, !PT ;  /* 0x0000000d0a0a7212 */ /* 0x000fe400078e3cff */
[----:B------:R-:W-:Y:S02]  /*6fc0*/  LOP3.LUT R14, R6, 0xffff, RZ, 0xc0, !PT ;  /* 0x0000ffff060e7812 */ /* 0x000fe400078ec0ff */
[----:B------:R-:W-:Y:S02]  /*6fd0*/  LOP3.LUT R15, R7, 0xffff, RZ, 0xc0, !PT ;  /* 0x0000ffff070f7812 */ /* 0x000fe400078ec0ff */
[----:B------:R-:W-:Y:S02]  /*6fe0*/  LOP3.LUT R22, R22, R41, RZ, 0x3c, !PT ;  /* 0x0000002916167212 */ /* 0x000fe400078e3cff */
[----:B------:R-:W-:Y:S02]  /*6ff0*/  LOP3.LUT R12, R19, 0xffff, RZ, 0xc0, !PT ;  /* 0x0000ffff130c7812 */ /* 0x000fe400078ec0ff */
[----:B------:R-:W-:-:S02]  /*7000*/  LOP3.LUT R13, R5, 0xffff, RZ, 0xc0, !PT ;  /* 0x0000ffff050d7812 */ /* 0x000fc400078ec0ff */
[----:B------:R-:W-:Y:S02]  /*7010*/  LOP3.LUT R30, R8, 0xffff, RZ, 0xc0, !PT ;  /* 0x0000ffff081e7812 */ /* 0x000fe400078ec0ff */
[----:B------:R-:W-:Y:S02]  /*7020*/  LOP3.LUT R31, R23, 0xffff, RZ, 0xc0, !PT ;  /* 0x0000ffff171f7812 */ /* 0x000fe400078ec0ff */
[----:B------:R-:W-:Y:S02]  /*7030*/  LOP3.LUT R32, R29, 0xffff, RZ, 0xc0, !PT ;  /* 0x0000ffff1d207812 */ /* 0x000fe400078ec0ff */
[----:B------:R-:W-:Y:S02]  /*7040*/  LOP3.LUT R33, R28, 0xffff, RZ, 0xc0, !PT ;  /* 0x0000ffff1c217812 */ /* 0x000fe400078ec0ff */
[----:B------:R-:W-:Y:S02]  /*7050*/  LOP3.LUT R26, R26, R37, RZ, 0x3c, !PT ;  /* 0x000000251a1a7212 */ /* 0x000fe400078e3cff */
[----:B------:R-:W-:-:S02]  /*7060*/  LOP3.LUT R25, R25, R40, RZ, 0x3c, !PT ;  /* 0x0000002819197212 */ /* 0x000fc400078e3cff */
[----:B------:R-:W-:Y:S02]  /*7070*/  LOP3.LUT R24, R24, R39, RZ, 0x3c, !PT ;  /* 0x0000002718187212 */ /* 0x000fe400078e3cff */
[----:B------:R-:W-:Y:S02]  /*7080*/  LOP3.LUT R20, R20, R43, RZ, 0x3c, !PT ;  /* 0x0000002b14147212 */ /* 0x000fe400078e3cff */
[----:B------:R-:W-:Y:S02]  /*7090*/  PRMT R15, R15, 0x3340, R14 ;  /* 0x000033400f0f7816 */ /* 0x000fe4000000000e */
[----:B------:R-:W-:Y:S02]  /*70a0*/  PRMT R12, R13, 0x3340, R12 ;  /* 0x000033400d0c7816 */ /* 0x000fe4000000000c */
[----:B------:R-:W-:Y:S02]  /*70b0*/  PRMT R14, R31, 0x3340, R30 ;  /* 0x000033401f0e7816 */ /* 0x000fe4000000001e */
[----:B------:R-:W-:-:S02]  /*70c0*/  PRMT R33, R33, 0x3340, R32 ;  /* 0x0000334021217816 */ /* 0x000fc40000000020 */
[----:B------:R-:W-:Y:S02]  /*70d0*/  LOP3.LUT R34, R22, 0xffff, RZ, 0xc0, !PT ;  /* 0x0000ffff16227812 */ /* 0x000fe400078ec0ff */
[----:B------:R-:W-:Y:S02]  /*70e0*/  LOP3.LUT R35, R10, 0xffff, RZ, 0xc0, !PT ;  /* 0x0000ffff0a237812 */ /* 0x000fe400078ec0ff */
[----:B-----5:R-:W-:Y:S02]  /*70f0*/  LOP3.LUT R21, R21, R4, RZ, 0x3c, !PT ;  /* 0x0000000415157212 */ /* 0x020fe400078e3cff */
[----:B------:R-:W-:Y:S02]  /*7100*/  LOP3.LUT R36, R20, 0xffff, RZ, 0xc0, !PT ;  /* 0x0000ffff14247812 */ /* 0x000fe400078ec0ff */
[----:B------:R-:W-:Y:S02]  /*7110*/  LOP3.LUT R13, R27, 0xffff, RZ, 0xc0, !PT ;  /* 0x0000ffff1b0d7812 */ /* 0x000fe400078ec0ff */
[----:B------:R-:W-:-:S02]  /*7120*/  LOP3.LUT R30, R26, 0xffff, RZ, 0xc0, !PT ;  /* 0x0000ffff1a1e7812 */ /* 0x000fc400078ec0ff */
[----:B------:R-:W-:Y:S02]  /*7130*/  LOP3.LUT R31, R24, 0xffff, RZ, 0xc0, !PT ;  /* 0x0000ffff181f7812 */ /* 0x000fe400078ec0ff */
[----:B------:R-:W-:Y:S02]  /*7140*/  LOP3.LUT R32, R25, 0xffff, RZ, 0xc0, !PT ;  /* 0x0000ffff19207812 */ /* 0x000fe400078ec0ff */
        /* <DEDUP_REMOVED lines=9> */
[----:B------:R-:W-:Y:S05]  /*71e0*/  BRA.U !UP0, `(.L_x_12) ;  /* 0xffffff9908d47547 */ /* 0x000fea000b83ffff */
[----:B0-----:R-:W-:Y:S02]  /*71f0*/  PRMT R15, R10, 0x7610, R15 ;  /* 0x000076100a0f7816 */ /* 0x001fe4000000000f */
[----:B------:R-:W-:Y:S02]  /*7200*/  PRMT R16, R21, 0x7610, R16 ;  /* 0x0000761015107816 */ /* 0x000fe40000000010 */
[----:B------:R-:W-:Y:S02]  /*7210*/  PRMT R14, R26, 0x7610, R14 ;  /* 0x000076101a0e7816 */ /* 0x000fe4000000000e */
[----:B------:R-:W-:Y:S02]  /*7220*/  PRMT R13, R27, 0x7610, R13 ;  /* 0x000076101b0d7816 */ /* 0x000fe4000000000d */
[----:B------:R-:W-:Y:S02]  /*7230*/  PRMT R12, R28, 0x7610, R12 ;  /* 0x000076101c0c7816 */ /* 0x000fe4000000000c */
[----:B------:R-:W-:-:S02]  /*7240*/  PRMT R11, R29, 0x7610, R11 ;  /* 0x000076101d0b7816 */ /* 0x000fc4000000000b */
[----:B------:R-:W-:Y:S02]  /*7250*/  PRMT R10, R23, 0x7610, R10 ;  /* 0x00007610170a7816 */ /* 0x000fe4000000000a */
[----:B------:R-:W-:-:S07]  /*7260*/  PRMT R4, R19, 0x7610, R4 ;  /* 0x0000761013047816 */ /* 0x000fce0000000004 */
.L_x_10:
[----:B------:R-:W0:Y:S02]  /*7270*/  LDCU UR4, c[0x0][0x388] ;  /* 0x00007100ff0477ac */ /* 0x000e240008000800 */
[----:B0-----:R-:W-:-:S09]  /*7280*/  UISETP.NE.AND UP0, UPT, UR4, URZ, UPT ;  /* 0x000000ff0400728c */ /* 0x001fd2000bf05270 */
[----:B------:R-:W-:Y:S05]  /*7290*/  BRA.U !UP0, `(.L_x_13) ;  /* 0x0000006508b47547 */ /* 0x000fea000b800000 */
        /* <DEDUP_REMOVED lines=18> */
.L_x_15:
[----:B0-----:R-:W0:Y:S01]  /*73c0*/  LDCU.64 UR8, c[0x0][0x380] ;  /* 0x00007000ff0877ac */ /* 0x001e220008000a00 */
[----:B------:R-:W-:Y:S02]  /*73d0*/  IMAD.MOV.U32 R5, RZ, RZ, 0x1 ;  /* 0x00000001ff057424 */ /* 0x000fe400078e00ff */
[----:B------:R-:W-:Y:S01]  /*73e0*/  IMAD.MOV.U32 R6, RZ, RZ, RZ ;  /* 0x000000ffff067224 */ /* 0x000fe200078e00ff */
[----:B------:R-:W1:Y:S01]  /*73f0*/  LDCU UR21, c[0x0][0x388] ;  /* 0x00007100ff1577ac */ /* 0x000e620008000800 */
[----:B------:R-:W-:Y:S01]  /*7400*/  IMAD.MOV.U32 R10, RZ, RZ, RZ ;  /* 0x000000ffff0a7224 */ /* 0x000fe200078e00ff */
[----:B------:R-:W-:Y:S01]  /*7410*/  UMOV UR7, UR4 ;  /* 0x0000000400077c82 */ /* 0x000fe20008000000 */
[----:B0-----:R-:W-:-:S04]  /*7420*/  UIADD3 UR8, UP0, UPT, UR4, UR8, URZ ;  /* 0x0000000804087290 */ /* 0x001fc8000ff1e0ff */
[----:B-1----:R-:W-:-:S12]  /*7430*/  UIADD3.X UR9, UPT, UPT, URZ, UR9, URZ, UP0, !UPT ;  /* 0x00000009ff097290 */ /* 0x002fd800087fe4ff */
.L_x_14:
[----:B------:R-:W-:Y:S01]  /*7440*/  IADD3 R12, P0, PT, R6, UR8, RZ ;  /* 0x00000008060c7c10 */ /* 0x000fe2000ff1e0ff */
[----:B------:R-:W-:-:S03]  /*7450*/  IMAD.IADD R15, R1, 0x1, R6 ;  /* 0x00000001010f7824 */ /* 0x000fc600078e0206 */
[----:B------:R-:W-:Y:S02]  /*7460*/  IADD3.X R13, PT, PT, R10, UR9, RZ, P0, !PT ;  /* 0x000000090a0d7c10 */ /* 0x000fe400087fe4ff */
[----:B------:R-:W2:Y:S04]  /*7470*/  LDL.U8 R7, [R15+0x200] ;  /* 0x000200000f077983 */ /* 0x000ea80000100000 */
[----:B------:R-:W2:Y:S01]  /*7480*/  LDG.E.U8 R12, desc[UR14][R12.64] ;  /* 0x0000000e0c0c7981 */ /* 0x000ea2000c1e1100 */
[----:B------:R-:W-:Y:S01]  /*7490*/  UIADD3 UR7, UPT, UPT, UR7, 0x1, URZ ;  /* 0x0000000107077890 */ /* 0x000fe2000fffe0ff */
[----:B------:R-:W-:-:S05]  /*74a0*/  IADD3 R6, P1, PT, R6, 0x1, RZ ;  /* 0x0000000106067810 */ /* 0x000fca0007f3e0ff */
[----:B------:R-:W-:Y:S02]  /*74b0*/  IMAD.U32 R14, RZ, RZ, UR7 ;  /* 0x00000007ff0e7e24 */ /* 0x000fe4000f8e00ff */
[----:B------:R-:W-:-:S03]  /*74c0*/  IMAD.X R10, RZ, RZ, R10, P1 ;  /* 0x000000ffff0a7224 */ /* 0x000fc600008e060a */
[----:B------:R-:W-:Y:S02]  /*74d0*/  ISETP.LT.U32.AND P2, PT, R14, UR21, PT ;  /* 0x000000150e007c0c */ /* 0x000fe4000bf41070 */
[----:B--2---:R-:W-:Y:S01]  /*74e0*/  LOP3.LUT R8, R7, R12, RZ, 0x3c, !PT ;  /* 0x0000000c07087212 */ /* 0x004fe200078e3cff */
[C---:B------:R-:W-:Y:S02]  /*74f0*/  VIADD R7, R5.reuse, 0xffffffff ;  /* 0xffffffff05077836 */ /* 0x040fe40000000000 */
[----:B------:R-:W-:Y:S02]  /*7500*/  VIADD R5, R5, 0x1 ;  /* 0x0000000105057836 */ /* 0x000fe40000000000 */
[----:B------:R0:W-:Y:S01]  /*7510*/  STL.U8 [R15+0x200], R8 ;  /* 0x000200080f007387 */ /* 0x0001e20000100000 */
[----:B------:R-:W-:-:S13]  /*7520*/  ISETP.GE.U32.AND P0, PT, R7, 0xf, PT ;  /* 0x0000000f0700780c */ /* 0x000fda0003f06070 */
[----:B0-----:R-:W-:Y:S05]  /*7530*/  @!P0 BRA P2, `(.L_x_14) ;  /* 0xfffffffc00c08947 */ /* 0x001fea000103ffff */
[----:B------:R-:W2:Y:S02]  /*7540*/  LDL.128 R20, [R1+0x200] ;  /* 0x0002000001147983 */ /* 0x000ea40000100c00 */
[----:B--2---:R-:W-:Y:S02]  /*7550*/  R2UR UR8, R22 ;  /* 0x00000000160872ca */ /* 0x004fe400000e0000 */
        /* <DEDUP_REMOVED lines=9> */
[----:B------:R-:W-:Y:S01]  /*75f0*/  PRMT R7, R23, 0x7771, RZ ;  /* 0x0000777117077816 */ /* 0x000fe200000000ff */
        /* <DEDUP_REMOVED lines=1591> */
.L_x_13:
[----:B------:R-:W0:Y:S02]  /*d970*/  LDC.64 R2, c[0x0][0x3c8] ;  /* 0x0000f200ff027b82 */ /* 0x000e240000000a00 */
[----:B0-----:R-:W-:Y:S04]  /*d980*/  STG.E.U8 desc[UR14][R2.64], R16 ;  /* 0x0000001002007986 */ /* 0x001fe8000c10110e */
[----:B------:R-:W-:Y:S04]  /*d990*/  STG.E.U8 desc[UR14][R2.64+0x1], R20 ;  /* 0x0000011402007986 */ /* 0x000fe8000c10110e */
        /* <DEDUP_REMOVED lines=15> */
.L_x_16:
        /* <DEDUP_REMOVED lines=15> */
.L_x_102:


//--------------------- .text._Z16AES_CCMP_EncryptPcS_jS_S_S_S_jj --------------------------
	.section	.text._Z16AES_CCMP_EncryptPcS_jS_S_S_S_jj,"ax",@progbits
	.align	128
        .global         _Z16AES_CCMP_EncryptPcS_jS_S_S_S_jj
        .type           _Z16AES_CCMP_EncryptPcS_jS_S_S_S_jj,@function
        .size           _Z16AES_CCMP_EncryptPcS_jS_S_S_S_jj,(.L_x_103 - _Z16AES_CCMP_EncryptPcS_jS_S_S_S_jj)
        .other          _Z16AES_CCMP_EncryptPcS_jS_S_S_S_jj,@"STO_CUDA_ENTRY STV_DEFAULT"
_Z16AES_CCMP_EncryptPcS_jS_S_S_S_jj:
.text._Z16AES_CCMP_EncryptPcS_jS_S_S_S_jj:
        /* <DEDUP_REMOVED lines=37> */
.L_x_18:
[----:B------:R-:W-:Y:S05]  /*0250*/  BSYNC.RECONVERGENT B0 ;  /* 0x0000000000007941 */ /* 0x000fea0003800200 */
.L_x_17:
        /* <DEDUP_REMOVED lines=46> */
.L_x_22:
        /* <DEDUP_REMOVED lines=25> */
.L_x_21:
        /* <DEDUP_REMOVED lines=23> */
.L_x_20:
[----:B------:R-:W-:Y:S05]  /*0840*/  BSYNC.RECONVERGENT B0 ;  /* 0x0000000000007941 */ /* 0x000fea0003800200 */
.L_x_19:
        /* <DEDUP_REMOVED lines=80> */
.L_x_23:
        /* <DEDUP_REMOVED lines=211> */
.L_x_24:
        /* <DEDUP_REMOVED lines=16> */
.L_x_103:


//--------------------- .text._Z8AES_CCMPPcS_jS_S_S_S_jjPhjS0_ --------------------------
	.section	.text._Z8AES_CCMPPcS_jS_S_S_S_jjPhjS0_,"ax",@progbits
	.align	128
        .global         _Z8AES_CCMPPcS_jS_S_S_S_jjPhjS0_
        .type           _Z8AES_CCMPPcS_jS_S_S_S_jjPhjS0_,@function
        .size           _Z8AES_CCMPPcS_jS_S_S_S_jjPhjS0_,(.L_x_104 - _Z8AES_CCMPPcS_jS_S_S_S_jjPhjS0_)
        .other          _Z8AES_CCMPPcS_jS_S_S_S_jjPhjS0_,@"STO_CUDA_ENTRY STV_DEFAULT"
_Z8AES_CCMPPcS_jS_S_S_S_jjPhjS0_:
.text._Z8AES_CCMPPcS_jS_S_S_S_jjPhjS0_:
[----:B------:R-:W0:Y:S01]  /*0000*/  LDC R1, c[0x0][0x37c] ;  /* 0x0000df00ff017b82 */ /* 0x000e220000000800 */
[----:B------:R-:W1:Y:S01]  /*0010*/  S2R R0, SR_TID.X ;  /* 0x0000000000007919 */ /* 0x000e620000002100 */
[----:B------:R-:W2:Y:S01]  /*0020*/  LDCU UR4, c[0x0][0x360] ;  /* 0x00006c00ff0477ac */ /* 0x000ea20008000800 */
[----:B------:R-:W-:Y:S01]  /*0030*/  BSSY.RECONVERGENT B0, `(.L_x_25) ;  /* 0x00000e1000007945 */ /* 0x000fe20003800200 */
[----:B0-----:R-:W-:Y:S01]  /*0040*/  VIADD R1, R1, 0xfffffff0 ;  /* 0xfffffff001017836 */ /* 0x001fe20000000000 */
[----:B------:R-:W1:Y:S01]  /*0050*/  S2R R55, SR_CTAID.X ;  /* 0x0000000000377919 */ /* 0x000e620000002500 */
[----:B------:R-:W0:Y:S01]  /*0060*/  LDCU.64 UR20, c[0x0][0x358] ;  /* 0x00006b00ff1477ac */ /* 0x000e220008000a00 */
[----:B--2---:R-:W-:Y:S02]  /*0070*/  UISETP.GT.U32.AND UP0, UPT, UR4, 0xff, UPT ;  /* 0x000000ff0400788c */ /* 0x004fe4000bf04070 */
[----:B-1----:R-:W-:-:S04]  /*0080*/  IMAD R55, R55, UR4, R0 ;  /* 0x0000000437377c24 */ /* 0x002fc8000f8e0200 */
[----:B------:R-:W-:-:S03]  /*0090*/  IMAD.SHL.U32 R55, R55, 0x10, RZ ;  /* 0x0000001037377824 */ /* 0x000fc600078e00ff */
[----:B0-----:R-:W-:Y:S05]  /*00a0*/  BRA.U UP0, `(.L_x_26) ;  /* 0x0000000900ec7547 */ /* 0x001fea000b800000 */
[----:B------:R-:W-:-:S13]  /*00b0*/  ISETP.NE.AND P0, PT, R0, RZ, PT ;  /* 0x000000ff0000720c */ /* 0x000fda0003f05270 */
[----:B------:R-:W-:Y:S05]  /*00c0*/  @P0 BRA `(.L_x_27) ;  /* 0x0000000c005c0947 */ /* 0x000fea0003800000 */
[----:B------:R-:W0:Y:S01]  /*00d0*/  LDC.64 R2, c[0x0][0x398] ;  /* 0x0000e600ff027b82 */ /* 0x000e220000000a00 */
[----:B------:R-:W1:Y:S01]  /*00e0*/  LDCU.128 UR16, c[0x0][0x3a0] ;  /* 0x00007400ff1077ac */ /* 0x000e620008000c00 */
[----:B------:R-:W2:Y:S06]  /*00f0*/  LDCU.64 UR6, c[0x0][0x398] ;  /* 0x00007300ff0677ac */ /* 0x000eac0008000a00 */
[----:B------:R-:W3:Y:S08]  /*0100*/  LDC.64 R4, c[0x0][0x3a0] ;  /* 0x0000e800ff047b82 */ /* 0x000ef00000000a00 */
[----:B------:R-:W4:Y:S08]  /*0110*/  LDC.64 R8, c[0x0][0x3b0] ;  /* 0x0000ec00ff087b82 */ /* 0x000f300000000a00 */
[----:B------:R-:W5:Y:S01]  /*0120*/  LDC.64 R6, c[0x0][0x3a8] ;  /* 0x0000ea00ff067b82 */ /* 0x000f620000000a00 */
[----:B0-----:R-:W2:Y:S04]  /*0130*/  LDG.E.U8 R37, desc[UR20][R2.64] ;  /* 0x0000001402257981 */ /* 0x001ea8000c1e1100 */
[----:B------:R-:W2:Y:S04]  /*0140*/  LDG.E.U8 R12, desc[UR20][R2.64+0x1] ;  /* 0x00000114020c7981 */ /* 0x000ea8000c1e1100 */
[----:B------:R-:W2:Y:S04]  /*0150*/  LDG.E.U8 R15, desc[UR20][R2.64+0x2] ;  /* 0x00000214020f7981 */ /* 0x000ea8000c1e1100 */
[----:B------:R-:W2:Y:S04]  /*0160*/  LDG.E.U8 R18, desc[UR20][R2.64+0x3] ;  /* 0x0000031402127981 */ /* 0x000ea8000c1e1100 */
[----:B------:R-:W2:Y:S04]  /*0170*/  LDG.E.U8 R21, desc[UR20][R2.64+0x4] ;  /* 0x0000041402157981 */ /* 0x000ea8000c1e1100 */
[----:B------:R-:W2:Y:S04]  /*0180*/  LDG.E.U8 R25, desc[UR20][R2.64+0x5] ;  /* 0x0000051402197981 */ /* 0x000ea8000c1e1100 */
[----:B------:R-:W2:Y:S04]  /*0190*/  LDG.E.U8 R29, desc[UR20][R2.64+0x6] ;  /* 0x00000614021d7981 */ /* 0x000ea8000c1e1100 */
[----:B------:R-:W2:Y:S04]  /*01a0*/  LDG.E.U8 R33, desc[UR20][R2.64+0x7] ;  /* 0x0000071402217981 */ /* 0x000ea8000c1e1100 */
[----:B---3--:R-:W3:Y:S04]  /*01b0*/  LDG.E.U8 R10, desc[UR20][R4.64] ;  /* 0x00000014040a7981 */ /* 0x008ee8000c1e1100 */
[----:B------:R-:W3:Y:S04]  /*01c0*/  LDG.E.U8 R13, desc[UR20][R4.64+0x1] ;  /* 0x00000114040d7981 */ /* 0x000ee8000c1e1100 */
[----:B------:R-:W3:Y:S04]  /*01d0*/  LDG.E.U8 R16, desc[UR20][R4.64+0x2] ;  /* 0x0000021404107981 */ /* 0x000ee8000c1e1100 */
[----:B------:R-:W3:Y:S04]  /*01e0*/  LDG.E.U8 R19, desc[UR20][R4.64+0x3] ;  /* 0x0000031404137981 */ /* 0x000ee8000c1e1100 */
[----:B------:R-:W3:Y:S04]  /*01f0*/  LDG.E.U8 R22, desc[UR20][R4.64+0x4] ;  /* 0x0000041404167981 */ /* 0x000ee8000c1e1100 */
[----:B------:R-:W3:Y:S04]  /*0200*/  LDG.E.U8 R26, desc[UR20][R4.64+0x5] ;  /* 0x00000514041a7981 */ /* 0x000ee8000c1e1100 */
[----:B------:R-:W3:Y:S04]  /*0210*/  LDG.E.U8 R30, desc[UR20][R4.64+0x6] ;  /* 0x00000614041e7981 */ /* 0x000ee8000c1e1100 */
[----:B------:R-:W3:Y:S04]  /*0220*/  LDG.E.U8 R34, desc[UR20][R4.64+0x7] ;  /* 0x0000071404227981 */ /* 0x000ee8000c1e1100 */
[----:B----4-:R-:W4:Y:S04]  /*0230*/  LDG.E.U8 R2, desc[UR20][R8.64] ;  /* 0x0000001408027981 */ /* 0x010f28000c1e1100 */
[----:B------:R-:W4:Y:S04]  /*0240*/  LDG.E.U8 R3, desc[UR20][R8.64+0x1] ;  /* 0x0000011408037981 */ /* 0x000f28000c1e1100 */
[----:B------:R-:W4:Y:S04]  /*0250*/  LDG.E.U8 R4, desc[UR20][R8.64+0x2] ;  /* 0x0000021408047981 */ /* 0x000f28000c1e1100 */
[----:B------:R-:W4:Y:S04]  /*0260*/  LDG.E.U8 R5, desc[UR20][R8.64+0x3] ;  /* 0x0000031408057981 */ /* 0x000f28000c1e1100 */
[----:B-----5:R-:W5:Y:S04]  /*0270*/  LDG.E.U8 R11, desc[UR20][R6.64] ;  /* 0x00000014060b7981 */ /* 0x020f68000c1e1100 */
[----:B------:R-:W5:Y:S04]  /*0280*/  LDG.E.U8 R14, desc[UR20][R6.64+0x1] ;  /* 0x00000114060e7981 */ /* 0x000f68000c1e1100 */
[----:B------:R-:W5:Y:S04]  /*0290*/  LDG.E.U8 R17, desc[UR20][R6.64+0x2] ;  /* 0x0000021406117981 */ /* 0x000f68000c1e1100 */
[----:B------:R-:W5:Y:S04]  /*02a0*/  LDG.E.U8 R20, desc[UR20][R6.64+0x3] ;  /* 0x0000031406147981 */ /* 0x000f68000c1e1100 */
[----:B------:R-:W5:Y:S04]  /*02b0*/  LDG.E.U8 R23, desc[UR20][R6.64+0x4] ;  /* 0x0000041406177981 */ /* 0x000f68000c1e1100 */
[----:B------:R-:W5:Y:S04]  /*02c0*/  LDG.E.U8 R27, desc[UR20][R6.64+0x5] ;  /* 0x00000514061b7981 */ /* 0x000f68000c1e1100 */
[----:B------:R-:W5:Y:S04]  /*02d0*/  LDG.E.U8 R31, desc[UR20][R6.64+0x6] ;  /* 0x00000614061f7981 */ /* 0x000f68000c1e1100 */
[----:B------:R0:W5:Y:S04]  /*02e0*/  LDG.E.U8 R35, desc[UR20][R6.64+0x7] ;  /* 0x0000071406237981 */ /* 0x000168000c1e1100 */
[----:B------:R-:W5:Y:S04]  /*02f0*/  LDG.E.U8 R24, desc[UR20][R8.64+0x4] ;  /* 0x0000041408187981 */ /* 0x000f68000c1e1100 */
[----:B------:R-:W5:Y:S04]  /*0300*/  LDG.E.U8 R28, desc[UR20][R8.64+0x5] ;  /* 0x00000514081c7981 */ /* 0x000f68000c1e1100 */
[----:B------:R-:W5:Y:S04]  /*0310*/  LDG.E.U8 R32, desc[UR20][R8.64+0x6] ;  /* 0x0000061408207981 */ /* 0x000f68000c1e1100 */
[----:B------:R0:W5:Y:S01]  /*0320*/  LDG.E.U8 R36, desc[UR20][R8.64+0x7] ;  /* 0x0000071408247981 */ /* 0x000162000c1e1100 */
[----:B-1----:R-:W-:Y:S01]  /*0330*/  UIADD3 UR13, UP0, UPT, UR16, 0x3, URZ ;  /* 0x00000003100d7890 */ /* 0x002fe2000ff1e0ff */
[----:B------:R-:W1:Y:S03]  /*0340*/  S2UR UR8, SR_CgaCtaId ;  /* 0x00000000000879c3 */ /* 0x000e660000008800 */
[----:B------:R-:W-:-:S04]  /*0350*/  UIADD3 UR13, UP2, UPT, UR13, 0x8, URZ ;  /* 0x000000080d0d7890 */ /* 0x000fc8000ff5e0ff */
[----:B------:R-:W-:Y:S01]  /*0360*/  UIADD3.X UR14, UPT, UPT, URZ, URZ, UR17, UP2, UP0 ;  /* 0x000000ffff0e7290 */ /* 0x000fe200097e0411 */
[----:B------:R-:W0:Y:S01]  /*0370*/  LDCU.64 UR16, c[0x0][0x3b0] ;  /* 0x00007600ff1077ac */ /* 0x000e220008000a00 */
[----:B------:R-:W-:-:S04]  /*0380*/  UIADD3 UR11, UP1, UPT, UR18, 0x3, URZ ;  /* 0x00000003120b7890 */ /* 0x000fc8000ff3e0ff */
[----:B------:R-:W-:Y:S02]  /*0390*/  UIADD3 UR11, UP3, UPT, UR11, 0x8, URZ ;  /* 0x000000080b0b7890 */ /* 0x000fe4000ff7e0ff */
[----:B--2---:R-:W-:Y:S02]  /*03a0*/  UIADD3 UR15, UP0, UPT, UR6, 0x3, URZ ;  /* 0x00000003060f7890 */ /* 0x004fe4000ff1e0ff */
[----:B------:R-:W-:Y:S01]  /*03b0*/  UIADD3.X UR12, UPT, UPT, URZ, URZ, UR19, UP3, UP1 ;  /* 0x000000ffff0c7290 */ /* 0x000fe20009fe2413 */
[----:B------:R-:W-:Y:S01]  /*03c0*/  UMOV UR4, 0x400 ;  /* 0x0000040000047882 */ /* 0x000fe20000000000 */
[----:B------:R-:W-:Y:S02]  /*03d0*/  UIADD3 UR15, UP2, UPT, UR15, 0x8, URZ ;  /* 0x000000080f0f7890 */ /* 0x000fe4000ff5e0ff */
[----:B0-----:R-:W-:Y:S02]  /*03e0*/  UIADD3 UR9, UP1, UPT, UR16, 0x3, URZ ;  /* 0x0000000310097890 */ /* 0x001fe4000ff3e0ff */
[----:B-1----:R-:W-:-:S02]  /*03f0*/  ULEA UR5, UR8, UR4, 0x18 ;  /* 0x0000000408057291 */ /* 0x002fc4000f8ec0ff */
[----:B------:R-:W-:Y:S02]  /*0400*/  UIADD3 UR9, UP3, UPT, UR9, 0x8, URZ ;  /* 0x0000000809097890 */ /* 0x000fe4000ff7e0ff */
[----:B------:R-:W-:Y:S02]  /*0410*/  UIADD3.X UR16, UPT, UPT, URZ, URZ, UR7, UP2, UP0 ;  /* 0x000000ffff107290 */ /* 0x000fe400097e0407 */
[----:B------:R-:W-:Y:S02]  /*0420*/  UIADD3.X UR10, UPT, UPT, URZ, URZ, UR17, UP3, UP1 ;  /* 0x000000ffff0a7290 */ /* 0x000fe40009fe2411 */
[----:B------:R-:W-:Y:S02]  /*0430*/  UIADD3 UR6, UPT, UPT, UR4, 0x100, URZ ;  /* 0x0000010004067890 */ /* 0x000fe4000fffe0ff */
[----:B------:R-:W-:Y:S02]  /*0440*/  UIADD3 UR7, UPT, UPT, UR4, 0x200, URZ ;  /* 0x0000020004077890 */ /* 0x000fe4000fffe0ff */
[----:B------:R-:W-:Y:S01]  /*0450*/  UIADD3 UR4, UPT, UPT, UR4, 0x300, URZ ;  /* 0x0000030004047890 */ /* 0x000fe2000fffe0ff */
[----:B------:R-:W-:Y:S01]  /*0460*/  IMAD.U32 R6, RZ, RZ, UR11 ;  /* 0x0000000bff067e24 */ /* 0x000fe2000f8e00ff */
[----:B------:R-:W-:Y:S01]  /*0470*/  ULEA UR6, UR8, UR6, 0x18 ;  /* 0x0000000608067291 */ /* 0x000fe2000f8ec0ff */
[----:B------:R-:W-:Y:S01]  /*0480*/  IMAD.U32 R8, RZ, RZ, UR9 ;  /* 0x00000009ff087e24 */ /* 0x000fe2000f8e00ff */
[----:B------:R-:W-:Y:S01]  /*0490*/  ULEA UR7, UR8, UR7, 0x18 ;  /* 0x0000000708077291 */ /* 0x000fe2000f8ec0ff */
[----:B------:R-:W-:Y:S01]  /*04a0*/  IMAD.U32 R7, RZ, RZ, UR12 ;  /* 0x0000000cff077e24 */ /* 0x000fe2000f8e00ff */
[----:B------:R-:W-:Y:S01]  /*04b0*/  ULEA UR4, UR8, UR4, 0x18 ;  /* 0x0000000408047291 */ /* 0x000fe2000f8ec0ff */
[----:B------:R-:W-:Y:S01]  /*04c0*/  IMAD.U32 R9, RZ, RZ, UR10 ;  /* 0x0000000aff097e24 */ /* 0x000fe2000f8e00ff */
[----:B------:R-:W-:-:S02]  /*04d0*/  UIADD3 UR6, UPT, UPT, UR6, 0xb, URZ ;  /* 0x0000000b06067890 */ /* 0x000fc4000fffe0ff */
[----:B------:R-:W-:Y:S02]  /*04e0*/  UIADD3 UR7, UPT, UPT, UR7, 0xb, URZ ;  /* 0x0000000b07077890 */ /* 0x000fe4000fffe0ff */
[----:B------:R-:W-:Y:S01]  /*04f0*/  UIADD3 UR4, UPT, UPT, UR4, 0xb, URZ ;  /* 0x0000000b04047890 */ /* 0x000fe2000fffe0ff */
[----:B------:R-:W-:Y:S01]  /*0500*/  UMOV UR8, 0xf ;  /* 0x0000000f00087882 */ /* 0x000fe20000000000 */
[----:B------:R-:W-:Y:S04]  /*0510*/  STS.U8 [UR5], R37 ;  /* 0x00000025ff007988 */ /* 0x000fe80008000005 */
[----:B------:R-:W-:Y:S04]  /*0520*/  STS.U8 [UR5+0x1], R12 ;  /* 0x0000010cff007988 */ /* 0x000fe80008000005 */
[----:B------:R-:W-:Y:S04]  /*0530*/  STS.U8 [UR5+0x2], R15 ;  /* 0x0000020fff007988 */ /* 0x000fe80008000005 */
[----:B------:R-:W-:Y:S04]  /*0540*/  STS.U8 [UR5+0x3], R18 ;  /* 0x00000312ff007988 */ /* 0x000fe80008000005 */
[----:B------:R-:W-:Y:S04]  /*0550*/  STS.U8 [UR5+0x4], R21 ;  /* 0x00000415ff007988 */ /* 0x000fe80008000005 */
[----:B------:R-:W-:Y:S04]  /*0560*/  STS.U8 [UR5+0x5], R25 ;  /* 0x00000519ff007988 */ /* 0x000fe80008000005 */
[----:B------:R-:W-:Y:S04]  /*0570*/  STS.U8 [UR5+0x6], R29 ;  /* 0x0000061dff007988 */ /* 0x000fe80008000005 */
[----:B------:R-:W-:Y:S04]  /*0580*/  STS.U8 [UR5+0x7], R33 ;  /* 0x00000721ff007988 */ /* 0x000fe80008000005 */
[----:B---3--:R-:W-:Y:S04]  /*0590*/  STS.U8 [UR5+0x100], R10 ;  /* 0x0001000aff007988 */ /* 0x008fe80008000005 */
[----:B------:R-:W-:Y:S04]  /*05a0*/  STS.U8 [UR5+0x101], R13 ;  /* 0x0001010dff007988 */ /* 0x000fe80008000005 */
[----:B------:R-:W-:Y:S04]  /*05b0*/  STS.U8 [UR5+0x102], R16 ;  /* 0x00010210ff007988 */ /* 0x000fe80008000005 */
[----:B------:R-:W-:Y:S04]  /*05c0*/  STS.U8 [UR5+0x103], R19 ;  /* 0x00010313ff007988 */ /* 0x000fe80008000005 */
[----:B------:R-:W-:Y:S04]  /*05d0*/  STS.U8 [UR5+0x104], R22 ;  /* 0x00010416ff007988 */ /* 0x000fe80008000005 */
[----:B------:R-:W-:Y:S04]  /*05e0*/  STS.U8 [UR5+0x105], R26 ;  /* 0x0001051aff007988 */ /* 0x000fe80008000005 */
[----:B------:R-:W-:Y:S04]  /*05f0*/  STS.U8 [UR5+0x106], R30 ;  /* 0x0001061eff007988 */ /* 0x000fe80008000005 */
[----:B------:R-:W-:Y:S04]  /*0600*/  STS.U8 [UR5+0x107], R34 ;  /* 0x00010722ff007988 */ /* 0x000fe80008000005 */
[----:B----4-:R0:W-:Y:S04]  /*0610*/  STS.U8 [UR5+0x300], R2 ;  /* 0x00030002ff007988 */ /* 0x0101e80008000005 */
[----:B------:R1:W-:Y:S04]  /*0620*/  STS.U8 [UR5+0x301], R3 ;  /* 0x00030103ff007988 */ /* 0x0003e80008000005 */
[----:B------:R2:W-:Y:S01]  /*0630*/  STS.U8 [UR5+0x302], R4 ;  /* 0x00030204ff007988 */ /* 0x0005e20008000005 */
[----:B0-----:R-:W-:-:S03]  /*0640*/  IMAD.U32 R2, RZ, RZ, UR15 ;  /* 0x0000000fff027e24 */ /* 0x001fc6000f8e00ff */
[----:B------:R0:W-:Y:S01]  /*0650*/  STS.U8 [UR5+0x303], R5 ;  /* 0x00030305ff007988 */ /* 0x0001e20008000005 */
[----:B-1----:R-:W-:Y:S02]  /*0660*/  IMAD.U32 R3, RZ, RZ, UR16 ;  /* 0x00000010ff037e24 */ /* 0x002fe4000f8e00ff */
[----:B--2---:R-:W-:Y:S01]  /*0670*/  IMAD.U32 R4, RZ, RZ, UR13 ;  /* 0x0000000dff047e24 */ /* 0x004fe2000f8e00ff */
[----:B-----5:R1:W-:Y:S01]  /*0680*/  STS.U8 [UR5+0x200], R11 ;  /* 0x0002000bff007988 */ /* 0x0203e20008000005 */
[----:B0-----:R-:W-:-:S03]  /*0690*/  IMAD.U32 R5, RZ, RZ, UR14 ;  /* 0x0000000eff057e24 */ /* 0x001fc6000f8e00ff */
[----:B------:R1:W-:Y:S04]  /*06a0*/  STS.U8 [UR5+0x201], R14 ;  /* 0x0002010eff007988 */ /* 0x0003e80008000005 */
        /* <DEDUP_REMOVED lines=9> */
[----:B------:R1:W-:Y:S01]  /*0740*/  STS.U8 [UR5+0x307], R36 ;  /* 0x00030724ff007988 */ /* 0x0003e20008000005 */
[----:B------:R-:W-:-:S12]  /*0750*/  UIADD3 UR5, UPT, UPT, UR5, 0xb, URZ ;  /* 0x0000000b05057890 */ /* 0x000fd8000fffe0ff */
.L_x_28:
[----:B0-----:R-:W2:Y:S04]  /*0760*/  LDG.E.U8 R41, desc[UR20][R2.64+-0x3] ;  /* 0xfffffd1402297981 */ /* 0x001ea8000c1e1100 */
[----:B------:R-:W3:Y:S04]  /*0770*/  LDG.E.U8 R10, desc[UR20][R4.64+-0x3] ;  /* 0xfffffd14040a7981 */ /* 0x000ee8000c1e1100 */
[----:B-1----:R-:W4:Y:S04]  /*0780*/  LDG.E.U8 R11, desc[UR20][R6.64+-0x3] ;  /* 0xfffffd14060b7981 */ /* 0x002f28000c1e1100 */
        /* <DEDUP_REMOVED lines=25> */
[----:B------:R0:W5:Y:S04]  /*0920*/  LDG.E.U8 R37, desc[UR20][R2.64+0x4] ;  /* 0x0000041402257981 */ /* 0x000168000c1e1100 */
[----:B------:R1:W5:Y:S04]  /*0930*/  LDG.E.U8 R38, desc[UR20][R4.64+0x4] ;  /* 0x0000041404267981 */ /* 0x000368000c1e1100 */
[----:B------:R1:W5:Y:S04]  /*0940*/  LDG.E.U8 R39, desc[UR20][R6.64+0x4] ;  /* 0x0000041406277981 */ /* 0x000368000c1e1100 */
[----:B------:R1:W5:Y:S01]  /*0950*/  LDG.E.U8 R40, desc[UR20][R8.64+0x4] ;  /* 0x0000041408287981 */ /* 0x000362000c1e1100 */
[----:B------:R-:W-:Y:S01]  /*0960*/  UIADD3 UR8, UPT, UPT, UR8, 0x8, URZ ;  /* 0x0000000808087890 */ /* 0x000fe2000fffe0ff */
[----:B0-----:R-:W-:-:S02]  /*0970*/  IADD3 R2, P0, PT, R2, 0x8, RZ ;  /* 0x0000000802027810 */ /* 0x001fc40007f1e0ff */
[----:B-1----:R-:W-:Y:S01]  /*0980*/  IADD3 R4, P1, PT, R4, 0x8, RZ ;  /* 0x0000000804047810 */ /* 0x002fe20007f3e0ff */
[----:B------:R-:W-:Y:S01]  /*0990*/  UISETP.NE.AND UP0, UPT, UR8, 0x107, UPT ;  /* 0x000001070800788c */ /* 0x000fe2000bf05270 */
[----:B------:R-:W-:Y:S01]  /*09a0*/  IADD3 R6, P2, PT, R6, 0x8, RZ ;  /* 0x0000000806067810 */ /* 0x000fe20007f5e0ff */
[----:B------:R-:W-:Y:S02]  /*09b0*/  IMAD.X R3, RZ, RZ, R3, P0 ;  /* 0x000000ffff037224 */ /* 0x000fe400000e0603 */
[----:B------:R-:W-:Y:S01]  /*09c0*/  IMAD.X R5, RZ, RZ, R5, P1 ;  /* 0x000000ffff057224 */ /* 0x000fe200008e0605 */
[----:B------:R-:W-:Y:S01]  /*09d0*/  IADD3 R8, P3, PT, R8, 0x8, RZ ;  /* 0x0000000808087810 */ /* 0x000fe20007f7e0ff */
[----:B------:R-:W-:-:S04]  /*09e0*/  IMAD.X R7, RZ, RZ, R7, P2 ;  /* 0x000000ffff077224 */ /* 0x000fc800010e0607 */
[----:B------:R-:W-:Y:S01]  /*09f0*/  IMAD.X R9, RZ, RZ, R9, P3 ;  /* 0x000000ffff097224 */ /* 0x000fe200018e0609 */
[----:B--2---:R0:W-:Y:S04]  /*0a00*/  STS.U8 [UR5+-0x3], R41 ;  /* 0xfffffd29ff007988 */ /* 0x0041e80008000005 */
[----:B---3--:R0:W-:Y:S04]  /*0a10*/  STS.U8 [UR6+-0x3], R10 ;  /* 0xfffffd0aff007988 */ /* 0x0081e80008000006 */
[----:B----4-:R0:W-:Y:S04]  /*0a20*/  STS.U8 [UR7+-0x3], R11 ;  /* 0xfffffd0bff007988 */ /* 0x0101e80008000007 */
[----:B-----5:R0:W-:Y:S04]  /*0a30*/  STS.U8 [UR4+-0x3], R12 ;  /* 0xfffffd0cff007988 */ /* 0x0201e80008000004 */
[----:B------:R0:W-:Y:S04]  /*0a40*/  STS.U8 [UR5+-0x2], R13 ;  /* 0xfffffe0dff007988 */ /* 0x0001e80008000005 */
[----:B------:R0:W-:Y:S04]  /*0a50*/  STS.U8 [UR6+-0x2], R14 ;  /* 0xfffffe0eff007988 */ /* 0x0001e80008000006 */
[----:B------:R0:W-:Y:S04]  /*0a60*/  STS.U8 [UR7+-0x2], R15 ;  /* 0xfffffe0fff007988 */ /* 0x0001e80008000007 */
[----:B------:R0:W-:Y:S04]  /*0a70*/  STS.U8 [UR4+-0x2], R16 ;  /* 0xfffffe10ff007988 */ /* 0x0001e80008000004 */
[----:B------:R0:W-:Y:S04]  /*0a80*/  STS.U8 [UR5+-0x1], R17 ;  /* 0xffffff11ff007988 */ /* 0x0001e80008000005 */
[----:B------:R0:W-:Y:S04]  /*0a90*/  STS.U8 [UR6+-0x1], R18 ;  /* 0xffffff12ff007988 */ /* 0x0001e80008000006 */
[----:B------:R0:W-:Y:S04]  /*0aa0*/  STS.U8 [UR7+-0x1], R19 ;  /* 0xffffff13ff007988 */ /* 0x0001e80008000007 */
[----:B------:R0:W-:Y:S04]  /*0ab0*/  STS.U8 [UR4+-0x1], R20 ;  /* 0xffffff14ff007988 */ /* 0x0001e80008000004 */
[----:B------:R0:W-:Y:S04]  /*0ac0*/  STS.U8 [UR5], R21 ;  /* 0x00000015ff007988 */ /* 0x0001e80008000005 */
[----:B------:R0:W-:Y:S04]  /*0ad0*/  STS.U8 [UR6], R22 ;  /* 0x00000016ff007988 */ /* 0x0001e80008000006 */
[----:B------:R0:W-:Y:S04]  /*0ae0*/  STS.U8 [UR7], R23 ;  /* 0x00000017ff007988 */ /* 0x0001e80008000007 */
[----:B------:R0:W-:Y:S04]  /*0af0*/  STS.U8 [UR4], R24 ;  /* 0x00000018ff007988 */ /* 0x0001e80008000004 */
        /* <DEDUP_REMOVED lines=13> */
[----:B------:R-:W-:-:S03]  /*0bd0*/  UIADD3 UR5, UPT, UPT, UR5, 0x8, URZ ;  /* 0x0000000805057890 */ /* 0x000fc6000fffe0ff */
[----:B------:R0:W-:Y:S01]  /*0be0*/  STS.U8 [UR6+0x4], R38 ;  /* 0x00000426ff007988 */ /* 0x0001e20008000006 */
[----:B------:R-:W-:-:S03]  /*0bf0*/  UIADD3 UR6, UPT, UPT, UR6, 0x8, URZ ;  /* 0x0000000806067890 */ /* 0x000fc6000fffe0ff */
[----:B------:R0:W-:Y:S01]  /*0c00*/  STS.U8 [UR7+0x4], R39 ;  /* 0x00000427ff007988 */ /* 0x0001e20008000007 */
[----:B------:R-:W-:-:S03]  /*0c10*/  UIADD3 UR7, UPT, UPT, UR7, 0x8, URZ ;  /* 0x0000000807077890 */ /* 0x000fc6000fffe0ff */
[----:B------:R0:W-:Y:S01]  /*0c20*/  STS.U8 [UR4+0x4], R40 ;  /* 0x00000428ff007988 */ /* 0x0001e20008000004 */
[----:B------:R-:W-:Y:S01]  /*0c30*/  UIADD3 UR4, UPT, UPT, UR4, 0x8, URZ ;  /* 0x0000000804047890 */ /* 0x000fe2000fffe0ff */
[----:B------:R-:W-:Y:S11]  /*0c40*/  BRA.U UP0, `(.L_x_28) ;  /* 0xfffffff900c47547 */ /* 0x000ff6000b83ffff */
[----:B------:R-:W-:Y:S05]  /*0c50*/  BRA `(.L_x_27) ;  /* 0x0000000000787947 */ /* 0x000fea0003800000 */
.L_x_26:
[----:B------:R-:W-:-:S13]  /*0c60*/  ISETP.GT.U32.AND P0, PT, R0, 0xff, PT ;  /* 0x000000ff0000780c */ /* 0x000fda0003f04070 */
[----:B------:R-:W-:Y:S05]  /*0c70*/  @P0 BRA `(.L_x_27) ;  /* 0x0000000000700947 */ /* 0x000fea0003800000 */
        /* <DEDUP_REMOVED lines=8> */
[----:B------:R-:W-:Y:S02]  /*0d00*/  IMAD.X R5, RZ, RZ, UR9, P1 ;  /* 0x00000009ff057e24 */ /* 0x000fe400088e06ff */
[----:B------:R-:W-:Y:S01]  /*0d10*/  IMAD.X R7, RZ, RZ, UR11, P0 ;  /* 0x0000000bff077e24 */ /* 0x000fe200080e06ff */
[----:B------:R-:W2:Y:S01]  /*0d20*/  LDG.E.U8 R3, desc[UR20][R2.64] ;  /* 0x0000001402037981 */ /* 0x000ea2000c1e1100 */
[----:B------:R-:W-:-:S03]  /*0d30*/  IMAD.X R9, RZ, RZ, UR7, P2 ;  /* 0x00000007ff097e24 */ /* 0x000fc600090e06ff */
        /* <DEDUP_REMOVED lines=16> */
.L_x_27:
[----:B------:R-:W-:Y:S05]  /*0e40*/  BSYNC.RECONVERGENT B0 ;  /* 0x0000000000007941 */ /* 0x000fea0003800200 */
.L_x_25:
[----:B------:R-:W-:Y:S01]  /*0e50*/  BAR.SYNC.DEFER_BLOCKING 0x0 ;  /* 0x0000000000007b1d */ /* 0x000fe20000010000 */
[----:B------:R-:W-:-:S05]  /*0e60*/  ISETP.NE.AND P0, PT, R0, RZ, PT ;  /* 0x000000ff0000720c */ /* 0x000fca0003f05270 */
[----:B------:R-:W-:Y:S08]  /*0e70*/  BSSY.RECONVERGENT B0, `(.L_x_29) ;  /* 0x000005b000007945 */ /* 0x000ff00003800200 */
[----:B------:R-:W-:Y:S05]  /*0e80*/  @P0 BRA `(.L_x_30) ;  /* 0x0000000400640947 */ /* 0x000fea0003800000 */
[----:B-1----:R-:W0:Y:S02]  /*0e90*/  LDC.64 R2, c[0x0][0x388] ;  /* 0x0000e200ff027b82 */ /* 0x002e240000000a00 */
        /* <DEDUP_REMOVED lines=40> */
.L_x_32:
        /* <DEDUP_REMOVED lines=25> */
.L_x_31:
        /* <DEDUP_REMOVED lines=23> */
.L_x_30:
[----:B------:R-:W-:Y:S05]  /*1420*/  BSYNC.RECONVERGENT B0 ;  /* 0x0000000000007941 */ /* 0x000fea0003800200 */
.L_x_29:
[----:B------:R-:W-:Y:S01]  /*1430*/  BAR.SYNC.DEFER_BLOCKING 0x0 ;  /* 0x0000000000007b1d */ /* 0x000fe20000010000 */
[----:B------:R-:W-:-:S05]  /*1440*/  ISETP.NE.AND P0, PT, R55, RZ, PT ;  /* 0x000000ff3700720c */ /* 0x000fca0003f05270 */
[----:B------:R-:W-:Y:S08]  /*1450*/  BSSY.RECONVERGENT B0, `(.L_x_33) ;  /* 0x000015a000007945 */ /* 0x000ff00003800200 */
[----:B------:R-:W-:Y:S05]  /*1460*/  @P0 BRA `(.L_x_34) ;  /* 0x0000001400600947 */ /* 0x000fea0003800000 */
[----:B------:R-:W2:Y:S01]  /*1470*/  LDCU UR4, c[0x0][0x3c8] ;  /* 0x00007900ff0477ac */ /* 0x000ea20008000800 */
[----:B------:R3:W-:Y:S01]  /*1480*/  STL.128 [R1], RZ ;  /* 0x000000ff01007387 */ /* 0x0007e20000100c00 */
[----:B0-----:R-:W-:Y:S02]  /*1490*/  PRMT R10, RZ, 0x7610, R10 ;  /* 0x00007610ff0a7816 */ /* 0x001fe4000000000a */
[----:B-1----:R-:W-:Y:S02]  /*14a0*/  PRMT R9, RZ, 0x7610, R9 ;  /* 0x00007610ff097816 */ /* 0x002fe40000000009 */
[----:B------:R-:W-:Y:S02]  /*14b0*/  PRMT R8, RZ, 0x7610, R8 ;  /* 0x00007610ff087816 */ /* 0x000fe40000000008 */
[----:B------:R-:W-:Y:S02]  /*14c0*/  PRMT R7, RZ, 0x7610, R7 ;  /* 0x00007610ff077816 */ /* 0x000fe40000000007 */
[----:B------:R-:W-:-:S02]  /*14d0*/  PRMT R6, RZ, 0x7610, R6 ;  /* 0x00007610ff067816 */ /* 0x000fc40000000006 */
[----:B------:R-:W-:Y:S02]  /*14e0*/  PRMT R5, RZ, 0x7610, R5 ;  /* 0x00007610ff057816 */ /* 0x000fe40000000005 */
[----:B------:R-:W-:Y:S02]  /*14f0*/  PRMT R4, RZ, 0x7610, R4 ;  /* 0x00007610ff047816 */ /* 0x000fe40000000004 */
[----:B------:R-:W-:Y:S01]  /*1500*/  PRMT R3, RZ, 0x7610, R3 ;  /* 0x00007610ff037816 */ /* 0x000fe20000000003 */
[----:B--2---:R-:W-:Y:S01]  /*1510*/  UISETP.NE.AND UP0, UPT, UR4, URZ, UPT ;  /* 0x000000ff0400728c */ /* 0x004fe2000bf05270 */
        /* <DEDUP_REMOVED lines=8> */
[----:B---3--:R-:W-:Y:S06]  /*15a0*/  BRA.U !UP0, `(.L_x_34) ;  /* 0x0000001508107547 */ /* 0x008fec000b800000 */
[----:B------:R-:W0:Y:S01]  /*15b0*/  S2UR UR5, SR_CgaCtaId ;  /* 0x00000000000579c3 */ /* 0x000e220000008800 */
[----:B------:R-:W-:Y:S02]  /*15c0*/  UMOV UR4, 0x400 ;  /* 0x0000040000047882 */ /* 0x000fe40000000000 */
[----:B0-----:R-:W-:-:S09]  /*15d0*/  ULEA UR4, UR5, UR4, 0x18 ;  /* 0x0000000405047291 */ /* 0x001fd2000f8ec0ff */
[----:B------:R-:W0:Y:S04]  /*15e0*/  LDS.U8 R12, [UR4+0x400] ;  /* 0x00040004ff0c7984 */ /* 0x000e280008000000 */
[----:B------:R-:W1:Y:S04]  /*15f0*/  LDS.U8 R13, [UR4+0x401] ;  /* 0x00040104ff0d7984 */ /* 0x000e680008000000 */
[----:B------:R-:W2:Y:S04]  /*1600*/  LDS.U8 R14, [UR4+0x402] ;  /* 0x00040204ff0e7984 */ /* 0x000ea80008000000 */
[----:B------:R-:W3:Y:S04]  /*1610*/  LDS.U8 R15, [UR4+0x403] ;  /* 0x00040304ff0f7984 */ /* 0x000ee80008000000 */
[----:B------:R-:W4:Y:S04]  /*1620*/  LDS.U8 R16, [UR4+0x404] ;  /* 0x00040404ff107984 */ /* 0x000f280008000000 */
[----:B------:R-:W0:Y:S04]  /*1630*/  LDS.U8 R17, [UR4+0x405] ;  /* 0x00040504ff117984 */ /* 0x000e280008000000 */
        /* <DEDUP_REMOVED lines=10> */
[----:B------:R-:W0:Y:S01]  /*16e0*/  LDS.U8 R29, [UR4+0x40f] ;  /* 0x00040f04ff1d7984 */ /* 0x000e220008000000 */
[----:B-1234-:R-:W-:-:S05]  /*16f0*/  UMOV UR4, URZ ;  /* 0x000000ff00047c82 */ /* 0x01efca0008000000 */
.L_x_37:
[----:B-1----:R-:W1:Y:S01]  /*1700*/  LDCU.64 UR6, c[0x0][0x3c0] ;  /* 0x00007800ff0677ac */ /* 0x002e620008000a00 */
[----:B------:R-:W-:Y:S02]  /*1710*/  IMAD.MOV.U32 R4, RZ, RZ, 0x1 ;  /* 0x00000001ff047424 */ /* 0x000fe400078e00ff */
[----:B------:R-:W-:Y:S01]  /*1720*/  IMAD.MOV.U32 R0, RZ, RZ, RZ ;  /* 0x000000ffff007224 */ /* 0x000fe200078e00ff */
[----:B------:R-:W-:Y:S01]  /*1730*/  UMOV UR5, UR4 ;  /* 0x0000000400057c82 */ /* 0x000fe20008000000 */
[----:B------:R-:W-:Y:S01]  /*1740*/  IMAD.MOV.U32 R8, RZ, RZ, RZ ;  /* 0x000000ffff087224 */ /* 0x000fe200078e00ff */
[----:B-1----:R-:W-:-:S04]  /*1750*/  UIADD3 UR6, UP0, UPT, UR4, UR6, URZ ;  /* 0x0000000604067290 */ /* 0x002fc8000ff1e0ff */
[----:B------:R-:W-:-:S12]  /*1760*/  UIADD3.X UR7, UPT, UPT, URZ, UR7, URZ, UP0, !UPT ;  /* 0x00000007ff077290 */ /* 0x000fd800087fe4ff */
.L_x_35:
[----:B------:R-:W-:Y:S01]  /*1770*/  IADD3 R2, P0, PT, R0, UR6, RZ ;  /* 0x0000000600027c10 */ /* 0x000fe2000ff1e0ff */
[----:B------:R-:W-:Y:S01]  /*1780*/  IMAD.IADD R7, R1, 0x1, R0 ;  /* 0x0000000101077824 */ /* 0x000fe200078e0200 */
[----:B------:R-:W1:Y:S02]  /*1790*/  LDC R28, c[0x0][0x3c8] ;  /* 0x0000f200ff1c7b82 */ /* 0x000e640000000800 */
[----:B------:R-:W-:Y:S02]  /*17a0*/  IADD3.X R3, PT, PT, R8, UR7, RZ, P0, !PT ;  /* 0x0000000708037c10 */ /* 0x000fe400087fe4ff */
[----:B------:R-:W2:Y:S04]  /*17b0*/  LDL.U8 R5, [R7] ;  /* 0x0000000007057983 */ /* 0x000ea80000100000 */
[----:B------:R-:W2:Y:S01]  /*17c0*/  LDG.E.U8 R2, desc[UR20][R2.64] ;  /* 0x0000001402027981 */ /* 0x000ea2000c1e1100 */
[----:B------:R-:W-:Y:S01]  /*17d0*/  UIADD3 UR5, UPT, UPT, UR5, 0x1, URZ ;  /* 0x0000000105057890 */ /* 0x000fe2000fffe0ff */
[----:B------:R-:W-:-:S05]  /*17e0*/  IADD3 R0, P1, PT, R0, 0x1, RZ ;  /* 0x0000000100007810 */ /* 0x000fca0007f3e0ff */
[----:B------:R-:W-:Y:S01]  /*17f0*/  IMAD.X R8, RZ, RZ, R8, P1 ;  /* 0x000000ffff087224 */ /* 0x000fe200008e0608 */
[----:B-1----:R-:W-:Y:S02]  /*1800*/  ISETP.GT.U32.AND P2, PT, R28, UR5, PT ;  /* 0x000000051c007c0c */ /* 0x002fe4000bf44070 */
[----:B--2---:R-:W-:Y:S01]  /*1810*/  LOP3.LUT R6, R5, R2, RZ, 0x3c, !PT ;  /* 0x0000000205067212 */ /* 0x004fe200078e3cff */
[C---:B------:R-:W-:Y:S02]  /*1820*/  VIADD R5, R4.reuse, 0xffffffff ;  /* 0xffffffff04057836 */ /* 0x040fe40000000000 */
[----:B------:R-:W-:Y:S02]  /*1830*/  VIADD R4, R4, 0x1 ;  /* 0x0000000104047836 */ /* 0x000fe40000000000 */
[----:B------:R1:W-:Y:S01]  /*1840*/  STL.U8 [R7], R6 ;  /* 0x0000000607007387 */ /* 0x0003e20000100000 */
[----:B------:R-:W-:-:S13]  /*1850*/  ISETP.GE.U32.AND P0, PT, R5, 0xf, PT ;  /* 0x0000000f0500780c */ /* 0x000fda0003f06070 */
[----:B-1----:R-:W-:Y:S05]  /*1860*/  @!P0 BRA P2, `(.L_x_35) ;  /* 0xfffffffc00c08947 */ /* 0x002fea000103ffff */
[----:B------:R-:W2:Y:S01]  /*1870*/  LDL.128 R8, [R1] ;  /* 0x0000000001087983 */ /* 0x000ea20000100c00 */
[----:B------:R-:W1:Y:S01]  /*1880*/  S2UR UR7, SR_CgaCtaId ;  /* 0x00000000000779c3 */ /* 0x000e620000008800 */
[----:B------:R-:W-:Y:S01]  /*1890*/  UMOV UR5, 0x400 ;  /* 0x0000040000057882 */ /* 0x000fe20000000000 */
[----:B------:R-:W-:Y:S01]  /*18a0*/  UMOV UR11, 0x1 ;  /* 0x00000001000b7882 */ /* 0x000fe20000000000 */
[----:B------:R-:W-:Y:S02]  /*18b0*/  UIADD3 UR6, UPT, UPT, UR5, 0x400, URZ ;  /* 0x0000040005067890 */ /* 0x000fe4000fffe0ff */
[----:B------:R-:W-:Y:S02]  /*18c0*/  UIADD3 UR8, UPT, UPT, UR5, 0x100, URZ ;  /* 0x0000010005087890 */ /* 0x000fe4000fffe0ff */
[----:B------:R-:W-:Y:S02]  /*18d0*/  UIADD3 UR9, UPT, UPT, UR5, 0x200, URZ ;  /* 0x0000020005097890 */ /* 0x000fe4000fffe0ff */
[----:B------:R-:W-:-:S02]  /*18e0*/  UIADD3 UR10, UPT, UPT, UR5, 0x300, URZ ;  /* 0x00000300050a7890 */ /* 0x000fc4000fffe0ff */
[----:B-1----:R-:W-:Y:S02]  /*18f0*/  ULEA UR6, UR7, UR6, 0x18 ;  /* 0x0000000607067291 */ /* 0x002fe4000f8ec0ff */
[----:B------:R-:W-:Y:S02]  /*1900*/  ULEA UR8, UR7, UR8, 0x18 ;  /* 0x0000000807087291 */ /* 0x000fe4000f8ec0ff */
[----:B------:R-:W-:Y:S02]  /*1910*/  ULEA UR9, UR7, UR9, 0x18 ;  /* 0x0000000907097291 */ /* 0x000fe4000f8ec0ff */
[----:B------:R-:W-:Y:S01]  /*1920*/  ULEA UR10, UR7, UR10, 0x18 ;  /* 0x0000000a070a7291 */ /* 0x000fe2000f8ec0ff */
[C---:B--2---:R-:W-:Y:S02]  /*1930*/  PRMT R0, R11.reuse, 0x7773, RZ ;  /* 0x000077730b007816 */ /* 0x044fe400000000ff */
[C---:B------:R-:W-:Y:S02]  /*1940*/  PRMT R2, R11.reuse, 0x7772, RZ ;  /* 0x000077720b027816 */ /* 0x040fe400000000ff */
[----:B------:R-:W-:-:S02]  /*1950*/  PRMT R3, R11, 0x7771, RZ ;  /* 0x000077710b037816 */ /* 0x000fc400000000ff */
[----:B------:R-:W-:Y:S02]  /*1960*/  PRMT R4, R11, 0x7770, RZ ;  /* 0x000077700b047816 */ /* 0x000fe400000000ff */
[C---:B------:R-:W-:Y:S02]  /*1970*/  PRMT R5, R10.reuse, 0x7773, RZ ;  /* 0x000077730a057816 */ /* 0x040fe400000000ff */
[C---:B------:R-:W-:Y:S02]  /*1980*/  PRMT R6, R10.reuse, 0x7772, RZ ;  /* 0x000077720a067816 */ /* 0x040fe400000000ff */
[C---:B------:R-:W-:Y:S02]  /*1990*/  PRMT R30, R10.reuse, 0x7771, RZ ;  /* 0x000077710a1e7816 */ /* 0x040fe400000000ff */
[----:B------:R-:W-:Y:S02]  /*19a0*/  PRMT R7, R10, 0x7770, RZ ;  /* 0x000077700a077816 */ /* 0x000fe400000000ff */
[----:B------:R-:W-:-:S02]  /*19b0*/  PRMT R10, R9, 0x7773, RZ ;  /* 0x00007773090a7816 */ /* 0x000fc400000000ff */
[C---:B------:R-:W-:Y:S02]  /*19c0*/  PRMT R11, R9.reuse, 0x7772, RZ ;  /* 0x00007772090b7816 */ /* 0x040fe400000000ff */
[C---:B------:R-:W-:Y:S02]  /*19d0*/  PRMT R32, R9.reuse, 0x7771, RZ ;  /* 0x0000777109207816 */ /* 0x040fe400000000ff */
[----:B------:R-:W-:Y:S02]  /*19e0*/  PRMT R9, R9, 0x7770, RZ ;  /* 0x0000777009097816 */ /* 0x000fe400000000ff */
[C---:B------:R-:W-:Y:S02]  /*19f0*/  PRMT R34, R8.reuse, 0x7773, RZ ;  /* 0x0000777308227816 */ /* 0x040fe400000000ff */
[C---:B------:R-:W-:Y:S02]  /*1a00*/  PRMT R36, R8.reuse, 0x7771, RZ ;  /* 0x0000777108247816 */ /* 0x040fe400000000ff */
[----:B------:R-:W-:-:S02]  /*1a10*/  PRMT R33, R8, 0x7770, RZ ;  /* 0x0000777008217816 */ /* 0x000fc400000000ff */
[----:B------:R-:W-:Y:S02]  /*1a20*/  PRMT R31, R8, 0x7772, RZ ;  /* 0x00007772081f7816 */ /* 0x000fe400000000ff */
[----:B0-----:R-:W-:Y:S02]  /*1a30*/  LOP3.LUT R37, R3, R26, RZ, 0x3c, !PT ;  /* 0x0000001a03257212 */ /* 0x001fe400078e3cff */
[----:B------:R-:W-:Y:S02]  /*1a40*/  LOP3.LUT R35, R5, R22, RZ, 0x3c, !PT ;  /* 0x0000001605237212 */ /* 0x000fe400078e3cff */
[----:B------:R-:W-:Y:S02]  /*1a50*/  LOP3.LUT R7, R7, R20, RZ, 0x3c, !PT ;  /* 0x0000001407077212 */ /* 0x000fe400078e3cff */
[----:B------:R-:W-:Y:S02]  /*1a60*/  LOP3.LUT R3, R10, R19, RZ, 0x3c, !PT ;  /* 0x000000130a037212 */ /* 0x000fe400078e3cff */
[----:B------:R-:W-:-:S02]  /*1a70*/  LOP3.LUT R38, R0, R29, RZ, 0x3c, !PT ;  /* 0x0000001d00267212 */ /* 0x000fc400078e3cff */
[----:B------:R-:W-:Y:S02]  /*1a80*/  LOP3.LUT R5, R6, R23, RZ, 0x3c, !PT ;  /* 0x0000001706057212 */ /* 0x000fe400078e3cff */
[----:B------:R-:W-:Y:S02]  /*1a90*/  LOP3.LUT R9, R9, R16, RZ, 0x3c, !PT ;  /* 0x0000001009097212 */ /* 0x000fe400078e3cff */
        /* <DEDUP_REMOVED lines=8> */
[----:B------:R-:W-:Y:S02]  /*1b20*/  PRMT R30, R35, 0x7610, R30 ;  /* 0x00007610231e7816 */ /* 0x000fe4000000001e */
[----:B------:R-:W-:-:S02]  /*1b30*/  PRMT R11, R7, 0x7610, R11 ;  /* 0x00007610070b7816 */ /* 0x000fc4000000000b */
[----:B------:R-:W-:Y:S02]  /*1b40*/  PRMT R31, R3, 0x7610, R31 ;  /* 0x00007610031f7816 */ /* 0x000fe4000000001f */
[----:B------:R-:W-:Y:S02]  /*1b50*/  PRMT R35, R5, 0x7610, R35 ;  /* 0x0000761005237816 */ /* 0x000fe40000000023 */
[----:B------:R-:W-:Y:S02]  /*1b60*/  PRMT R7, R9, 0x7610, R7 ;  /* 0x0000761009077816 */ /* 0x000fe40000000007 */
[----:B------:R-:W-:Y:S02]  /*1b70*/  PRMT R3, R32, 0x7610, R3 ;  /* 0x0000761020037816 */ /* 0x000fe40000000003 */
[----:B------:R-:W-:Y:S02]  /*1b80*/  LOP3.LUT R2, R2, R27, RZ, 0x3c, !PT ;  /* 0x0000001b02027212 */ /* 0x000fe400078e3cff */
[----:B------:R-:W-:-:S02]  /*1b90*/  PRMT R6, R37, 0x7610, R6 ;  /* 0x0000761025067816 */ /* 0x000fc40000000006 */
[----:B------:R-:W-:Y:S02]  /*1ba0*/  PRMT R5, R0, 0x7610, R5 ;  /* 0x0000761000057816 */ /* 0x000fe40000000005 */
[----:B------:R-:W-:Y:S02]  /*1bb0*/  PRMT R32, R33, 0x7610, R32 ;  /* 0x0000761021207816 */ /* 0x000fe40000000020 */
[----:B------:R-:W-:-:S07]  /*1bc0*/  PRMT R9, R36, 0x7610, R9 ;  /* 0x0000761024097816 */ /* 0x000fce0000000009 */
.L_x_36:
[----:B------:R-:W-:Y:S01]  /*1bd0*/  LOP3.LUT R0, R35, 0xff, RZ, 0xc0, !PT ;  /* 0x000000ff23007812 */ /* 0x000fe200078ec0ff */
[----:B------:R-:W-:Y:S01]  /*1be0*/  ULEA UR12, UR11, UR6, 0x4 ;  /* 0x000000060b0c7291 */ /* 0x000fe2000f8e20ff */
[----:B------:R-:W-:Y:S01]  /*1bf0*/  LOP3.LUT R35, R38, 0xff, RZ, 0xc0, !PT ;  /* 0x000000ff26237812 */ /* 0x000fe200078ec0ff */
[----:B------:R-:W-:Y:S01]  /*1c00*/  UIADD3 UR11, UPT, UPT, UR11, 0x1, URZ ;  /* 0x000000010b0b7890 */ /* 0x000fe2000fffe0ff */
[----:B------:R-:W-:Y:S02]  /*1c10*/  LOP3.LUT R3, R3, 0xff, RZ, 0xc0, !PT ;  /* 0x000000ff03037812 */ /* 0x000fe400078ec0ff */
[----:B------:R-:W-:Y:S01]  /*1c20*/  LOP3.LUT R32, R32, 0xff, RZ, 0xc0, !PT ;  /* 0x000000ff20207812 */ /* 0x000fe200078ec0ff */
[----:B------:R-:W0:Y:S01]  /*1c30*/  LDS.U8 R0, [R0+UR8] ;  /* 0x0000000800007984 */ /* 0x000e220008000000 */
[----:B------:R-:W-:Y:S01]  /*1c40*/  LOP3.LUT R7, R7, 0xff, RZ, 0xc0, !PT ;  /* 0x000000ff07077812 */ /* 0x000fe200078ec0ff */
[----:B------:R-:W-:Y:S01]  /*1c50*/  UISETP.NE.AND UP0, UPT, UR11, 0xa, UPT ;  /* 0x0000000a0b00788c */ /* 0x000fe2000bf05270 */
[----:B------:R-:W-:Y:S01]  /*1c60*/  LOP3.LUT R4, R4, 0xff, RZ, 0xc0, !PT ;  /* 0x000000ff04047812 */ /* 0x000fe200078ec0ff */
[----:B------:R-:W1:Y:S01]  /*1c70*/  LDS.U8 R35, [R35+UR8] ;  /* 0x0000000823237984 */ /* 0x000e620008000000 */
[----:B------:R-:W-:-:S02]  /*1c80*/  LOP3.LUT R38, R11, 0xff, RZ, 0xc0, !PT ;  /* 0x000000ff0b267812 */ /* 0x000fc400078ec0ff */
[----:B------:R-:W-:Y:S01]  /*1c90*/  LOP3.LUT R33, R31, 0xff, RZ, 0xc0, !PT ;  /* 0x000000ff1f217812 */ /* 0x000fe200078ec0ff */
[----:B------:R2:W3:Y:S01]  /*1ca0*/  LDS.U8 R36, [R32+UR8] ;  /* 0x0000000820247984 */ /* 0x0004e20008000000 */
[----:B------:R-:W-:Y:S02]  /*1cb0*/  LOP3.LUT R11, R6, 0xff, RZ, 0xc0, !PT ;  /* 0x000000ff060b7812 */ /* 0x000fe400078ec0ff */
[----:B------:R-:W-:Y:S01]  /*1cc0*/  LOP3.LUT R34, R34, 0xff, RZ, 0xc0, !PT ;  /* 0x000000ff22227812 */ /* 0x000fe200078ec0ff */
[----:B------:R-:W4:Y:S01]  /*1cd0*/  LDS.U8 R3, [R3+UR8] ;  /* 0x0000000803037984 */ /* 0x000f220008000000 */
[----:B------:R-:W-:Y:S02]  /*1ce0*/  LOP3.LUT R31, R10, 0xff, RZ, 0xc0, !PT ;  /* 0x000000ff0a1f7812 */ /* 0x000fe400078ec0ff */
[----:B------:R-:W-:Y:S01]  /*1cf0*/  LOP3.LUT R30, R30, 0xff, RZ, 0xc0, !PT ;  /* 0x000000ff1e1e7812 */ /* 0x000fe200078ec0ff */
[----:B------:R-:W-:Y:S01]  /*1d00*/  LDS.U8 R50, [UR12+0x2] ;  /* 0x0000020cff327984 */ /* 0x000fe20008000000 */
[----:B--2---:R-:W-:-:S02]  /*1d10*/  LOP3.LUT R32, R5, 0xff, RZ, 0xc0, !PT ;  /* 0x000000ff05207812 */ /* 0x004fc400078ec0ff */
[----:B------:R-:W-:Y:S01]  /*1d20*/  LOP3.LUT R5, R2, 0xff, RZ, 0xc0, !PT ;  /* 0x000000ff02057812 */ /* 0x000fe200078ec0ff */
[----:B------:R-:W-:Y:S01]  /*1d30*/  LDS.U8 R48, [UR12] ;  /* 0x0000000cff307984 */ /* 0x000fe20008000000 */
[----:B------:R-:W-:Y:S02]  /*1d40*/  LOP3.LUT R37, R9, 0xff, RZ, 0xc0, !PT ;  /* 0x000000ff09257812 */ /* 0x000fe400078ec0ff */
[----:B------:R-:W-:Y:S01]  /*1d50*/  LOP3.LUT R39, R8, 0xff, RZ, 0xc0, !PT ;  /* 0x000000ff08277812 */ /* 0x000fe200078ec0ff */
[----:B------:R-:W-:Y:S04]  /*1d60*/  LDS.U8 R49, [UR12+0x1] ;  /* 0x0000010cff317984 */ /* 0x000fe80008000000 */
[----:B------:R-:W-:Y:S04]  /*1d70*/  LDS.U8 R2, [R32+UR8] ;  /* 0x0000000820027984 */ /* 0x000fe80008000000 */
[----:B------:R-:W-:Y:S04]  /*1d80*/  LDS.U8 R5, [R5+UR8] ;  /* 0x0000000805057984 */ /* 0x000fe80008000000 */
[----:B------:R-:W-:Y:S04]  /*1d90*/  LDS.U8 R7, [R7+UR8] ;  /* 0x0000000807077984 */ /* 0x000fe80008000000 */
[----:B0-----:R-:W-:Y:S04]  /*1da0*/  LDS.U8 R44, [R0+UR9] ;  /* 0x00000009002c7984 */ /* 0x001fe80008000000 */
[----:B-1----:R-:W0:Y:S04]  /*1db0*/  LDS.U8 R45, [R35+UR10] ;  /* 0x0000000a232d7984 */ /* 0x002e280008000000 */
[----:B---3--:R-:W-:Y:S04]  /*1dc0*/  LDS.U8 R40, [R36+UR9] ;  /* 0x0000000924287984 */ /* 0x008fe80008000000 */
[----:B----4-:R-:W1:Y:S04]  /*1dd0*/  LDS.U8 R41, [R3+UR10] ;  /* 0x0000000a03297984 */ /* 0x010e680008000000 */
[----:B------:R-:W-:Y:S04]  /*1de0*/  LDS.U8 R42, [R3+UR9] ;  /* 0x00000009032a7984 */ /* 0x000fe80008000000 */
[----:B------:R-:W2:Y:S04]  /*1df0*/  LDS.U8 R43, [R0+UR10] ;  /* 0x0000000a002b7984 */ /* 0x000ea80008000000 */
[----:B------:R-:W-:Y:S04]  /*1e00*/  LDS.U8 R4, [R4+UR8] ;  /* 0x0000000804047984 */ /* 0x000fe80008000000 */
[----:B------:R-:W-:Y:S04]  /*1e10*/  LDS.U8 R51, [UR12+0x3] ;  /* 0x0000030cff337984 */ /* 0x000fe80008000000 */
[----:B------:R-:W-:Y:S04]  /*1e20*/  LDS.U8 R46, [R36+UR10] ;  /* 0x0000000a242e7984 */ /* 0x000fe80008000000 */
[----:B------:R-:W3:Y:S04]  /*1e30*/  LDS.U8 R47, [R35+UR9] ;  /* 0x00000009232f7984 */ /* 0x000ee80008000000 */
[----:B------:R4:W-:Y:S04]  /*1e40*/  LDS.U8 R6, [R34+UR8] ;  /* 0x0000000822067984 */ /* 0x0009e80008000000 */
[----:B------:R-:W-:Y:S01]  /*1e50*/  LDS.U8 R9, [R33+UR8] ;  /* 0x0000000821097984 */ /* 0x000fe20008000000 */
[----:B0-----:R-:W-:-:S03]  /*1e60*/  LOP3.LUT R44, R50, R44, R45, 0x96, !PT ;  /* 0x0000002c322c7212 */ /* 0x001fc600078e962d */
[----:B------:R-:W-:Y:S01]  /*1e70*/  LDS.U8 R11, [R11+UR8] ;  /* 0x000000080b0b7984 */ /* 0x000fe20008000000 */
[----:B----4-:R-:W-:-:S03]  /*1e80*/  LOP3.LUT R34, R3, R44, R36, 0x96, !PT ;  /* 0x0000002c03227212 */ /* 0x010fc600078e9624 */
[----:B------:R-:W-:Y:S01]  /*1e90*/  LDS.U8 R10, [R38+UR8] ;  /* 0x00000008260a7984 */ /* 0x000fe20008000000 */
[----:B-1----:R-:W-:-:S03]  /*1ea0*/  LOP3.LUT R32, R48, R41, R40, 0x96, !PT ;  /* 0x0000002930207212 */ /* 0x002fc600078e9628 */
[----:B------:R-:W-:Y:S01]  /*1eb0*/  LDS.U8 R8, [R37+UR8] ;  /* 0x0000000825087984 */ /* 0x000fe20008000000 */
[----:B------:R-:W-:-:S03]  /*1ec0*/  LOP3.LUT R32, R35, R32, R0, 0x96, !PT ;  /* 0x0000002023207212 */ /* 0x000fc600078e9600 */
[----:B------:R-:W-:Y:S01]  /*1ed0*/  LDS.U8 R31, [R31+UR8] ;  /* 0x000000081f1f7984 */ /* 0x000fe20008000000 */
[----:B--2---:R-:W-:-:S03]  /*1ee0*/  LOP3.LUT R42, R49, R42, R43, 0x96, !PT ;  /* 0x0000002a312a7212 */ /* 0x004fc600078e962b */
[----:B------:R-:W-:Y:S01]  /*1ef0*/  LDS.U8 R30, [R30+UR8] ;  /* 0x000000081e1e7984 */ /* 0x000fe20008000000 */
[----:B------:R-:W-:-:S03]  /*1f00*/  LOP3.LUT R35, R35, R42, R36, 0x96, !PT ;  /* 0x0000002a23237212 */ /* 0x000fc600078e9624 */
[----:B------:R-:W-:Y:S04]  /*1f10*/  LDS.U8 R33, [R39+UR8] ;  /* 0x0000000827217984 */ /* 0x000fe80008000000 */
[----:B------:R-:W-:Y:S04]  /*1f20*/  LDS.U8 R72, [UR12+0x6] ;  /* 0x0000060cff487984 */ /* 0x000fe80008000000 */
[----:B------:R-:W-:Y:S01]  /*1f30*/  LDS.U8 R66, [R2+UR10] ;  /* 0x0000000a02427984 */ /* 0x000fe20008000000 */
[----:B---3--:R-:W-:-:S03]  /*1f40*/  LOP3.LUT R69, R51, R46, R47, 0x96, !PT ;  /* 0x0000002e33457212 */ /* 0x008fc600078e962f */
[----:B------:R-:W0:Y:S01]  /*1f50*/  LDS.U8 R65, [R5+UR9] ;  /* 0x0000000905417984 */ /* 0x000e220008000000 */
[----:B------:R-:W-:-:S03]  /*1f60*/  LOP3.LUT R0, R0, R69, R3, 0x96, !PT ;  /* 0x0000004500007212 */ /* 0x000fc600078e9603 */
[----:B------:R-:W-:Y:S04]  /*1f70*/  LDS.U8 R70, [UR12+0x4] ;  /* 0x0000040cff467984 */ /* 0x000fe80008000000 */
[----:B------:R-:W-:Y:S04]  /*1f80*/  LDS.U8 R73, [UR12+0x7] ;  /* 0x0000070cff497984 */ /* 0x000fe80008000000 */
[----:B------:R-:W-:Y:S04]  /*1f90*/  LDS.U8 R68, [R2+UR9] ;  /* 0x0000000902447984 */ /* 0x000fe80008000000 */
[----:B------:R-:W-:Y:S04]  /*1fa0*/  LDS.U8 R61, [R7+UR9] ;  /* 0x00000009073d7984 */ /* 0x000fe80008000000 */
[----:B------:R-:W1:Y:S04]  /*1fb0*/  LDS.U8 R62, [R4+UR10] ;  /* 0x0000000a043e7984 */ /* 0x000e680008000000 */
[----:B------:R-:W2:Y:S04]  /*1fc0*/  LDS.U8 R67, [R7+UR10] ;  /* 0x0000000a07437984 */ /* 0x000ea80008000000 */
[----:B------:R-:W-:Y:S04]  /*1fd0*/  LDS.U8 R71, [UR12+0x5] ;  /* 0x0000050cff477984 */ /* 0x000fe80008000000 */
[----:B------:R-:W-:Y:S04]  /*1fe0*/  LDS.U8 R57, [UR12+0x9] ;  /* 0x0000090cff397984 */ /* 0x000fe80008000000 */
[----:B------:R3:W-:Y:S04]  /*1ff0*/  LDS.U8 R63, [R4+UR9] ;  /* 0x00000009043f7984 */ /* 0x0007e80008000000 */
[----:B------:R4:W5:Y:S01]  /*2000*/  LDS.U8 R64, [R5+UR10] ;  /* 0x0000000a05407984 */ /* 0x0009620008000000 */
[----:B0-----:R-:W-:-:S03]  /*2010*/  LOP3.LUT R65, R72, R65, R66, 0x96, !PT ;  /* 0x0000004148417212 */ /* 0x001fc600078e9642 */
[----:B------:R-:W-:Y:S04]  /*2020*/  LDS.U8 R38, [R6+UR10] ;  /* 0x0000000a06267984 */ /* 0x000fe80008000000 */
[----:B------:R-:W0:Y:S04]  /*2030*/  LDS.U8 R54, [R11+UR9] ;  /* 0x000000090b367984 */ /* 0x000e280008000000 */
[----:B------:R-:W-:Y:S04]  /*2040*/  LDS.U8 R58, [UR12+0xa] ;  /* 0x00000a0cff3a7984 */ /* 0x000fe80008000000 */
[----:B------:R-:W-:Y:S04]  /*2050*/  LDS.U8 R59, [UR12+0x8] ;  /* 0x0000080cff3b7984 */ /* 0x000fe80008000000 */
[----:B------:R-:W-:Y:S01]  /*2060*/  LDS.U8 R52, [UR12+0xb] ;  /* 0x00000b0cff347984 */ /* 0x000fe20008000000 */
[----:B-1----:R-:W-:-:S02]  /*2070*/  LOP3.LUT R3, R70, R62, R61, 0x96, !PT ;  /* 0x0000003e46037212 */ /* 0x002fc400078e963d */
[----:B------:R-:W-:Y:S01]  /*2080*/  LOP3.LUT R61, R4, R65, R7, 0x96, !PT ;  /* 0x00000041043d7212 */ /* 0x000fe200078e9607 */
[----:B------:R-:W-:Y:S01]  /*2090*/  LDS.U8 R48, [UR12+0xe] ;  /* 0x00000e0cff307984 */ /* 0x000fe20008000000 */
[----:B--2---:R-:W-:Y:S02]  /*20a0*/  LOP3.LUT R67, R73, R67, R68, 0x96, !PT ;  /* 0x0000004349437212 */ /* 0x004fe400078e9644 */
[--C-:B------:R-:W-:Y:S01]  /*20b0*/  LOP3.LUT R3, R2, R3, R5.reuse, 0x96, !PT ;  /* 0x0000000302037212 */ /* 0x100fe200078e9605 */
[----:B------:R-:W-:Y:S01]  /*20c0*/  LDS.U8 R47, [UR12+0xc] ;  /* 0x00000c0cff2f7984 */ /* 0x000fe20008000000 */
[----:B---3--:R-:W-:Y:S02]  /*20d0*/  LOP3.LUT R4, R5, R67, R4, 0x96, !PT ;  /* 0x0000004305047212 */ /* 0x008fe400078e9604 */
[----:B----4-:R-:W-:Y:S01]  /*20e0*/  PRMT R5, R0, 0x7610, R5 ;  /* 0x0000761000057816 */ /* 0x010fe20000000005 */
[----:B------:R-:W-:Y:S04]  /*20f0*/  LDS.U8 R45, [UR12+0xd] ;  /* 0x00000d0cff2d7984 */ /* 0x000fe80008000000 */
[----:B------:R-:W-:Y:S04]  /*2100*/  LDS.U8 R42, [UR12+0xf] ;  /* 0x00000f0cff2a7984 */ /* 0x000fe80008000000 */
[----:B------:R-:W-:Y:S01]  /*2110*/  LDS.U8 R60, [R6+UR9] ;  /* 0x00000009063c7984 */ /* 0x000fe20008000000 */
[----:B-----5:R-:W-:-:S03]  /*2120*/  LOP3.LUT R63, R71, R63, R64, 0x96, !PT ;  /* 0x0000003f473f7212 */ /* 0x020fc600078e9640 */
[----:B------:R-:W1:Y:S01]  /*2130*/  LDS.U8 R39, [R9+UR10] ;  /* 0x0000000a09277984 */ /* 0x000e620008000000 */
[--C-:B------:R-:W-:Y:S02]  /*2140*/  LOP3.LUT R2, R2, R63, R7.reuse, 0x96, !PT ;  /* 0x0000003f02027212 */ /* 0x100fe400078e9607 */
[----:B------:R-:W-:Y:S01]  /*2150*/  PRMT R7, R3, 0x7610, R7 ;  /* 0x0000761003077816 */ /* 0x000fe20000000007 */
[----:B------:R-:W-:Y:S01]  /*2160*/  LDS.U8 R51, [R9+UR9] ;  /* 0x0000000909337984 */ /* 0x000fe20008000000 */
[----:B0-----:R-:W-:Y:S02]  /*2170*/  LOP3.LUT R38, R57, R54, R38, 0x96, !PT ;  /* 0x0000003639267212 */ /* 0x001fe400078e9626 */
[----:B------:R-:W-:Y:S01]  /*2180*/  PRMT R3, R2, 0x7610, R3 ;  /* 0x0000761002037816 */ /* 0x000fe20000000003 */
[----:B------:R-:W-:Y:S01]  /*2190*/  LDS.U8 R50, [R10+UR9] ;  /* 0x000000090a327984 */ /* 0x000fe20008000000 */
[----:B------:R-:W-:-:S03]  /*21a0*/  LOP3.LUT R38, R9, R38, R10, 0x96, !PT ;  /* 0x0000002609267212 */ /* 0x000fc600078e960a */
[----:B------:R-:W0:Y:S04]  /*21b0*/  LDS.U8 R56, [R11+UR10] ;  /* 0x0000000a0b387984 */ /* 0x000e280008000000 */
[----:B------:R2:W3:Y:S04]  /*21c0*/  LDS.U8 R53, [R10+UR10] ;  /* 0x0000000a0a357984 */ /* 0x0004e80008000000 */
[----:B------:R-:W-:Y:S04]  /*21d0*/  LDS.U8 R46, [R8+UR10] ;  /* 0x0000000a082e7984 */ /* 0x000fe80008000000 */
[----:B------:R-:W-:Y:S04]  /*21e0*/  LDS.U8 R44, [R8+UR9] ;  /* 0x00000009082c7984 */ /* 0x000fe80008000000 */
[----:B------:R-:W-:Y:S04]  /*21f0*/  LDS.U8 R49, [R31+UR9] ;  /* 0x000000091f317984 */ /* 0x000fe80008000000 */
[----:B------:R-:W4:Y:S04]  /*2200*/  LDS.U8 R36, [R31+UR10] ;  /* 0x0000000a1f247984 */ /* 0x000f280008000000 */
[----:B------:R-:W5:Y:S04]  /*2210*/  LDS.U8 R37, [R30+UR10] ;  /* 0x0000000a1e257984 */ /* 0x000f680008000000 */
[----:B------:R-:W5:Y:S01]  /*2220*/  LDS.U8 R40, [R33+UR9] ;  /* 0x0000000921287984 */ /* 0x000f620008000000 */
[----:B-1----:R-:W-:-:S03]  /*2230*/  LOP3.LUT R39, R58, R60, R39, 0x96, !PT ;  /* 0x0000003c3a277212 */ /* 0x002fc600078e9627 */
[----:B------:R1:W-:Y:S01]  /*2240*/  LDS.U8 R41, [R30+UR9] ;  /* 0x000000091e297984 */ /* 0x0003e20008000000 */
[--C-:B------:R-:W-:Y:S02]  /*2250*/  LOP3.LUT R39, R11, R39, R10.reuse, 0x96, !PT ;  /* 0x000000270b277212 */ /* 0x100fe400078e960a */
[----:B--2---:R-:W-:Y:S01]  /*2260*/  PRMT R10, R61, 0x7610, R10 ;  /* 0x000076103d0a7816 */ /* 0x004fe2000000000a */
[----:B------:R-:W2:Y:S01]  /*2270*/  LDS.U8 R43, [R33+UR10] ;  /* 0x0000000a212b7984 */ /* 0x000ea20008000000 */
[----:B0-----:R-:W-:Y:S02]  /*2280*/  LOP3.LUT R50, R59, R56, R50, 0x96, !PT ;  /* 0x000000383b327212 */ /* 0x001fe400078e9632 */
[----:B---3--:R-:W-:Y:S02]  /*2290*/  LOP3.LUT R51, R52, R53, R51, 0x96, !PT ;  /* 0x0000003534337212 */ /* 0x008fe400078e9633 */
[----:B------:R-:W-:Y:S02]  /*22a0*/  LOP3.LUT R50, R9, R50, R6, 0x96, !PT ;  /* 0x0000003209327212 */ /* 0x000fe400078e9606 */
[----:B------:R-:W-:-:S02]  /*22b0*/  LOP3.LUT R51, R6, R51, R11, 0x96, !PT ;  /* 0x0000003306337212 */ /* 0x000fc400078e960b */
[----:B------:R-:W-:Y:S02]  /*22c0*/  PRMT R9, R35, 0x7610, R9 ;  /* 0x0000761023097816 */ /* 0x000fe40000000009 */
[----:B------:R-:W-:Y:S02]  /*22d0*/  PRMT R35, R39, 0x7610, R35 ;  /* 0x0000761027237816 */ /* 0x000fe40000000023 */
[----:B------:R-:W-:Y:S02]  /*22e0*/  PRMT R11, R50, 0x7610, R11 ;  /* 0x00007610320b7816 */ /* 0x000fe4000000000b */
[----:B----4-:R-:W-:Y:S02]  /*22f0*/  LOP3.LUT R36, R45, R44, R36, 0x96, !PT ;  /* 0x0000002c2d247212 */ /* 0x010fe400078e9624 */
[----:B-----5:R-:W-:Y:S02]  /*2300*/  LOP3.LUT R37, R48, R49, R37, 0x96, !PT ;  /* 0x0000003130257212 */ /* 0x020fe400078e9625 */
[----:B------:R-:W-:-:S02]  /*2310*/  LOP3.LUT R36, R30, R36, R33, 0x96, !PT ;  /* 0x000000241e247212 */ /* 0x000fc400078e9621 */
[----:B------:R-:W-:Y:S02]  /*2320*/  LOP3.LUT R40, R47, R46, R40, 0x96, !PT ;  /* 0x0000002e2f287212 */ /* 0x000fe400078e9628 */
[----:B------:R-:W-:Y:S02]  /*2330*/  LOP3.LUT R37, R8, R37, R33, 0x96, !PT ;  /* 0x0000002508257212 */ /* 0x000fe400078e9621 */
[----:B------:R-:W-:Y:S02]  /*2340*/  LOP3.LUT R40, R30, R40, R31, 0x96, !PT ;  /* 0x000000281e287212 */ /* 0x000fe400078e961f */
[----:B-1----:R-:W-:Y:S02]  /*2350*/  PRMT R30, R51, 0x7610, R30 ;  /* 0x00007610331e7816 */ /* 0x002fe4000000001e */
[----:B--2---:R-:W-:Y:S02]  /*2360*/  LOP3.LUT R41, R42, R43, R41, 0x96, !PT ;  /* 0x0000002b2a297212 */ /* 0x004fe400078e9629 */
[----:B------:R-:W-:-:S02]  /*2370*/  PRMT R2, R37, 0x7610, R2 ;  /* 0x0000761025027816 */ /* 0x000fc40000000002 */
[----:B------:R-:W-:Y:S02]  /*2380*/  LOP3.LUT R41, R31, R41, R8, 0x96, !PT ;  /* 0x000000291f297212 */ /* 0x000fe400078e9608 */
[----:B------:R-:W-:Y:S02]  /*2390*/  PRMT R31, R4, 0x7610, R31 ;  /* 0x00007610041f7816 */ /* 0x000fe4000000001f */
[----:B------:R-:W-:Y:S02]  /*23a0*/  PRMT R4, R38, 0x7610, R4 ;  /* 0x0000761026047816 */ /* 0x000fe40000000004 */
[----:B------:R-:W-:Y:S02]  /*23b0*/  PRMT R8, R40, 0x7610, R8 ;  /* 0x0000761028087816 */ /* 0x000fe40000000008 */
[----:B------:R-:W-:Y:S02]  /*23c0*/  PRMT R6, R36, 0x7610, R6 ;  /* 0x0000761024067816 */ /* 0x000fe40000000006 */
[----:B------:R-:W-:Y:S01]  /*23d0*/  PRMT R38, R41, 0x7610, R38 ;  /* 0x0000761029267816 */ /* 0x000fe20000000026 */
[----:B------:R-:W-:Y:S06]  /*23e0*/  BRA.U UP0, `(.L_x_36) ;  /* 0xfffffff500f87547 */ /* 0x000fec000b83ffff */
[----:B------:R-:W-:Y:S01]  /*23f0*/  ULEA UR5, UR7, UR5, 0x18 ;  /* 0x0000000507057291 */ /* 0x000fe2000f8ec0ff */
[----:B------:R-:W-:Y:S01]  /*2400*/  LOP3.LUT R32, R32, 0xff, RZ, 0xc0, !PT ;  /* 0x000000ff20207812 */ /* 0x000fe200078ec0ff */
[----:B------:R-:W-:Y:S01]  /*2410*/  UIADD3 UR4, UPT, UPT, UR4, 0x10, URZ ;  /* 0x0000001004047890 */ /* 0x000fe2000fffe0ff */
[----:B------:R-:W-:Y:S02]  /*2420*/  LOP3.LUT R0, R3, 0xff, RZ, 0xc0, !PT ;  /* 0x000000ff03007812 */ /* 0x000fe400078ec0ff */
[----:B------:R-:W-:Y:S01]  /*2430*/  LOP3.LUT R35, R35, 0xff, RZ, 0xc0, !PT ;  /* 0x000000ff23237812 */ /* 0x000fe200078ec0ff */
[----:B------:R-:W0:Y:S01]  /*2440*/  LDS.U8 R3, [R32+UR8] ;  /* 0x0000000820037984 */ /* 0x000e220008000000 */
[----:B------:R-:W-:Y:S02]  /*2450*/  LOP3.LUT R38, R38, 0xff, RZ, 0xc0, !PT ;  /* 0x000000ff26267812 */ /* 0x000fe400078ec0ff */
[----:B------:R-:W-:Y:S01]  /*2460*/  LOP3.LUT R9, R9, 0xff, RZ, 0xc0, !PT ;  /* 0x000000ff09097812 */ /* 0x000fe200078ec0ff */
[----:B------:R-:W-:Y:S01]  /*2470*/  LDS.U8 R0, [R0+UR8] ;  /* 0x0000000800007984 */ /* 0x000fe20008000000 */
[----:B------:R-:W-:-:S02]  /*2480*/  LOP3.LUT R34, R34, 0xff, RZ, 0xc0, !PT ;  /* 0x000000ff22227812 */ /* 0x000fc400078ec0ff */
[----:B------:R-:W-:Y:S01]  /*2490*/  LOP3.LUT R5, R5, 0xff, RZ, 0xc0, !PT ;  /* 0x000000ff05057812 */ /* 0x000fe200078ec0ff */
[----:B------:R-:W-:Y:S01]  /*24a0*/  LDS.U8 R35, [R35+UR8] ;  /* 0x0000000823237984 */ /* 0x000fe20008000000 */
[----:B------:R-:W-:Y:S02]  /*24b0*/  LOP3.LUT R7, R7, 0xff, RZ, 0xc0, !PT ;  /* 0x000000ff07077812 */ /* 0x000fe400078ec0ff */
[----:B------:R-:W-:Y:S01]  /*24c0*/  LOP3.LUT R10, R10, 0xff, RZ, 0xc0, !PT ;  /* 0x000000ff0a0a7812 */ /* 0x000fe200078ec0ff */
[----:B------:R-:W-:Y:S01]  /*24d0*/  LDS.U8 R38, [R38+UR8] ;  /* 0x0000000826267984 */ /* 0x000fe20008000000 */
[----:B------:R-:W-:Y:S02]  /*24e0*/  LOP3.LUT R31, R31, 0xff, RZ, 0xc0, !PT ;  /* 0x000000ff1f1f7812 */ /* 0x000fe400078ec0ff */
[----:B------:R-:W-:Y:S01]  /*24f0*/  LOP3.LUT R11, R11, 0xff, RZ, 0xc0, !PT ;  /* 0x000000ff0b0b7812 */ /* 0x000fe200078ec0ff */
[----:B------:R-:W1:Y:S01]  /*2500*/  LDS.U8 R33, [UR5+0x4a1] ;  /* 0x0004a105ff217984 */ /* 0x000e620008000000 */
[----:B------:R-:W-:-:S02]  /*2510*/  LOP3.LUT R4, R4, 0xff, RZ, 0xc0, !PT ;  /* 0x000000ff04047812 */ /* 0x000fc400078ec0ff */
[----:B------:R-:W-:Y:S01]  /*2520*/  LOP3.LUT R30, R30, 0xff, RZ, 0xc0, !PT ;  /* 0x000000ff1e1e7812 */ /* 0x000fe200078ec0ff */
[----:B------:R-:W2:Y:S01]  /*2530*/  LDS.U8 R32, [UR5+0x4a2] ;  /* 0x0004a205ff207984 */ /* 0x000ea20008000000 */
[----:B------:R-:W-:Y:S02]  /*2540*/  LOP3.LUT R8, R8, 0xff, RZ, 0xc0, !PT ;  /* 0x000000ff08087812 */ /* 0x000fe400078ec0ff */
[----:B------:R-:W-:Y:S01]  /*2550*/  LOP3.LUT R6, R6, 0xff, RZ, 0xc0, !PT ;  /* 0x000000ff06067812 */ /* 0x000fe200078ec0ff */
[----:B------:R-:W3:Y:S01]  /*2560*/  LDS.U8 R37, [UR5+0x4a3] ;  /* 0x0004a305ff257984 */ /* 0x000ee20008000000 */
[----:B------:R-:W-:Y:S02]  /*2570*/  LOP3.LUT R2, R2, 0xff, RZ, 0xc0, !PT ;  /* 0x000000ff02027812 */ /* 0x000fe400078ec0ff */
[----:B------:R-:W-:Y:S01]  /*2580*/  ISETP.LE.U32.AND P0, PT, R28, UR4, PT ;  /* 0x000000041c007c0c */ /* 0x000fe2000bf03070 */
[----:B------:R-:W-:Y:S04]  /*2590*/  LDS.U8 R9, [R9+UR8] ;  /* 0x0000000809097984 */ /* 0x000fe80008000000 */
[----:B------:R-:W-:Y:S04]  /*25a0*/  LDS.U8 R34, [R34+UR8] ;  /* 0x0000000822227984 */ /* 0x000fe80008000000 */
[----:B------:R-:W-:Y:S04]  /*25b0*/  LDS.U8 R5, [R5+UR8] ;  /* 0x0000000805057984 */ /* 0x000fe80008000000 */
[----:B------:R-:W-:Y:S01]  /*25c0*/  LDS.U8 R7, [R7+UR8] ;  /* 0x0000000807077984 */ /* 0x000fe20008000000 */
[----:B0-----:R-:W-:-:S03]  /*25d0*/  LOP3.LUT R3, R3, R24, RZ, 0x3c, !PT ;  /* 0x0000001803037212 */ /* 0x001fc600078e3cff */
[----:B------:R-:W-:Y:S04]  /*25e0*/  LDS.U8 R10, [R10+UR8] ;  /* 0x000000080a0a7984 */ /* 0x000fe80008000000 */
[----:B------:R-:W-:Y:S04]  /*25f0*/  LDS.U8 R31, [R31+UR8] ;  /* 0x000000081f1f7984 */ /* 0x000fe80008000000 */
[----:B------:R-:W-:Y:S04]  /*2600*/  LDS.U8 R11, [R11+UR8] ;  /* 0x000000080b0b7984 */ /* 0x000fe80008000000 */
[----:B------:R-:W-:Y:S01]  /*2610*/  LDS.U8 R4, [R4+UR8] ;  /* 0x0000000804047984 */ /* 0x000fe20008000000 */
[----:B-1----:R-:W-:-:S03]  /*2620*/  LOP3.LUT R0, R0, R33, RZ, 0x3c, !PT ;  /* 0x0000002100007212 */ /* 0x002fc600078e3cff */
[----:B------:R-:W-:Y:S01]  /*2630*/  LDS.U8 R8, [R8+UR8] ;  /* 0x0000000808087984 */ /* 0x000fe20008000000 */
[----:B--2---:R-:W-:-:S03]  /*2640*/  LOP3.LUT R32, R35, R32, RZ, 0x3c, !PT ;  /* 0x0000002023207212 */ /* 0x004fc600078e3cff */
[----:B------:R-:W-:Y:S01]  /*2650*/  LDS.U8 R6, [R6+UR8] ;  /* 0x0000000806067984 */ /* 0x000fe20008000000 */
[----:B---3--:R-:W-:-:S03]  /*2660*/  LOP3.LUT R37, R38, R37, RZ, 0x3c, !PT ;  /* 0x0000002526257212 */ /* 0x008fc600078e3cff */
[----:B------:R-:W-:Y:S04]  /*2670*/  LDS.U8 R2, [R2+UR8] ;  /* 0x0000000802027984 */ /* 0x000fe80008000000 */
[----:B------:R-:W0:Y:S04]  /*2680*/  LDS.U8 R36, [UR5+0x4a4] ;  /* 0x0004a405ff247984 */ /* 0x000e280008000000 */
[----:B------:R-:W1:Y:S04]  /*2690*/  LDS.U8 R39, [UR5+0x4a5] ;  /* 0x0004a505ff277984 */ /* 0x000e680008000000 */
[----:B------:R-:W2:Y:S04]  /*26a0*/  LDS.U8 R41, [UR5+0x4a6] ;  /* 0x0004a605ff297984 */ /* 0x000ea80008000000 */
[----:B------:R-:W3:Y:S04]  /*26b0*/  LDS.U8 R40, [UR5+0x4a7] ;  /* 0x0004a705ff287984 */ /* 0x000ee80008000000 */
[----:B------:R-:W4:Y:S04]  /*26c0*/  LDS.U8 R42, [UR5+0x4a8] ;  /* 0x0004a805ff2a7984 */ /* 0x000f280008000000 */
[----:B------:R-:W5:Y:S04]  /*26d0*/  LDS.U8 R43, [UR5+0x4a9] ;  /* 0x0004a905ff2b7984 */ /* 0x000f680008000000 */
[----:B------:R-:W5:Y:S04]  /*26e0*/  LDS.U8 R45, [UR5+0x4aa] ;  /* 0x0004aa05ff2d7984 */ /* 0x000f680008000000 */
[----:B------:R-:W5:Y:S04]  /*26f0*/  LDS.U8 R44, [UR5+0x4ab] ;  /* 0x0004ab05ff2c7984 */ /* 0x000f680008000000 */
[----:B------:R-:W5:Y:S04]  /*2700*/  LDS.U8 R47, [UR5+0x4ac] ;  /* 0x0004ac05ff2f7984 */ /* 0x000f680008000000 */
[----:B------:R-:W-:Y:S04]  /*2710*/  LDS.U8 R30, [R30+UR8] ;  /* 0x000000081e1e7984 */ /* 0x000fe80008000000 */
[----:B------:R-:W5:Y:S01]  /*2720*/  LDS.U8 R46, [UR5+0x4ad] ;  /* 0x0004ad05ff2e7984 */ /* 0x000f620008000000 */
[----:B0-----:R-:W-:-:S03]  /*2730*/  LOP3.LUT R36, R7, R36, RZ, 0x3c, !PT ;  /* 0x0000002407247212 */ /* 0x001fc600078e3cff */
[----:B------:R-:W0:Y:S01]  /*2740*/  LDS.U8 R49, [UR5+0x4ae] ;  /* 0x0004ae05ff317984 */ /* 0x000e220008000000 */
[----:B-1----:R-:W-:Y:S02]  /*2750*/  LOP3.LUT R39, R4, R39, RZ, 0x3c, !PT ;  /* 0x0000002704277212 */ /* 0x002fe400078e3cff */
[----:B------:R-:W-:Y:S01]  /*2760*/  PRMT R4, R32, 0x3340, R37 ;  /* 0x0000334020047816 */ /* 0x000fe20000000025 */
[----:B------:R-:W1:Y:S01]  /*2770*/  LDS.U8 R51, [UR5+0x4af] ;  /* 0x0004af05ff337984 */ /* 0x000e620008000000 */
[----:B--2---:R-:W-:Y:S02]  /*2780*/  LOP3.LUT R2, R2, R41, RZ, 0x3c, !PT ;  /* 0x0000002902027212 */ /* 0x004fe400078e3cff */
[----:B---3--:R-:W-:Y:S02]  /*2790*/  LOP3.LUT R33, R5, R40, RZ, 0x3c, !PT ;  /* 0x0000002805217212 */ /* 0x008fe400078e3cff */
[----:B------:R-:W-:Y:S02]  /*27a0*/  PRMT R40, R36, 0x3340, R39 ;  /* 0x0000334024287816 */ /* 0x000fe40000000027 */
[----:B----4-:R-:W-:-:S02]  /*27b0*/  LOP3.LUT R11, R11, R42, RZ, 0x3c, !PT ;  /* 0x0000002a0b0b7212 */ /* 0x010fc400078e3cff */
[----:B------:R-:W-:Y:S02]  /*27c0*/  PRMT R5, R2, 0x3340, R33 ;  /* 0x0000334002057816 */ /* 0x000fe40000000021 */
[----:B-----5:R-:W-:Y:S02]  /*27d0*/  LOP3.LUT R38, R6, R43, RZ, 0x3c, !PT ;  /* 0x0000002b06267212 */ /* 0x020fe400078e3cff */
[----:B------:R-:W-:Y:S02]  /*27e0*/  PRMT R43, R3, 0x3340, R0 ;  /* 0x00003340032b7816 */ /* 0x000fe40000000000 */
[----:B------:R-:W-:Y:S02]  /*27f0*/  LOP3.LUT R34, R34, R45, RZ, 0x3c, !PT ;  /* 0x0000002d22227212 */ /* 0x000fe400078e3cff */
[----:B------:R-:W-:Y:S02]  /*2800*/  PRMT R41, R11, 0x3340, R38 ;  /* 0x000033400b297816 */ /* 0x000fe40000000026 */
[----:B------:R-:W-:-:S02]  /*2810*/  LOP3.LUT R31, R31, R44, RZ, 0x3c, !PT ;  /* 0x0000002c1f1f7212 */ /* 0x000fc400078e3cff */
[----:B------:R-:W-:Y:S02]  /*2820*/  PRMT R4, R43, 0x5410, R4 ;  /* 0x000054102b047816 */ /* 0x000fe40000000004 */
[----:B------:R-:W-:Y:S02]  /*2830*/  LOP3.LUT R8, R8, R47, RZ, 0x3c, !PT ;  /* 0x0000002f08087212 */ /* 0x000fe400078e3cff */
[----:B------:R-:W-:Y:S02]  /*2840*/  PRMT R6, R34, 0x3340, R31 ;  /* 0x0000334022067816 */ /* 0x000fe4000000001f */
[----:B------:R-:W-:Y:S02]  /*2850*/  PRMT R5, R40, 0x5410, R5 ;  /* 0x0000541028057816 */ /* 0x000fe40000000005 */
[----:B------:R-:W-:Y:S02]  /*2860*/  PRMT R6, R41, 0x5410, R6 ;  /* 0x0000541029067816 */ /* 0x000fe40000000006 */
[----:B------:R-:W-:-:S02]  /*2870*/  LOP3.LUT R9, R9, R46, RZ, 0x3c, !PT ;  /* 0x0000002e09097212 */ /* 0x000fc400078e3cff */
[----:B0-----:R-:W-:Y:S02]  /*2880*/  LOP3.LUT R10, R10, R49, RZ, 0x3c, !PT ;  /* 0x000000310a0a7212 */ /* 0x001fe400078e3cff */
[----:B-1----:R-:W-:Y:S02]  /*2890*/  LOP3.LUT R35, R30, R51, RZ, 0x3c, !PT ;  /* 0x000000331e237212 */ /* 0x002fe400078e3cff */
[----:B------:R-:W-:Y:S02]  /*28a0*/  PRMT R30, R8, 0x3340, R9 ;  /* 0x00003340081e7816 */ /* 0x000fe40000000009 */
[----:B------:R-:W-:-:S04]  /*28b0*/  PRMT R7, R10, 0x3340, R35 ;  /* 0x000033400a077816 */ /* 0x000fc80000000023 */
[----:B------:R-:W-:-:S05]  /*28c0*/  PRMT R7, R30, 0x5410, R7 ;  /* 0x000054101e077816 */ /* 0x000fca0000000007 */
[----:B------:R1:W-:Y:S01]  /*28d0*/  STL.128 [R1], R4 ;  /* 0x0000000401007387 */ /* 0x0003e20000100c00 */
[----:B------:R-:W-:Y:S05]  /*28e0*/  @!P0 BRA `(.L_x_37) ;  /* 0xffffffec00848947 */ /* 0x000fea000383ffff */
[----:B-1----:R-:W-:Y:S02]  /*28f0*/  PRMT R7, R8, 0x7610, R7 ;  /* 0x0000761008077816 */ /* 0x002fe40000000007 */
[----:B------:R-:W-:Y:S02]  /*2900*/  PRMT R49, R0, 0x7610, R49 ;  /* 0x0000761000317816 */ /* 0x000fe40000000031 */
[----:B------:R-:W-:Y:S02]  /*2910*/  PRMT R8, R9, 0x7610, R8 ;  /* 0x0000761009087816 */ /* 0x000fe40000000008 */
[----:B------:R-:W-:Y:S02]  /*2920*/  PRMT R50, R3, 0x7610, R50 ;  /* 0x0000761003327816 */ /* 0x000fe40000000032 */
[----:B------:R-:W-:Y:S02]  /*2930*/  PRMT R0, R2, 0x7610, R0 ;  /* 0x0000761002007816 */ /* 0x000fe40000000000 */
[----:B------:R-:W-:-:S02]  /*2940*/  PRMT R9, R10, 0x7610, R9 ;  /* 0x000076100a097816 */ /* 0x000fc40000000009 */
[----:B------:R-:W-:Y:S02]  /*2950*/  PRMT R52, R32, 0x7610, R52 ;  /* 0x0000761020347816 */ /* 0x000fe40000000034 */
        /* <DEDUP_REMOVED lines=8> */
[----:B------:R-:W-:-:S07]  /*29e0*/  PRMT R10, R35, 0x7610, R10 ;  /* 0x00007610230a7816 */ /* 0x000fce000000000a */
.L_x_34:
[----:B------:R-:W-:Y:S05]  /*29f0*/  BSYNC.RECONVERGENT B0 ;  /* 0x0000000000007941 */ /* 0x000fea0003800200 */
.L_x_33:
[----:B------:R-:W2:Y:S01]  /*2a00*/  LDCU UR4, c[0x0][0x390] ;  /* 0x00007200ff0477ac */ /* 0x000ea20008000800 */
[----:B0-----:R-:W-:Y:S01]  /*2a10*/  VIADD R11, R55, 0x10 ;  /* 0x00000010370b7836 */ /* 0x001fe20000000000 */
[----:B------:R-:W-:Y:S01]  /*2a20*/  BSSY.RECONVERGENT B0, `(.L_x_38) ;  /* 0x0000282000007945 */ /* 0x000fe20003800200 */
[----:B------:R-:W-:Y:S03]  /*2a30*/  BAR.SYNC.DEFER_BLOCKING 0x0 ;  /* 0x0000000000007b1d */ /* 0x000fe60000010000 */
[----:B--2---:R-:W-:-:S13]  /*2a40*/  ISETP.GT.U32.AND P0, PT, R11, UR4, PT ;  /* 0x000000040b007c0c */ /* 0x004fda000bf04070 */
[----:B------:R-:W-:Y:S05]  /*2a50*/  @P0 BRA `(.L_x_39) ;  /* 0x0000002400f80947 */ /* 0x000fea0003800000 */
[----:B------:R-:W0:Y:S01]  /*2a60*/  LDCU.64 UR4, c[0x0][0x380] ;  /* 0x00007000ff0477ac */ /* 0x000e220008000a00 */
[----:B------:R-:W2:Y:S01]  /*2a70*/  LDCU.64 UR6, c[0x0][0x3b8] ;  /* 0x00007700ff0677ac */ /* 0x000ea20008000a00 */
[----:B0-----:R-:W-:-:S04]  /*2a80*/  IADD3 R12, P0, PT, R55, UR4, RZ ;  /* 0x00000004370c7c10 */ /* 0x001fc8000ff1e0ff */
[----:B------:R-:W-:Y:S01]  /*2a90*/  LEA.HI.X.SX32 R13, R55, UR5, 0x1, P0 ;  /* 0x00000005370d7c11 */ /* 0x000fe200080f0eff */
[----:B------:R-:W0:Y:S01]  /*2aa0*/  S2UR UR5, SR_CgaCtaId ;  /* 0x00000000000579c3 */ /* 0x000e220000008800 */
[----:B------:R-:W-:-:S07]  /*2ab0*/  UMOV UR4, 0x400 ;  /* 0x0000040000047882 */ /* 0x000fce0000000000 */
[----:B------:R-:W3:Y:S01]  /*2ac0*/  LDC.U16 R56, c[0x0][0x3b8] ;  /* 0x0000ee00ff387b82 */ /* 0x000ee20000000400 */
[----:B--2---:R-:W-:Y:S01]  /*2ad0*/  LEA.HI.SX32 R57, R55, UR7, 0x1c ;  /* 0x0000000737397c11 */ /* 0x004fe2000f8fe2ff */
[----:B------:R-:W5:Y:S04]  /*2ae0*/  LDG.E.U8 R48, desc[UR20][R12.64] ;  /* 0x000000140c307981 */ /* 0x000f68000c1e1100 */
[----:B------:R-:W5:Y:S04]  /*2af0*/  LDG.E.U8 R47, desc[UR20][R12.64+0x1] ;  /* 0x000001140c2f7981 */ /* 0x000f68000c1e1100 */
[----:B------:R-:W5:Y:S04]  /*2b00*/  LDG.E.U8 R46, desc[UR20][R12.64+0x2] ;  /* 0x000002140c2e7981 */ /* 0x000f68000c1e1100 */
[----:B------:R-:W5:Y:S01]  /*2b10*/  LDG.E.U8 R45, desc[UR20][R12.64+0x3] ;  /* 0x000003140c2d7981 */ /* 0x000f62000c1e1100 */
[----:B0-----:R-:W-:-:S03]  /*2b20*/  ULEA UR4, UR5, UR4, 0x18 ;  /* 0x0000000405047291 */ /* 0x001fc6000f8ec0ff */
[----:B------:R-:W5:Y:S04]  /*2b30*/  LDG.E.U8 R44, desc[UR20][R12.64+0x4] ;  /* 0x000004140c2c7981 */ /* 0x000f68000c1e1100 */
[----:B------:R-:W5:Y:S04]  /*2b40*/  LDG.E.U8 R43, desc[UR20][R12.64+0x5] ;  /* 0x000005140c2b7981 */ /* 0x000f68000c1e1100 */
[----:B------:R-:W0:Y:S04]  /*2b50*/  LDS.U8 R29, [UR4+0x409] ;  /* 0x00040904ff1d7984 */ /* 0x000e280008000000 */
[----:B------:R-:W2:Y:S04]  /*2b60*/  LDS.U8 R28, [UR4+0x408] ;  /* 0x00040804ff1c7984 */ /* 0x000ea80008000000 */
[----:B------:R-:W-:Y:S04]  /*2b70*/  LDS.U8 R30, [UR4+0x405] ;  /* 0x00040504ff1e7984 */ /* 0x000fe80008000000 */
[----:B------:R-:W4:Y:S04]  /*2b80*/  LDS.U8 R33, [UR4+0x406] ;  /* 0x00040604ff217984 */ /* 0x000f280008000000 */
[----:B------:R-:W1:Y:S04]  /*2b90*/  LDS.U8 R31, [UR4+0x407] ;  /* 0x00040704ff1f7984 */ /* 0x000e680008000000 */
[----:B------:R-:W-:Y:S04]  /*2ba0*/  LDS.U8 R27, [UR4+0x404] ;  /* 0x00040404ff1b7984 */ /* 0x000fe80008000000 */
[----:B------:R-:W3:Y:S04]  /*2bb0*/  LDS.U8 R22, [UR4+0x40e] ;  /* 0x00040e04ff167984 */ /* 0x000ee80008000000 */
[----:B------:R-:W-:Y:S04]  /*2bc0*/  LDS.U8 R26, [UR4+0x40c] ;  /* 0x00040c04ff1a7984 */ /* 0x000fe80008000000 */
[----:B------:R-:W-:Y:S04]  /*2bd0*/  LDS.U8 R23, [UR4+0x402] ;  /* 0x00040204ff177984 */ /* 0x000fe80008000000 */
[----:B------:R-:W-:Y:S04]  /*2be0*/  LDS.U8 R21, [UR4+0x40d] ;  /* 0x00040d04ff157984 */ /* 0x000fe80008000000 */
[----:B------:R-:W-:Y:S04]  /*2bf0*/  LDS.U8 R25, [UR4+0x400] ;  /* 0x00040004ff197984 */ /* 0x000fe80008000000 */
[----:B------:R-:W-:Y:S04]  /*2c00*/  LDS.U8 R24, [UR4+0x401] ;  /* 0x00040104ff187984 */ /* 0x000fe80008000000 */
[----:B------:R-:W3:Y:S04]  /*2c10*/  LDS.U8 R20, [UR4+0x40a] ;  /* 0x00040a04ff147984 */ /* 0x000ee80008000000 */
[----:B------:R-:W3:Y:S04]  /*2c20*/  LDS.U8 R19, [UR4+0x40b] ;  /* 0x00040b04ff137984 */ /* 0x000ee80008000000 */
[----:B------:R-:W-:Y:S04]  /*2c30*/  LDS.U8 R11, [UR4+0x40f] ;  /* 0x00040f04ff0b7984 */ /* 0x000fe80008000000 */
[----:B------:R-:W3:Y:S01]  /*2c40*/  LDS.U8 R18, [UR4+0x403] ;  /* 0x00040304ff127984 */ /* 0x000ee20008000000 */
[----:B------:R-:W3:Y:S01]  /*2c50*/  LDCU.U16 UR5, c[0x0][0x3ba] ;  /* 0x00007740ff0577ac */ /* 0x000ee20008000400 */
[----:B0-----:R-:W-:Y:S01]  /*2c60*/  IMAD.SHL.U32 R59, R29, 0x100, RZ ;  /* 0x000001001d3b7824 */ /* 0x001fe200078e00ff */
[----:B--2---:R-:W-:Y:S01]  /*2c70*/  LOP3.LUT R60, R28, 0xff, RZ, 0xc0, !PT ;  /* 0x000000ff1c3c7812 */ /* 0x004fe200078ec0ff */
[----:B------:R-:W5:Y:S01]  /*2c80*/  LDG.E.U8 R42, desc[UR20][R12.64+0x6] ;  /* 0x000006140c2a7981 */ /* 0x000f62000c1e1100 */
[----:B----4-:R-:W-:-:S03]  /*2c90*/  IMAD.WIDE.U32 R14, R33, 0x10000, RZ ;  /* 0x00010000210e7825 */ /* 0x010fc600078e00ff */
[----:B------:R-:W5:Y:S01]  /*2ca0*/  LDG.E.U8 R41, desc[UR20][R12.64+0x7] ;  /* 0x000007140c297981 */ /* 0x000f62000c1e1100 */
[----:B-1----:R-:W-:Y:S01]  /*2cb0*/  IMAD.WIDE.U32 R16, R31, 0x1000000, RZ ;  /* 0x010000001f107825 */ /* 0x002fe200078e00ff */
[----:B------:R-:W-:Y:S02]  /*2cc0*/  LOP3.LUT R61, R60, 0xff00, R59, 0xf8, !PT ;  /* 0x0000ff003c3d7812 */ /* 0x000fe400078ef83b */
[----:B------:R-:W5:Y:S01]  /*2cd0*/  LDG.E.U8 R40, desc[UR20][R12.64+0x8] ;  /* 0x000008140c287981 */ /* 0x000f62000c1e1100 */
[----:B------:R-:W-:-:S03]  /*2ce0*/  ULOP3.LUT UR4, UR6, 0xffff, URZ, 0xc0, !UPT ;  /* 0x0000ffff06047892 */ /* 0x000fc6000f8ec0ff */
[----:B------:R-:W5:Y:S01]  /*2cf0*/  LDG.E.U8 R39, desc[UR20][R12.64+0x9] ;  /* 0x000009140c277981 */ /* 0x000f62000c1e1100 */
[----:B------:R-:W-:-:S03]  /*2d00*/  PRMT R59, R57, 0x7632, R59 ;  /* 0x00007632393b7816 */ /* 0x000fc6000000003b */
[----:B------:R-:W5:Y:S04]  /*2d10*/  LDG.E.U8 R38, desc[UR20][R12.64+0xa] ;  /* 0x00000a140c267981 */ /* 0x000f68000c1e1100 */
[----:B------:R-:W5:Y:S04]  /*2d20*/  LDG.E.U8 R37, desc[UR20][R12.64+0xb] ;  /* 0x00000b140c257981 */ /* 0x000f68000c1e1100 */
[----:B------:R-:W5:Y:S04]  /*2d30*/  LDG.E.U8 R36, desc[UR20][R12.64+0xc] ;  /* 0x00000c140c247981 */ /* 0x000f68000c1e1100 */
[----:B------:R-:W5:Y:S04]  /*2d40*/  LDG.E.U8 R35, desc[UR20][R12.64+0xd] ;  /* 0x00000d140c237981 */ /* 0x000f68000c1e1100 */
[----:B------:R-:W5:Y:S04]  /*2d50*/  LDG.E.U8 R34, desc[UR20][R12.64+0xe] ;  /* 0x00000e140c227981 */ /* 0x000f68000c1e1100 */
[----:B------:R0:W5:Y:S01]  /*2d60*/  LDG.E.U8 R32, desc[UR20][R12.64+0xf] ;  /* 0x00000f140c207981 */ /* 0x000162000c1e1100 */
[----:B------:R-:W-:Y:S01]  /*2d70*/  LOP3.LUT R58, R57, 0xffff, RZ, 0xc0, !PT ;  /* 0x0000ffff393a7812 */ /* 0x000fe200078ec0ff */
[----:B------:R-:W-:Y:S01]  /*2d80*/  USHF.R.U32.HI UR4, URZ, 0x8, UR4 ;  /* 0x00000008ff047899 */ /* 0x000fe20008011604 */
[----:B---3--:R-:W-:Y:S01]  /*2d90*/  LOP3.LUT R59, R22, 0xffff, R59, 0x48, !PT ;  /* 0x0000ffff163b7812 */ /* 0x008fe200078e483b */
[----:B------:R-:W-:Y:S01]  /*2da0*/  IMAD.U32 R60, R20, 0x10000, RZ ;  /* 0x00010000143c7824 */ /* 0x000fe200078e00ff */
[----:B------:R-:W-:-:S02]  /*2db0*/  SHF.R.U32.HI R58, RZ, 0x8, R58 ;  /* 0x00000008ff3a7819 */ /* 0x000fc4000001163a */
[----:B------:R-:W-:Y:S01]  /*2dc0*/  LOP3.LUT R56, R25, 0xff, R56, 0x48, !PT ;  /* 0x000000ff19387812 */ /* 0x000fe200078e4838 */
[----:B------:R-:W-:Y:S01]  /*2dd0*/  IMAD.U32 R59, R59, 0x10000, RZ ;  /* 0x000100003b3b7824 */ /* 0x000fe200078e00ff */
[----:B------:R-:W-:Y:S01]  /*2de0*/  LOP3.LUT R58, R21, R58, RZ, 0x3c, !PT ;  /* 0x0000003a153a7212 */ /* 0x000fe200078e3cff */
[----:B0-----:R-:W-:-:S03]  /*2df0*/  IMAD.WIDE.U32 R12, R30, 0x100, RZ ;  /* 0x000001001e0c7825 */ /* 0x001fc600078e00ff */
[----:B------:R-:W-:Y:S02]  /*2e00*/  LOP3.LUT R55, R12, 0xff, R27, 0xf8, !PT ;  /* 0x000000ff0c377812 */ /* 0x000fe400078ef81b */
[----:B------:R-:W-:Y:S02]  /*2e10*/  LOP3.LUT R12, R17, R13, R15, 0xfe, !PT ;  /* 0x0000000d110c7212 */ /* 0x000fe400078efe0f */
[----:B------:R-:W-:Y:S02]  /*2e20*/  LOP3.LUT R17, R26, 0xffff, R57, 0x48, !PT ;  /* 0x0000ffff1a117812 */ /* 0x000fe400078e4839 */
[----:B------:R-:W-:Y:S02]  /*2e30*/  LOP3.LUT R15, R23, UR5, RZ, 0x3c, !PT ;  /* 0x00000005170f7c12 */ /* 0x000fe4000f8e3cff */
[----:B------:R-:W-:Y:S02]  /*2e40*/  LOP3.LUT R17, R17, 0xff, RZ, 0xc0, !PT ;  /* 0x000000ff11117812 */ /* 0x000fe400078ec0ff */
[----:B------:R-:W-:Y:S01]  /*2e50*/  LOP3.LUT R13, R24, UR4, RZ, 0x3c, !PT ;  /* 0x00000004180d7c12 */ /* 0x000fe2000f8e3cff */
[----:B------:R-:W-:Y:S01]  /*2e60*/  IMAD.U32 R15, R15, 0x10000, RZ ;  /* 0x000100000f0f7824 */ /* 0x000fe200078e00ff */
[----:B------:R-:W-:Y:S01]  /*2e70*/  PRMT R17, R58, 0x7604, R17 ;  /* 0x000076043a117816 */ /* 0x000fe20000000011 */
[----:B------:R-:W-:Y:S01]  /*2e80*/  USHF.R.U32.HI UR4, URZ, 0x18, UR6 ;  /* 0x00000018ff047899 */ /* 0x000fe20008011606 */
[----:B------:R-:W-:-:S02]  /*2e90*/  PRMT R13, R13, 0x7604, R56 ;  /* 0x000076040d0d7816 */ /* 0x000fc40000000038 */
[----:B------:R-:W-:Y:S02]  /*2ea0*/  LOP3.LUT R58, R59, 0xff0000, RZ, 0xc0, !PT ;  /* 0x00ff00003b3a7812 */ /* 0x000fe400078ec0ff */
[----:B------:R-:W-:Y:S01]  /*2eb0*/  LOP3.LUT R56, R15, 0xff0000, RZ, 0xc0, !PT ;  /* 0x00ff00000f387812 */ /* 0x000fe200078ec0ff */
[----:B------:R-:W-:Y:S01]  /*2ec0*/  IMAD.SHL.U32 R15, R19, 0x1000000, RZ ;  /* 0x01000000130f7824 */ /* 0x000fe200078e00ff */
[----:B------:R-:W-:Y:S01]  /*2ed0*/  LOP3.LUT R59, R61, 0xff0000, R60, 0xf8, !PT ;  /* 0x00ff00003d3b7812 */ /* 0x000fe200078ef83c */
[----:B------:R-:W-:Y:S01]  /*2ee0*/  IMAD.IADD R17, R17, 0x1, R58 ;  /* 0x0000000111117824 */ /* 0x000fe200078e023a */
[----:B------:R-:W-:Y:S01]  /*2ef0*/  SHF.R.U32.HI R60, RZ, 0x18, R57 ;  /* 0x00000018ff3c7819 */ /* 0x000fe20000011639 */
[----:B------:R-:W-:Y:S01]  /*2f00*/  IMAD.IADD R56, R13, 0x1, R56 ;  /* 0x000000010d387824 */ /* 0x000fe200078e0238 */
[----:B------:R-:W-:Y:S02]  /*2f10*/  LOP3.LUT R13, R18, UR4, RZ, 0x3c, !PT ;  /* 0x00000004120d7c12 */ /* 0x000fe4000f8e3cff */
[----:B------:R-:W-:-:S02]  /*2f20*/  LOP3.LUT R60, R11, R60, RZ, 0x3c, !PT ;  /* 0x0000003c0b3c7212 */ /* 0x000fc400078e3cff */
[----:B------:R-:W-:Y:S01]  /*2f30*/  LOP3.LUT R16, R16, R55, R14, 0xfe, !PT ;  /* 0x0000003710107212 */ /* 0x000fe200078efe0e */
[----:B------:R-:W-:Y:S01]  /*2f40*/  IMAD R56, R13, 0x1000000, R56 ;  /* 0x010000000d387824 */ /* 0x000fe200078e0238 */
[----:B------:R-:W-:Y:S01]  /*2f50*/  LOP3.LUT R55, R15, R59, R12, 0xfe, !PT ;  /* 0x0000003b0f377212 */ /* 0x000fe200078efe0c */
[----:B------:R-:W-:Y:S02]  /*2f60*/  IMAD R59, R60, 0x1000000, R17 ;  /* 0x010000003c3b7824 */ /* 0x000fe400078e0211 */
[----:B------:R-:W-:-:S07]  /*2f70*/  IMAD.MOV.U32 R17, RZ, RZ, 0x10 ;  /* 0x00000010ff117424 */ /* 0x000fce00078e00ff */
.L_x_40:
[----:B------:R-:W0:Y:S01]  /*2f80*/  S2UR UR5, SR_CgaCtaId ;  /* 0x00000000000579c3 */ /* 0x000e220000008800 */
[----:B------:R-:W-:Y:S01]  /*2f90*/  UMOV UR4, 0x400 ;  /* 0x0000040000047882 */ /* 0x000fe20000000000 */
[--C-:B------:R-:W-:Y:S01]  /*2fa0*/  SHF.R.U32.HI R12, RZ, 0x10, R59.reuse ;  /* 0x00000010ff0c7819 */ /* 0x100fe2000001163b */
[----:B------:R-:W-:Y:S01]  /*2fb0*/  UIADD3 UR6, UPT, UPT, UR4, 0x100, URZ ;  /* 0x0000010004067890 */ /* 0x000fe2000fffe0ff */
[----:B------:R-:W-:Y:S01]  /*2fc0*/  SHF.R.U32.HI R13, RZ, 0x8, R59 ;  /* 0x00000008ff0d7819 */ /* 0x000fe2000001163b */
[----:B------:R-:W-:Y:S01]  /*2fd0*/  UIADD3 UR7, UPT, UPT, UR4, 0x200, URZ ;  /* 0x0000020004077890 */ /* 0x000fe2000fffe0ff */
[----:B------:R-:W-:Y:S01]  /*2fe0*/  LOP3.LUT R57, R12, 0xff, RZ, 0xc0, !PT ;  /* 0x000000ff0c397812 */ /* 0x000fe200078ec0ff */
[----:B------:R-:W-:Y:S01]  /*2ff0*/  UIADD3 UR8, UPT, UPT, UR4, 0x300, URZ ;  /* 0x0000030004087890 */ /* 0x000fe2000fffe0ff */
[----:B------:R-:W-:Y:S01]  /*3000*/  SHF.R.U32.HI R75, RZ, 0x8, R55 ;  /* 0x00000008ff4b7819 */ /* 0x000fe20000011637 */
[----:B------:R-:W-:Y:S01]  /*3010*/  UIADD3 UR4, UPT, UPT, UR4, 0x400, URZ ;  /* 0x0000040004047890 */ /* 0x000fe2000fffe0ff */
[----:B------:R-:W-:-:S02]  /*3020*/  SHF.R.U32.HI R12, RZ, 0x10, R56 ;  /* 0x00000010ff0c7819 */ /* 0x000fc40000011638 */
[----:B------:R-:W-:Y:S02]  /*3030*/  LOP3.LUT R62, R13, 0xff, RZ, 0xc0, !PT ;  /* 0x000000ff0d3e7812 */ /* 0x000fe400078ec0ff */
[----:B------:R-:W-:Y:S02]  /*3040*/  LOP3.LUT R68, R16, 0xff, RZ, 0xc0, !PT ;  /* 0x000000ff10447812 */ /* 0x000fe400078ec0ff */
[----:B------:R-:W-:Y:S02]  /*3050*/  LOP3.LUT R75, R75, 0xff, RZ, 0xc0, !PT ;  /* 0x000000ff4b4b7812 */ /* 0x000fe400078ec0ff */
[----:B------:R-:W-:Y:S02]  /*3060*/  LOP3.LUT R60, R12, 0xff, RZ, 0xc0, !PT ;  /* 0x000000ff0c3c7812 */ /* 0x000fe400078ec0ff */
[----:B------:R-:W-:Y:S01]  /*3070*/  LOP3.LUT R63, R55, 0xff, RZ, 0xc0, !PT ;  /* 0x000000ff373f7812 */ /* 0x000fe200078ec0ff */
[----:B0-----:R-:W-:Y:S02]  /*3080*/  ULEA UR6, UR5, UR6, 0x18 ;  /* 0x0000000605067291 */ /* 0x001fe4000f8ec0ff */
[----:B------:R-:W-:-:S02]  /*3090*/  ULEA UR7, UR5, UR7, 0x18 ;  /* 0x0000000705077291 */ /* 0x000fc4000f8ec0ff */
[----:B------:R-:W-:Y:S02]  /*30a0*/  ULEA UR8, UR5, UR8, 0x18 ;  /* 0x0000000805087291 */ /* 0x000fe4000f8ec0ff */
[----:B------:R-:W-:Y:S01]  /*30b0*/  LEA.HI R70, R56, UR6, RZ, 0x8 ;  /* 0x0000000638467c11 */ /* 0x000fe2000f8f40ff */
[----:B------:R-:W-:Y:S02]  /*30c0*/  ULEA UR4, UR5, UR4, 0x18 ;  /* 0x0000000405047291 */ /* 0x000fe4000f8ec0ff */
[----:B------:R-:W0:Y:S04]  /*30d0*/  LDS.U8 R57, [R57+UR6] ;  /* 0x0000000639397984 */ /* 0x000e280008000000 */
[----:B------:R-:W1:Y:S04]  /*30e0*/  LDS.U8 R62, [R62+UR6] ;  /* 0x000000063e3e7984 */ /* 0x000e680008000000 */
[----:B------:R-:W2:Y:S04]  /*30f0*/  LDS.U8 R68, [R68+UR6] ;  /* 0x0000000644447984 */ /* 0x000ea80008000000 */
[----:B------:R-:W3:Y:S04]  /*3100*/  LDS.U8 R75, [R75+UR6] ;  /* 0x000000064b4b7984 */ /* 0x000ee80008000000 */
[----:B------:R-:W4:Y:S04]  /*3110*/  LDS.U8 R60, [R60+UR6] ;  /* 0x000000063c3c7984 */ /* 0x000f280008000000 */
[----:B------:R-:W4:Y:S04]  /*3120*/  LDS.U8 R63, [R63+UR6] ;  /* 0x000000063f3f7984 */ /* 0x000f280008000000 */
[----:B------:R-:W4:Y:S04]  /*3130*/  LDS.U8 R70, [R70] ;  /* 0x0000000046467984 */ /* 0x000f280000000000 */
[----:B------:R-:W-:Y:S01]  /*3140*/  LDS.U8 R73, [R17+UR4+0x1] ;  /* 0x0000010411497984 */ /* 0x000fe20008000000 */
[----:B0-----:R-:W-:-:S04]  /*3150*/  IMAD.WIDE.U32 R12, R57, 0x10000, RZ ;  /* 0x00010000390c7825 */ /* 0x001fc800078e00ff */
[----:B-1----:R-:W-:Y:S01]  /*3160*/  IMAD.SHL.U32 R58, R62, 0x100, RZ ;  /* 0x000001003e3a7824 */ /* 0x002fe200078e00ff */
[----:B--2---:R-:W-:Y:S02]  /*3170*/  LOP3.LUT R61, R12, 0xff, R68, 0xf8, !PT ;  /* 0x000000ff0c3d7812 */ /* 0x004fe400078ef844 */
[----:B------:R-:W-:Y:S01]  /*3180*/  LEA.HI R12, R16, UR6, RZ, 0x8 ;  /* 0x00000006100c7c11 */ /* 0x000fe2000f8f40ff */
[----:B---3--:R-:W-:Y:S01]  /*3190*/  IMAD.WIDE.U32 R14, R75, 0x100, RZ ;  /* 0x000001004b0e7825 */ /* 0x008fe200078e00ff */
[----:B------:R-:W-:-:S03]  /*31a0*/  LOP3.LUT R67, R58, 0xff00, RZ, 0xc0, !PT ;  /* 0x0000ff003a437812 */ /* 0x000fc600078ec0ff */
[----:B----4-:R-:W-:Y:S01]  /*31b0*/  IMAD.U32 R64, R60, 0x10000, RZ ;  /* 0x000100003c407824 */ /* 0x010fe200078e00ff */
[----:B------:R-:W-:Y:S01]  /*31c0*/  LOP3.LUT R61, R61, R14, RZ, 0xfc, !PT ;  /* 0x0000000e3d3d7212 */ /* 0x000fe200078efcff */
[----:B------:R-:W0:Y:S01]  /*31d0*/  LDS.U8 R12, [R12] ;  /* 0x000000000c0c7984 */ /* 0x000e220000000000 */
[----:B------:R-:W-:Y:S02]  /*31e0*/  LOP3.LUT R65, R15, 0xff, R63, 0xf8, !PT ;  /* 0x000000ff0f417812 */ /* 0x000fe400078ef83f */
[----:B------:R-:W-:Y:S01]  /*31f0*/  LOP3.LUT R64, R67, 0xff0000, R64, 0xf8, !PT ;  /* 0x00ff000043407812 */ /* 0x000fe200078ef840 */
[----:B------:R-:W-:-:S03]  /*3200*/  IMAD.WIDE.U32 R14, R70, 0x1000000, RZ ;  /* 0x01000000460e7825 */ /* 0x000fc600078e00ff */
[----:B------:R-:W-:Y:S02]  /*3210*/  LOP3.LUT R74, R13, R65, R64, 0xfe, !PT ;  /* 0x000000410d4a7212 */ /* 0x000fe400078efe40 */
[----:B------:R-:W-:Y:S01]  /*3220*/  SHF.R.U32.HI R13, RZ, 0x10, R61 ;  /* 0x00000010ff0d7819 */ /* 0x000fe2000001163d */
[----:B------:R-:W-:Y:S01]  /*3230*/  LDS.U8 R64, [R68+UR8] ;  /* 0x0000000844407984 */ /* 0x000fe20008000000 */
[----:B------:R-:W-:Y:S02]  /*3240*/  LOP3.LUT R67, R14, R61, RZ, 0xfc, !PT ;  /* 0x0000003d0e437212 */ /* 0x000fe400078efcff */
[----:B------:R-:W-:Y:S02]  /*3250*/  LOP3.LUT R14, R13, 0xff, RZ, 0xc0, !PT ;  /* 0x000000ff0d0e7812 */ /* 0x000fe400078ec0ff */
[----:B------:R-:W-:Y:S01]  /*3260*/  LEA.HI R66, R67, UR7, RZ, 0x8 ;  /* 0x0000000743427c11 */ /* 0x000fe2000f8f40ff */
[----:B------:R-:W-:Y:S04]  /*3270*/  LDS.U8 R13, [R75+UR7] ;  /* 0x000000074b0d7984 */ /* 0x000fe80008000000 */
[----:B------:R-:W1:Y:S04]  /*3280*/  LDS.U8 R58, [R14+UR8] ;  /* 0x000000080e3a7984 */ /* 0x000e680008000000 */
[----:B------:R-:W2:Y:S04]  /*3290*/  LDS.U8 R65, [R66] ;  /* 0x0000000042417984 */ /* 0x000ea80000000000 */
[----:B------:R-:W-:Y:S04]  /*32a0*/  LDS.U8 R66, [R60+UR8] ;  /* 0x000000083c427984 */ /* 0x000fe80008000000 */
[----:B------:R-:W-:Y:S01]  /*32b0*/  LDS.U8 R14, [R14+UR7] ;  /* 0x000000070e0e7984 */ /* 0x000fe20008000000 */
[----:B0-----:R-:W-:Y:S01]  /*32c0*/  IMAD.SHL.U32 R69, R12, 0x1000000, RZ ;  /* 0x010000000c457824 */ /* 0x001fe200078e00ff */
[----:B------:R-:W-:-:S02]  /*32d0*/  SHF.R.U64 R12, R61, 0x10, R74 ;  /* 0x000000103d0c7819 */ /* 0x000fc4000000124a */
[----:B------:R-:W0:Y:S02]  /*32e0*/  LDS.U8 R61, [R62+UR7] ;  /* 0x000000073e3d7984 */ /* 0x000e240008000000 */
[----:B------:R-:W-:Y:S02]  /*32f0*/  LOP3.LUT R72, R74, R69, R15, 0xfe, !PT ;  /* 0x000000454a487212 */ /* 0x000fe400078efe0f */
[----:B------:R-:W-:Y:S02]  /*3300*/  LDS.U8 R69, [R63+UR7] ;  /* 0x000000073f457984 */ /* 0x000fe40008000000 */
[----:B------:R-:W-:-:S04]  /*3310*/  SHF.R.U64 R15, R67, 0x18, R72 ;  /* 0x00000018430f7819 */ /* 0x000fc80000001248 */
[----:B-1----:R-:W-:Y:S02]  /*3320*/  LOP3.LUT R13, R15, R13, R58, 0x96, !PT ;  /* 0x0000000d0f0d7212 */ /* 0x002fe400078e963a */
[----:B------:R-:W-:Y:S02]  /*3330*/  SHF.R.U32.HI R15, RZ, 0x8, R16 ;  /* 0x00000008ff0f7819 */ /* 0x000fe40000011610 */
[----:B--2---:R-:W-:Y:S02]  /*3340*/  LOP3.LUT R12, R65, R64, R12, 0x96, !PT ;  /* 0x00000040410c7212 */ /* 0x004fe400078e960c */
[----:B------:R-:W-:Y:S02]  /*3350*/  LOP3.LUT R65, R56, 0xff, RZ, 0xc0, !PT ;  /* 0x000000ff38417812 */ /* 0x000fe400078ec0ff */
[----:B------:R-:W-:Y:S02]  /*3360*/  LOP3.LUT R58, R15, 0xff, RZ, 0xc0, !PT ;  /* 0x000000ff0f3a7812 */ /* 0x000fe400078ec0ff */
[----:B------:R-:W-:Y:S01]  /*3370*/  SHF.R.U32.HI R64, RZ, 0x18, R72 ;  /* 0x00000018ff407819 */ /* 0x000fe20000011648 */
[----:B------:R-:W1:Y:S01]  /*3380*/  LDS.U8 R15, [R62+UR8] ;  /* 0x000000083e0f7984 */ /* 0x000e620008000000 */
[----:B------:R-:W-:-:S02]  /*3390*/  SHF.R.U32.HI R56, RZ, 0x8, R56 ;  /* 0x00000008ff387819 */ /* 0x000fc40000011638 */
[----:B------:R-:W-:Y:S01]  /*33a0*/  SHF.R.U32.HI R16, RZ, 0x10, R16 ;  /* 0x00000010ff107819 */ /* 0x000fe20000011610 */
[----:B------:R-:W-:Y:S01]  /*33b0*/  LDS.U8 R72, [R60+UR7] ;  /* 0x000000073c487984 */ /* 0x000fe20008000000 */
[----:B------:R-:W-:Y:S02]  /*33c0*/  LOP3.LUT R12, R12, 0xffff, R75, 0x48, !PT ;  /* 0x0000ffff0c0c7812 */ /* 0x000fe400078e484b */
[----:B------:R-:W-:Y:S01]  /*33d0*/  LOP3.LUT R76, R16, 0xff, RZ, 0xc0, !PT ;  /* 0x000000ff104c7812 */ /* 0x000fe200078ec0ff */
[----:B------:R-:W2:Y:S01]  /*33e0*/  LDS.U8 R71, [R64+UR8] ;  /* 0x0000000840477984 */ /* 0x000ea20008000000 */
[----:B0-----:R-:W-:-:S03]  /*33f0*/  LOP3.LUT R66, R64, R61, R66, 0x96, !PT ;  /* 0x0000003d40427212 */ /* 0x001fc600078e9642 */
[----:B------:R-:W0:Y:S01]  /*3400*/  LDS.U8 R58, [R58+UR6] ;  /* 0x000000063a3a7984 */ /* 0x000e220008000000 */
[----:B------:R-:W-:-:S03]  /*3410*/  LOP3.LUT R66, R66, 0xffff, R63, 0x48, !PT ;  /* 0x0000ffff42427812 */ /* 0x000fc600078e483f */
[----:B------:R-:W3:Y:S02]  /*3420*/  LDS.U8 R65, [R65+UR6] ;  /* 0x0000000641417984 */ /* 0x000ee40008000000 */
[----:B------:R-:W-:Y:S02]  /*3430*/  IMAD.SHL.U32 R66, R66, 0x100, RZ ;  /* 0x0000010042427824 */ /* 0x000fe400078e00ff */
[----:B------:R-:W-:Y:S01]  /*3440*/  LDS.U8 R76, [R76+UR6] ;  /* 0x000000064c4c7984 */ /* 0x000fe20008000000 */
[----:B-1----:R-:W-:-:S03]  /*3450*/  LOP3.LUT R69, R64, R15, R69, 0x96, !PT ;  /* 0x0000000f40457212 */ /* 0x002fc600078e9645 */
[----:B------:R-:W-:Y:S01]  /*3460*/  LDS.U8 R64, [R64+UR7] ;  /* 0x0000000740407984 */ /* 0x000fe20008000000 */
[----:B------:R-:W-:Y:S02]  /*3470*/  LOP3.LUT R69, R69, 0xffff, R60, 0x48, !PT ;  /* 0x0000ffff45457812 */ /* 0x000fe400078e483c */
[----:B--2---:R-:W-:Y:S02]  /*3480*/  LOP3.LUT R15, R63, R72, R71, 0x96, !PT ;  /* 0x000000483f0f7212 */ /* 0x004fe400078e9647 */
[----:B------:R-:W-:Y:S01]  /*3490*/  LDS.U8 R71, [R17+UR4] ;  /* 0x0000000411477984 */ /* 0x000fe20008000000 */
[----:B------:R-:W-:-:S03]  /*34a0*/  LOP3.LUT R69, R69, 0xff, RZ, 0xc0, !PT ;  /* 0x000000ff45457812 */ /* 0x000fc600078ec0ff */
[----:B0-----:R-:W-:Y:S01]  /*34b0*/  LDS.U8 R61, [R58+UR8] ;  /* 0x000000083a3d7984 */ /* 0x001fe20008000000 */
[----:B------:R-:W-:-:S03]  /*34c0*/  LOP3.LUT R66, R69, 0xff00, R66, 0xf8, !PT ;  /* 0x0000ff0045427812 */ /* 0x000fc600078ef842 */
[----:B---3--:R-:W0:Y:S04]  /*34d0*/  LDS.U8 R72, [R65+UR7] ;  /* 0x0000000741487984 */ /* 0x008e280008000000 */
[----:B------:R-:W-:Y:S04]  /*34e0*/  LDS.U8 R74, [R58+UR7] ;  /* 0x000000073a4a7984 */ /* 0x000fe80008000000 */
[----:B------:R-:W1:Y:S01]  /*34f0*/  LDS.U8 R63, [R63+UR8] ;  /* 0x000000083f3f7984 */ /* 0x000e620008000000 */
[----:B0-----:R-:W-:Y:S02]  /*3500*/  LOP3.LUT R72, R71, R61, R72, 0x96, !PT ;  /* 0x0000003d47487212 */ /* 0x001fe400078e9648 */
[----:B------:R-:W-:-:S02]  /*3510*/  SHF.R.U32.HI R61, RZ, 0x10, R55 ;  /* 0x00000010ff3d7819 */ /* 0x000fc40000011637 */
[----:B------:R-:W-:Y:S02]  /*3520*/  LEA.HI R55, R55, UR6, RZ, 0x8 ;  /* 0x0000000637377c11 */ /* 0x000fe4000f8f40ff */
[----:B------:R-:W-:Y:S02]  /*3530*/  LOP3.LUT R61, R61, 0xff, RZ, 0xc0, !PT ;  /* 0x000000ff3d3d7812 */ /* 0x000fe400078ec0ff */
[----:B-1----:R-:W-:Y:S02]  /*3540*/  LOP3.LUT R71, R62, R63, R64, 0x96, !PT ;  /* 0x0000003f3e477212 */ /* 0x002fe400078e9640 */
[----:B------:R-:W-:Y:S01]  /*3550*/  LOP3.LUT R62, R15, R62, RZ, 0x3c, !PT ;  /* 0x0000003e0f3e7212 */ /* 0x000fe200078e3cff */
[----:B------:R-:W-:Y:S04]  /*3560*/  LDS.U8 R55, [R55] ;  /* 0x0000000037377984 */ /* 0x000fe80000000000 */
[----:B------:R-:W0:Y:S01]  /*3570*/  LDS.U8 R61, [R61+UR6] ;  /* 0x000000063d3d7984 */ /* 0x000e220008000000 */
[----:B------:R-:W-:-:S05]  /*3580*/  IMAD.U32 R62, R62, 0x10000, RZ ;  /* 0x000100003e3e7824 */ /* 0x000fca00078e00ff */
[----:B------:R-:W-:Y:S01]  /*3590*/  LOP3.LUT R62, R62, 0xff0000, RZ, 0xc0, !PT ;  /* 0x00ff00003e3e7812 */ /* 0x000fe200078ec0ff */
[----:B0-----:R-:W0:Y:S04]  /*35a0*/  LDS.U8 R69, [R61+UR8] ;  /* 0x000000083d457984 */ /* 0x001e280008000000 */
[----:B------:R-:W-:Y:S01]  /*35b0*/  LDS.U8 R64, [R61+UR7] ;  /* 0x000000073d407984 */ /* 0x000fe20008000000 */
[----:B0-----:R-:W-:Y:S02]  /*35c0*/  LOP3.LUT R74, R73, R74, R69, 0x96, !PT ;  /* 0x0000004a494a7212 */ /* 0x001fe400078e9645 */
[----:B------:R-:W-:Y:S02]  /*35d0*/  LEA.HI R73, R59, UR6, RZ, 0x8 ;  /* 0x000000063b497c11 */ /* 0x000fe4000f8f40ff */
[----:B------:R-:W-:-:S02]  /*35e0*/  LOP3.LUT R69, R71, R60, RZ, 0x3c, !PT ;  /* 0x0000003c47457212 */ /* 0x000fc400078e3cff */
[----:B------:R-:W-:Y:S02]  /*35f0*/  LDS.U8 R60, [R17+UR4+0x2] ;  /* 0x00000204113c7984 */ /* 0x000fe40008000000 */
[----:B------:R-:W-:Y:S02]  /*3600*/  PRMT R69, R62, 0x4210, R69 ;  /* 0x000042103e457816 */ /* 0x000fe40000000045 */
[----:B------:R-:W0:Y:S04]  /*3610*/  LDS.U8 R73, [R73] ;  /* 0x0000000049497984 */ /* 0x000e280000000000 */
[----:B------:R-:W-:Y:S04]  /*3620*/  LDS.U8 R62, [R17+UR4+0x3] ;  /* 0x00000304113e7984 */ /* 0x000fe80008000000 */
[----:B------:R-:W-:Y:S04]  /*3630*/  LDS.U8 R71, [R17+UR4+0x4] ;  /* 0x0000040411477984 */ /* 0x000fe80008000000 */
[----:B0-----:R-:W0:Y:S01]  /*3640*/  LDS.U8 R15, [R73+UR8] ;  /* 0x00000008490f7984 */ /* 0x001e220008000000 */
[----:B------:R-:W-:-:S03]  /*3650*/  LOP3.LUT R63, R73, R74, R65, 0x96, !PT ;  /* 0x0000004a493f7212 */ /* 0x000fc600078e9641 */
[----:B------:R-:W-:Y:S01]  /*3660*/  LDS.U8 R74, [R17+UR4+0x6] ;  /* 0x00000604114a7984 */ /* 0x000fe20008000000 */
[----:B------:R-:W-:Y:S02]  /*3670*/  LOP3.LUT R63, R63, 0xff, RZ, 0xc0, !PT ;  /* 0x000000ff3f3f7812 */ /* 0x000fe400078ec0ff */
[----:B0-----:R-:W-:Y:S02]  /*3680*/  LOP3.LUT R64, R60, R64, R15, 0x96, !PT ;  /* 0x000000403c407212 */ /* 0x001fe400078e960f */
[----:B------:R-:W-:Y:S04]  /*3690*/  LDS.U8 R60, [R65+UR8] ;  /* 0x00000008413c7984 */ /* 0x000fe80008000000 */
[----:B------:R-:W0:Y:S02]  /*36a0*/  LDS.U8 R15, [R73+UR7] ;  /* 0x00000007490f7984 */ /* 0x000e240008000000 */
[----:B0-----:R-:W-:-:S02]  /*36b0*/  LOP3.LUT R60, R62, R60, R15, 0x96, !PT ;  /* 0x0000003c3e3c7212 */ /* 0x001fc400078e960f */
[----:B------:R-:W-:Y:S01]  /*36c0*/  LOP3.LUT R62, R73, R72, R61, 0x96, !PT ;  /* 0x00000048493e7212 */ /* 0x000fe200078e963d */
[----:B------:R-:W-:Y:S01]  /*36d0*/  LDS.U8 R15, [R68+UR7] ;  /* 0x00000007440f7984 */ /* 0x000fe20008000000 */
[----:B------:R-:W-:Y:S02]  /*36e0*/  LOP3.LUT R60, R61, R60, R58, 0x96, !PT ;  /* 0x0000003c3d3c7212 */ /* 0x000fe400078e963a */
[----:B------:R-:W-:Y:S01]  /*36f0*/  LOP3.LUT R62, R62, 0xff, RZ, 0xc0, !PT ;  /* 0x000000ff3e3e7812 */ /* 0x000fe200078ec0ff */
[----:B------:R-:W0:Y:S04]  /*3700*/  LDS.U8 R72, [R75+UR8] ;  /* 0x000000084b487984 */ /* 0x000e280008000000 */
[----:B------:R-:W-:Y:S04]  /*3710*/  LDS.U8 R73, [R17+UR4+0xc] ;  /* 0x00000c0411497984 */ /* 0x000fe80008000000 */
[----:B------:R-:W-:Y:S01]  /*3720*/  LDS.U8 R61, [R55+UR7] ;  /* 0x00000007373d7984 */ /* 0x000fe20008000000 */
[----:B0-----:R-:W-:-:S02]  /*3730*/  LOP3.LUT R15, R71, R72, R15, 0x96, !PT ;  /* 0x00000048470f7212 */ /* 0x001fc400078e960f */
[----:B------:R-:W-:Y:S01]  /*3740*/  LEA.HI R71, R67, UR8, RZ, 0x8 ;  /* 0x0000000843477c11 */ /* 0x000fe2000f8f40ff */
[----:B------:R-:W0:Y:S01]  /*3750*/  LDS.U8 R72, [R17+UR4+0x5] ;  /* 0x0000050411487984 */ /* 0x000e220008000000 */
[----:B------:R-:W-:Y:S02]  /*3760*/  LOP3.LUT R67, R56, 0xff, RZ, 0xc0, !PT ;  /* 0x000000ff38437812 */ /* 0x000fe400078ec0ff */
[----:B------:R-:W-:Y:S02]  /*3770*/  LOP3.LUT R56, R59, 0xff, RZ, 0xc0, !PT ;  /* 0x000000ff3b387812 */ /* 0x000fe400078ec0ff */
[----:B------:R-:W1:Y:S01]  /*3780*/  LDS.U8 R71, [R71] ;  /* 0x0000000047477984 */ /* 0x000e620000000000 */
[----:B------:R-:W-:-:S03]  /*3790*/  LOP3.LUT R57, R70, R15, R57, 0x96, !PT ;  /* 0x0000000f46397212 */ /* 0x000fc600078e9639 */
[----:B------:R-:W2:Y:S04]  /*37a0*/  LDS.U8 R67, [R67+UR6] ;  /* 0x0000000643437984 */ /* 0x000ea80008000000 */
[----:B------:R-:W3:Y:S01]  /*37b0*/  LDS.U8 R56, [R56+UR6] ;  /* 0x0000000638387984 */ /* 0x000ee20008000000 */
[----:B0-----:R-:W-:-:S03]  /*37c0*/  LOP3.LUT R13, R68, R13, R72, 0x96, !PT ;  /* 0x0000000d440d7212 */ /* 0x001fc600078e9648 */
[----:B------:R-:W-:Y:S01]  /*37d0*/  LDS.U8 R72, [R17+UR4+0x9] ;  /* 0x0000090411487984 */ /* 0x000fe20008000000 */
[----:B------:R-:W-:Y:S02]  /*37e0*/  LOP3.LUT R13, R13, 0xff, RZ, 0xc0, !PT ;  /* 0x000000ff0d0d7812 */ /* 0x000fe400078ec0ff */
[----:B-1----:R-:W-:Y:S02]  /*37f0*/  LOP3.LUT R15, R74, R14, R71, 0x96, !PT ;  /* 0x0000000e4a0f7212 */ /* 0x002fe400078e9647 */
[----:B------:R-:W0:Y:S01]  /*3800*/  LDS.U8 R74, [R17+UR4+0x7] ;  /* 0x00000704114a7984 */ /* 0x000e220008000000 */
[----:B------:R-:W-:Y:S01]  /*3810*/  LOP3.LUT R14, R12, 0xff, RZ, 0xc0, !PT ;  /* 0x000000ff0c0e7812 */ /* 0x000fe200078ec0ff */
[----:B------:R-:W-:Y:S01]  /*3820*/  IMAD.WIDE.U32 R12, R13, 0x100, RZ ;  /* 0x000001000d0c7825 */ /* 0x000fe200078e00ff */
[----:B------:R-:W-:Y:S01]  /*3830*/  LOP3.LUT R75, R75, R15, R68, 0x96, !PT ;  /* 0x0000000f4b4b7212 */ /* 0x000fe200078e9644 */
[----:B------:R-:W1:Y:S02]  /*3840*/  LDS.U8 R71, [R17+UR4+0x8] ;  /* 0x0000080411477984 */ /* 0x000e640008000000 */
[----:B------:R-:W-:Y:S01]  /*3850*/  IMAD.WIDE.U32 R14, R14, 0x1000000, RZ ;  /* 0x010000000e0e7825 */ /* 0x000fe200078e00ff */
[----:B------:R-:W-:Y:S01]  /*3860*/  LOP3.LUT R59, R69, R13, RZ, 0xfc, !PT ;  /* 0x0000000d453b7212 */ /* 0x000fe200078efcff */
[----:B--2---:R-:W-:Y:S01]  /*3870*/  LDS.U8 R70, [R67+UR8] ;  /* 0x0000000843467984 */ /* 0x004fe20008000000 */
[----:B------:R-:W-:-:S02]  /*3880*/  LOP3.LUT R69, R12, 0xff, R57, 0xf8, !PT ;  /* 0x000000ff0c457812 */ /* 0x000fc400078ef839 */
[----:B------:R-:W-:Y:S01]  /*3890*/  LOP3.LUT R66, R59, R66, R15, 0xfe, !PT ;  /* 0x000000423b427212 */ /* 0x000fe200078efe0f */
[----:B---3--:R-:W2:Y:S01]  /*38a0*/  LDS.U8 R68, [R56+UR7] ;  /* 0x0000000738447984 */ /* 0x008ea20008000000 */
[----:B------:R-:W-:Y:S02]  /*38b0*/  LOP3.LUT R13, R69, R14, RZ, 0xfc, !PT ;  /* 0x0000000e450d7212 */ /* 0x000fe400078efcff */
[----:B------:R-:W-:Y:S02]  /*38c0*/  LOP3.LUT R12, R75, 0xff, RZ, 0xc0, !PT ;  /* 0x000000ff4b0c7812 */ /* 0x000fe400078ec0ff */
[----:B------:R-:W-:-:S04]  /*38d0*/  SHF.R.U64 R13, R13, 0x18, R66 ;  /* 0x000000180d0d7819 */ /* 0x000fc80000001242 */
[----:B0-----:R-:W-:Y:S01]  /*38e0*/  LOP3.LUT R74, R74, 0xffff, R13, 0x48, !PT ;  /* 0x0000ffff4a4a7812 */ /* 0x001fe200078e480d */
[----:B------:R-:W-:-:S03]  /*38f0*/  IMAD.WIDE.U32 R12, R12, 0x10000, RZ ;  /* 0x000100000c0c7825 */ /* 0x000fc600078e00ff */
[----:B------:R-:W-:Y:S02]  /*3900*/  LOP3.LUT R14, R74, 0xff, RZ, 0xc0, !PT ;  /* 0x000000ff4a0e7812 */ /* 0x000fe400078ec0ff */
[----:B-1----:R-:W-:-:S03]  /*3910*/  LOP3.LUT R71, R71, 0xffff, R66, 0x48, !PT ;  /* 0x0000ffff47477812 */ /* 0x002fc600078e4842 */
[----:B------:R-:W-:Y:S01]  /*3920*/  IMAD.WIDE.U32 R14, R14, 0x1000000, RZ ;  /* 0x010000000e0e7825 */ /* 0x000fe200078e00ff */
[----:B--2---:R-:W-:Y:S02]  /*3930*/  LOP3.LUT R68, R73, R70, R68, 0x96, !PT ;  /* 0x0000004649447212 */ /* 0x004fe400078e9644 */
[----:B------:R-:W-:Y:S01]  /*3940*/  LOP3.LUT R16, R69, R12, R14, 0xfe, !PT ;  /* 0x0000000c45107212 */ /* 0x000fe200078efe0e */
[----:B------:R-:W-:Y:S01]  /*3950*/  LDS.U8 R70, [R17+UR4+0xd] ;  /* 0x00000d0411467984 */ /* 0x000fe20008000000 */
[----:B------:R-:W-:Y:S02]  /*3960*/  LOP3.LUT R14, R13, R15, RZ, 0xfc, !PT ;  /* 0x0000000f0d0e7212 */ /* 0x000fe400078efcff */
[----:B------:R-:W-:Y:S01]  /*3970*/  SHF.R.U32.HI R13, RZ, 0x8, R66 ;  /* 0x00000008ff0d7819 */ /* 0x000fe20000011642 */
[----:B------:R-:W-:Y:S01]  /*3980*/  LDS.U8 R69, [R55+UR8] ;  /* 0x0000000837457984 */ /* 0x000fe20008000000 */
[----:B------:R-:W-:Y:S02]  /*3990*/  LOP3.LUT R15, R14, 0xff, R71, 0xf8, !PT ;  /* 0x000000ff0e0f7812 */ /* 0x000fe400078ef847 */
[----:B------:R-:W-:Y:S01]  /*39a0*/  LOP3.LUT R72, R72, 0xffff, R13, 0x48, !PT ;  /* 0x0000ffff48487812 */ /* 0x000fe200078e480d */
[----:B------:R-:W-:Y:S01]  /*39b0*/  LDS.U8 R14, [R76+UR8] ;  /* 0x000000084c0e7984 */ /* 0x000fe20008000000 */
[----:B------:R-:W-:-:S03]  /*39c0*/  LOP3.LUT R12, R58, R64, R65, 0x96, !PT ;  /* 0x000000403a0c7212 */ /* 0x000fc600078e9641 */
[----:B------:R-:W0:Y:S01]  /*39d0*/  LDS.U8 R13, [R67+UR7] ;  /* 0x00000007430d7984 */ /* 0x000e220008000000 */
[----:B------:R-:W-:-:S03]  /*39e0*/  IMAD.SHL.U32 R72, R72, 0x100, RZ ;  /* 0x0000010048487824 */ /* 0x000fc600078e00ff */
[----:B------:R-:W-:Y:S02]  /*39f0*/  LDS.U8 R71, [R17+UR4+0xe] ;  /* 0x00000e0411477984 */ /* 0x000fe40008000000 */
[----:B------:R-:W-:Y:S02]  /*3a00*/  LOP3.LUT R72, R15, 0xff00, R72, 0xf8, !PT ;  /* 0x0000ff000f487812 */ /* 0x000fe400078ef848 */
[----:B------:R-:W1:Y:S04]  /*3a10*/  LDS.U8 R66, [R76+UR7] ;  /* 0x000000074c427984 */ /* 0x000e680008000000 */
[----:B------:R-:W-:Y:S04]  /*3a20*/  LDS.U8 R64, [R17+UR4+0xf] ;  /* 0x00000f0411407984 */ /* 0x000fe80008000000 */
[----:B------:R-:W2:Y:S04]  /*3a30*/  LDS.U8 R65, [R56+UR8] ;  /* 0x0000000838417984 */ /* 0x000ea80008000000 */
[----:B------:R-:W3:Y:S04]  /*3a40*/  LDS.U8 R58, [R17+UR4+0xb] ;  /* 0x00000b04113a7984 */ /* 0x000ee80008000000 */
[----:B------:R4:W3:Y:S02]  /*3a50*/  LDS.U8 R15, [R17+UR4+0xa] ;  /* 0x00000a04110f7984 */ /* 0x0008e40008000000 */
[----:B----4-:R-:W-:-:S05]  /*3a60*/  VIADD R17, R17, 0x10 ;  /* 0x0000001011117836 */ /* 0x010fca0000000000 */
[----:B------:R-:W-:Y:S02]  /*3a70*/  ISETP.NE.AND P0, PT, R17, 0xa0, PT ;  /* 0x000000a01100780c */ /* 0x000fe40003f05270 */
[----:B0-----:R-:W-:Y:S02]  /*3a80*/  LOP3.LUT R14, R70, R13, R14, 0x96, !PT ;  /* 0x0000000d460e7212 */ /* 0x001fe400078e960e */
[----:B------:R-:W-:Y:S02]  /*3a90*/  LOP3.LUT R13, R72, R59, RZ, 0xfc, !PT ;  /* 0x0000003b480d7212 */ /* 0x000fe400078efcff */
[----:B------:R-:W-:Y:S02]  /*3aa0*/  LOP3.LUT R59, R55, R68, R76, 0x96, !PT ;  /* 0x00000044373b7212 */ /* 0x000fe400078e964c */
[----:B-1----:R-:W-:Y:S02]  /*3ab0*/  LOP3.LUT R69, R71, R66, R69, 0x96, !PT ;  /* 0x0000004247457212 */ /* 0x002fe400078e9645 */
[----:B------:R-:W-:-:S02]  /*3ac0*/  LOP3.LUT R66, R55, R14, R56, 0x96, !PT ;  /* 0x0000000e37427212 */ /* 0x000fc400078e9638 */
[----:B------:R-:W-:Y:S02]  /*3ad0*/  SHF.R.U32.HI R55, RZ, 0x18, R13 ;  /* 0x00000018ff377819 */ /* 0x000fe4000001160d */
[----:B------:R-:W-:Y:S02]  /*3ae0*/  LOP3.LUT R14, R67, R69, R56, 0x96, !PT ;  /* 0x00000045430e7212 */ /* 0x000fe400078e9638 */
[----:B--2---:R-:W-:Y:S02]  /*3af0*/  LOP3.LUT R61, R64, R65, R61, 0x96, !PT ;  /* 0x00000041403d7212 */ /* 0x004fe400078e963d */
[----:B------:R-:W-:Y:S02]  /*3b00*/  SHF.R.U32.HI R56, RZ, 0x10, R13 ;  /* 0x00000010ff387819 */ /* 0x000fe4000001160d */
[----:B------:R-:W-:Y:S02]  /*3b10*/  LOP3.LUT R67, R76, R61, R67, 0x96, !PT ;  /* 0x0000003d4c437212 */ /* 0x000fe400078e9643 */
[----:B---3--:R-:W-:Y:S01]  /*3b20*/  LOP3.LUT R61, R58, R55, RZ, 0x3c, !PT ;  /* 0x000000373a3d7212 */ /* 0x008fe200078e3cff */
[----:B------:R-:W-:Y:S01]  /*3b30*/  IMAD.U32 R55, R12, 0x10000, RZ ;  /* 0x000100000c377824 */ /* 0x000fe200078e00ff */
[----:B------:R-:W-:Y:S01]  /*3b40*/  LOP3.LUT R65, R15, R56, RZ, 0x3c, !PT ;  /* 0x000000380f417212 */ /* 0x000fe200078e3cff */
[----:B------:R-:W-:Y:S01]  /*3b50*/  IMAD.U32 R58, R14, 0x10000, RZ ;  /* 0x000100000e3a7824 */ /* 0x000fe200078e00ff */
[----:B------:R-:W-:-:S02]  /*3b60*/  LOP3.LUT R15, R66, 0xff, RZ, 0xc0, !PT ;  /* 0x000000ff420f7812 */ /* 0x000fc400078ec0ff */
[----:B------:R-:W-:Y:S02]  /*3b70*/  LOP3.LUT R56, R55, 0xff0000, RZ, 0xc0, !PT ;  /* 0x00ff000037387812 */ /* 0x000fe400078ec0ff */
[----:B------:R-:W-:Y:S02]  /*3b80*/  LOP3.LUT R58, R58, 0xff0000, RZ, 0xc0, !PT ;  /* 0x00ff00003a3a7812 */ /* 0x000fe400078ec0ff */
[----:B------:R-:W-:Y:S01]  /*3b90*/  LOP3.LUT R65, R65, 0xffff, RZ, 0xc0, !PT ;  /* 0x0000ffff41417812 */ /* 0x000fe200078ec0ff */
[----:B------:R-:W-:Y:S01]  /*3ba0*/  IMAD R55, R63, 0x100, R56 ;  /* 0x000001003f377824 */ /* 0x000fe200078e0238 */
[----:B------:R-:W-:Y:S01]  /*3bb0*/  LOP3.LUT R69, R13, 0xffff, RZ, 0xc0, !PT ;  /* 0x0000ffff0d457812 */ /* 0x000fe200078ec0ff */
[----:B------:R-:W-:Y:S01]  /*3bc0*/  IMAD R58, R15, 0x100, R58 ;  /* 0x000001000f3a7824 */ /* 0x000fe200078e023a */
[----:B------:R-:W-:Y:S01]  /*3bd0*/  LOP3.LUT R66, R61, 0xffff, RZ, 0xc0, !PT ;  /* 0x0000ffff3d427812 */ /* 0x000fe200078ec0ff */
[----:B------:R-:W-:Y:S01]  /*3be0*/  IMAD.U32 R56, R65, 0x10000, RZ ;  /* 0x0001000041387824 */ /* 0x000fe200078e00ff */
[----:B------:R-:W-:Y:S01]  /*3bf0*/  LOP3.LUT R64, R59, 0xff, RZ, 0xc0, !PT ;  /* 0x000000ff3b407812 */ /* 0x000fe200078ec0ff */
[----:B------:R-:W-:Y:S01]  /*3c00*/  IMAD R59, R60, 0x1000000, R55 ;  /* 0x010000003c3b7824 */ /* 0x000fe200078e0237 */
[----:B------:R-:W-:Y:S01]  /*3c10*/  PRMT R69, R69, 0x4210, R66 ;  /* 0x0000421045457816 */ /* 0x000fe20000000042 */
[----:B------:R-:W-:-:S03]  /*3c20*/  IMAD R61, R67, 0x1000000, R58 ;  /* 0x01000000433d7824 */ /* 0x000fc600078e023a */
[----:B------:R-:W-:Y:S01]  /*3c30*/  LOP3.LUT R55, R69, 0xff0000, R56, 0xf8, !PT ;  /* 0x00ff000045377812 */ /* 0x000fe200078ef838 */
[----:B------:R-:W-:Y:S02]  /*3c40*/  IMAD.IADD R56, R62, 0x1, R59 ;  /* 0x000000013e387824 */ /* 0x000fe400078e023b */
[----:B------:R-:W-:Y:S01]  /*3c50*/  IMAD.IADD R59, R64, 0x1, R61 ;  /* 0x00000001403b7824 */ /* 0x000fe200078e023d */
[----:B------:R-:W-:Y:S06]  /*3c60*/  @P0 BRA `(.L_x_40) ;  /* 0xfffffff000c40947 */ /* 0x000fec000383ffff */
[----:B------:R-:W0:Y:S01]  /*3c70*/  S2UR UR9, SR_CgaCtaId ;  /* 0x00000000000979c3 */ /* 0x000e220000008800 */
[----:B------:R-:W-:Y:S01]  /*3c80*/  UMOV UR8, 0x400 ;  /* 0x0000040000087882 */ /* 0x000fe20000000000 */
[----:B------:R-:W-:Y:S01]  /*3c90*/  LOP3.LUT R56, R12, 0xff, RZ, 0xc0, !PT ;  /* 0x000000ff0c387812 */ /* 0x000fe200078ec0ff */
[----:B------:R-:W-:Y:S01]  /*3ca0*/  UIADD3 UR4, UPT, UPT, UR8, 0x100, URZ ;  /* 0x0000010008047890 */ /* 0x000fe2000fffe0ff */
[----:B------:R-:W-:Y:S02]  /*3cb0*/  LOP3.LUT R61, R13, 0xff, RZ, 0xc0, !PT ;  /* 0x000000ff0d3d7812 */ /* 0x000fe400078ec0ff */
[----:B------:R-:W-:Y:S02]  /*3cc0*/  SHF.R.U32.HI R70, RZ, 0x8, R13 ;  /* 0x00000008ff467819 */ /* 0x000fe4000001160d */
[----:B------:R-:W-:Y:S02]  /*3cd0*/  LOP3.LUT R12, R14, 0xff, RZ, 0xc0, !PT ;  /* 0x000000ff0e0c7812 */ /* 0x000fe400078ec0ff */
[----:B------:R-:W-:-:S02]  /*3ce0*/  LOP3.LUT R70, R70, 0xff, RZ, 0xc0, !PT ;  /* 0x000000ff46467812 */ /* 0x000fc400078ec0ff */
[----:B------:R-:W-:Y:S02]  /*3cf0*/  LOP3.LUT R68, R60, 0xff, RZ, 0xc0, !PT ;  /* 0x000000ff3c447812 */ /* 0x000fe400078ec0ff */
[----:B------:R-:W-:Y:S02]  /*3d00*/  LOP3.LUT R69, R57, 0xff, RZ, 0xc0, !PT ;  /* 0x000000ff39457812 */ /* 0x000fe400078ec0ff */
[----:B------:R-:W-:Y:S02]  /*3d10*/  LOP3.LUT R67, R67, 0xff, RZ, 0xc0, !PT ;  /* 0x000000ff43437812 */ /* 0x000fe400078ec0ff */
[----:B------:R-:W-:Y:S01]  /*3d20*/  LOP3.LUT R65, R65, 0xff, RZ, 0xc0, !PT ;  /* 0x000000ff41417812 */ /* 0x000fe200078ec0ff */
[----:B0-----:R-:W-:Y:S02]  /*3d30*/  ULEA UR4, UR9, UR4, 0x18 ;  /* 0x0000000409047291 */ /* 0x001fe4000f8ec0ff */
[----:B------:R-:W-:-:S04]  /*3d40*/  ULEA UR5, UR9, UR8, 0x18 ;  /* 0x0000000809057291 */ /* 0x000fc8000f8ec0ff */
[----:B------:R-:W-:-:S03]  /*3d50*/  LEA.HI R14, R16, UR4, RZ, 0x8 ;  /* 0x00000004100e7c11 */ /* 0x000fc6000f8f40ff */
[----:B------:R-:W0:Y:S04]  /*3d60*/  LDS.U8 R13, [R56+UR4] ;  /* 0x00000004380d7984 */ /* 0x000e280008000000 */
[----:B------:R-:W1:Y:S04]  /*3d70*/  LDS.U8 R15, [R15+UR4] ;  /* 0x000000040f0f7984 */ /* 0x000e680008000000 */
[----:B------:R-:W2:Y:S04]  /*3d80*/  LDS.U8 R61, [R61+UR4] ;  /* 0x000000043d3d7984 */ /* 0x000ea80008000000 */
[----:B------:R-:W-:Y:S04]  /*3d90*/  LDS.U8 R17, [UR5+0x4a6] ;  /* 0x0004a605ff117984 */ /* 0x000fe80008000000 */
[----:B------:R-:W3:Y:S04]  /*3da0*/  LDS.U8 R12, [R12+UR4] ;  /* 0x000000040c0c7984 */ /* 0x000ee80008000000 */
[----:B------:R-:W-:Y:S04]  /*3db0*/  LDS.U8 R55, [UR5+0x4a5] ;  /* 0x0004a505ff377984 */ /* 0x000fe80008000000 */
[----:B------:R-:W4:Y:S04]  /*3dc0*/  LDS.U8 R70, [R70+UR4] ;  /* 0x0000000446467984 */ /* 0x000f280008000000 */
[----:B------:R-:W4:Y:S04]  /*3dd0*/  LDS.U8 R14, [R14] ;  /* 0x000000000e0e7984 */ /* 0x000f280000000000 */
[----:B------:R-:W-:Y:S04]  /*3de0*/  LDS.U8 R56, [UR5+0x4a4] ;  /* 0x0004a405ff387984 */ /* 0x000fe80008000000 */
[----:B------:R-:W-:Y:S04]  /*3df0*/  LDS.U8 R57, [UR5+0x4a7] ;  /* 0x0004a705ff397984 */ /* 0x000fe80008000000 */
[----:B------:R-:W4:Y:S01]  /*3e00*/  LDS.U8 R69, [R69+UR4] ;  /* 0x0000000445457984 */ /* 0x000f220008000000 */
[----:B0-----:R-:W-:-:S03]  /*3e10*/  IMAD.U32 R13, R13, 0x10000, RZ ;  /* 0x000100000d0d7824 */ /* 0x001fc600078e00ff */
[----:B------:R-:W0:Y:S01]  /*3e20*/  LDS.U8 R68, [R68+UR4] ;  /* 0x0000000444447984 */ /* 0x000e220008000000 */
[----:B-1----:R-:W-:-:S03]  /*3e30*/  IMAD.SHL.U32 R60, R15, 0x100, RZ ;  /* 0x000001000f3c7824 */ /* 0x002fc600078e00ff */
[----:B------:R-:W1:Y:S02]  /*3e40*/  LDS.U8 R59, [UR5+0x4a8] ;  /* 0x0004a805ff3b7984 */ /* 0x000e640008000000 */
[----:B--2---:R-:W-:Y:S02]  /*3e50*/  LOP3.LUT R73, R61, R60, R13, 0xfe, !PT ;  /* 0x0000003c3d497212 */ /* 0x004fe400078efe0d */
[----:B------:R-:W2:Y:S04]  /*3e60*/  LDS.U8 R58, [UR5+0x4aa] ;  /* 0x0004aa05ff3a7984 */ /* 0x000ea80008000000 */
[----:B------:R-:W2:Y:S01]  /*3e70*/  LDS.U8 R60, [UR5+0x4a9] ;  /* 0x0004a905ff3c7984 */ /* 0x000ea20008000000 */
[----:B---3--:R-:W-:-:S03]  /*3e80*/  LOP3.LUT R12, R12, 0xff, R17, 0x48, !PT ;  /* 0x000000ff0c0c7812 */ /* 0x008fc600078e4811 */
[----:B------:R-:W3:Y:S02]  /*3e90*/  LDS.U8 R61, [UR5+0x4ab] ;  /* 0x0004ab05ff3d7984 */ /* 0x000ee40008000000 */
[----:B------:R-:W-:Y:S01]  /*3ea0*/  IMAD.WIDE.U32 R12, R12, 0x10000, RZ ;  /* 0x000100000c0c7825 */ /* 0x000fe200078e00ff */
[----:B----4-:R-:W-:Y:S01]  /*3eb0*/  LOP3.LUT R15, R70, 0xff, R55, 0x48, !PT ;  /* 0x000000ff460f7812 */ /* 0x010fe200078e4837 */
[----:B------:R-:W-:Y:S03]  /*3ec0*/  LDS.U8 R62, [R62+UR4] ;  /* 0x000000043e3e7984 */ /* 0x000fe60008000000 */
[----:B------:R-:W-:Y:S01]  /*3ed0*/  LOP3.LUT R13, R73, R13, RZ, 0xfc, !PT ;  /* 0x0000000d490d7212 */ /* 0x000fe200078efcff */
[----:B------:R-:W-:Y:S01]  /*3ee0*/  IMAD.SHL.U32 R71, R14, 0x1000000, RZ ;  /* 0x010000000e477824 */ /* 0x000fe200078e00ff */
[----:B------:R-:W-:Y:S01]  /*3ef0*/  LDS.U8 R65, [R65+UR4] ;  /* 0x0000000441417984 */ /* 0x000fe20008000000 */
[----:B------:R-:W-:-:S03]  /*3f00*/  IMAD.WIDE.U32 R14, R15, 0x100, RZ ;  /* 0x000001000f0e7825 */ /* 0x000fc600078e00ff */
[----:B------:R-:W-:Y:S04]  /*3f10*/  LDS.U8 R67, [R67+UR4] ;  /* 0x0000000443437984 */ /* 0x000fe80008000000 */
[----:B------:R-:W-:Y:S01]  /*3f20*/  LDS.U8 R64, [R64+UR4] ;  /* 0x0000000440407984 */ /* 0x000fe20008000000 */
[----:B------:R-:W-:-:S03]  /*3f30*/  LOP3.LUT R69, R69, R56, RZ, 0x3c, !PT ;  /* 0x0000003845457212 */ /* 0x000fc600078e3cff */
[----:B------:R-:W4:Y:S01]  /*3f40*/  LDS.U8 R73, [UR5+0x4ac] ;  /* 0x0004ac05ff497984 */ /* 0x000f220008000000 */
[----:B0-----:R-:W-:Y:S02]  /*3f50*/  LOP3.LUT R70, R68, R57, RZ, 0x3c, !PT ;  /* 0x0000003944467212 */ /* 0x001fe400078e3cff */
[----:B------:R-:W-:Y:S02]  /*3f60*/  LOP3.LUT R68, R13, R15, R71, 0xfe, !PT ;  /* 0x0000000f0d447212 */ /* 0x000fe400078efe47 */
[----:B------:R-:W-:Y:S02]  /*3f70*/  LOP3.LUT R71, R14, 0xff, R69, 0xf8, !PT ;  /* 0x000000ff0e477812 */ /* 0x000fe400078ef845 */
[----:B------:R-:W-:Y:S02]  /*3f80*/  LOP3.LUT R13, R70, 0xff, RZ, 0xc0, !PT ;  /* 0x000000ff460d7812 */ /* 0x000fe400078ec0ff */
[----:B------:R-:W-:Y:S02]  /*3f90*/  LOP3.LUT R71, R12, 0xffffff, R71, 0xc8, !PT ;  /* 0x00ffffff0c477812 */ /* 0x000fe400078ec847 */
[----:B-1----:R-:W-:Y:S01]  /*3fa0*/  LOP3.LUT R15, R59, 0xffff, R68, 0x48, !PT ;  /* 0x0000ffff3b0f7812 */ /* 0x002fe200078e4844 */
[----:B------:R-:W-:Y:S01]  /*3fb0*/  IMAD.WIDE.U32 R12, R13, 0x1000000, RZ ;  /* 0x010000000d0c7825 */ /* 0x000fe200078e00ff */
[----:B-----5:R-:W-:-:S02]  /*3fc0*/  LOP3.LUT R44, R44, R69, RZ, 0x3c, !PT ;  /* 0x000000452c2c7212 */ /* 0x020fc400078e3cff */
[--C-:B------:R-:W-:Y:S02]  /*3fd0*/  SHF.R.U32.HI R69, RZ, 0x8, R68.reuse ;  /* 0x00000008ff457819 */ /* 0x100fe40000011644 */
[----:B------:R-:W-:Y:S02]  /*3fe0*/  LOP3.LUT R72, R13, 0xff, R15, 0xf8, !PT ;  /* 0x000000ff0d487812 */ /* 0x000fe400078ef80f */
[----:B------:R-:W-:Y:S02]  /*3ff0*/  SHF.R.U32.HI R13, RZ, 0x10, R68 ;  /* 0x00000010ff0d7819 */ /* 0x000fe40000011644 */
[----:B------:R-:W-:Y:S02]  /*4000*/  LOP3.LUT R27, R27, R54, R44, 0x96, !PT ;  /* 0x000000361b1b7212 */ /* 0x000fe400078e962c */
[----:B--2---:R-:W-:Y:S02]  /*4010*/  LOP3.LUT R13, R58, R13, RZ, 0x3c, !PT ;  /* 0x0000000d3a0d7212 */ /* 0x004fe400078e3cff */
[----:B------:R-:W-:-:S02]  /*4020*/  SHF.R.U32.HI R54, RZ, 0x18, R68 ;  /* 0x00000018ff367819 */ /* 0x000fc40000011644 */
[----:B------:R-:W-:Y:S01]  /*4030*/  LOP3.LUT R14, R60, R69, RZ, 0x3c, !PT ;  /* 0x000000453c0e7212 */ /* 0x000fe200078e3cff */
[----:B------:R-:W-:Y:S01]  /*4040*/  IMAD.U32 R15, R13, 0x10000, RZ ;  /* 0x000100000d0f7824 */ /* 0x000fe200078e00ff */
[----:B------:R-:W-:Y:S02]  /*4050*/  LOP3.LUT R41, R41, R70, RZ, 0x3c, !PT ;  /* 0x0000004629297212 */ /* 0x000fe400078e3cff */
[----:B---3--:R-:W-:Y:S02]  /*4060*/  LOP3.LUT R54, R61, 0xffff, R54, 0x48, !PT ;  /* 0x0000ffff3d367812 */ /* 0x008fe400078e4836 */
[----:B------:R-:W-:Y:S02]  /*4070*/  LOP3.LUT R70, R72, 0xff0000, R15, 0xf8, !PT ;  /* 0x00ff000048467812 */ /* 0x000fe400078ef80f */
[----:B------:R-:W-:Y:S01]  /*4080*/  PRMT R15, R14, 0x7104, RZ ;  /* 0x000071040e0f7816 */ /* 0x000fe200000000ff */
[----:B------:R-:W-:Y:S01]  /*4090*/  IMAD.SHL.U32 R54, R54, 0x1000000, RZ ;  /* 0x0100000036367824 */ /* 0x000fe200078e00ff */
[----:B------:R-:W-:Y:S01]  /*40a0*/  LOP3.LUT R38, R38, R13, RZ, 0x3c, !PT ;  /* 0x0000000d26267212 */ /* 0x000fe200078e3cff */
[----:B------:R-:W-:Y:S01]  /*40b0*/  LDS.U8 R72, [UR5+0x4ad] ;  /* 0x0004ad05ff487984 */ /* 0x000fe20008000000 */
[----:B------:R-:W-:-:S02]  /*40c0*/  LOP3.LUT R15, R70, 0xff00, R15, 0xf8, !PT ;  /* 0x0000ff00460f7812 */ /* 0x000fc400078ef80f */
[----:B------:R-:W-:Y:S01]  /*40d0*/  LOP3.LUT R69, R66, 0xff, RZ, 0xc0, !PT ;  /* 0x000000ff42457812 */ /* 0x000fe200078ec0ff */
[----:B------:R-:W-:Y:S01]  /*40e0*/  LDS.U8 R70, [UR5+0x4af] ;  /* 0x0004af05ff467984 */ /* 0x000fe20008000000 */
[----:B------:R-:W-:Y:S02]  /*40f0*/  LOP3.LUT R13, R54, R15, RZ, 0xfc, !PT ;  /* 0x0000000f360d7212 */ /* 0x000fe400078efcff */
[--C-:B------:R-:W-:Y:S01]  /*4100*/  SHF.R.U32.HI R15, RZ, 0x8, R16.reuse ;  /* 0x00000008ff0f7819 */ /* 0x100fe20000011610 */
[----:B------:R-:W0:Y:S01]  /*4110*/  LDS.U8 R54, [UR5+0x4a3] ;  /* 0x0004a305ff367984 */ /* 0x000e220008000000 */
[----:B------:R-:W-:Y:S02]  /*4120*/  SHF.R.U32.HI R16, RZ, 0x10, R16 ;  /* 0x00000010ff107819 */ /* 0x000fe40000011610 */
[----:B------:R-:W-:Y:S01]  /*4130*/  LOP3.LUT R40, R40, R59, R68, 0x96, !PT ;  /* 0x0000003b28287212 */ /* 0x000fe200078e9644 */
[----:B------:R-:W1:Y:S01]  /*4140*/  LDS.U8 R69, [R69+UR4] ;  /* 0x0000000445457984 */ /* 0x000e620008000000 */
[----:B------:R-:W-:-:S02]  /*4150*/  LOP3.LUT R74, R16, 0xff, RZ, 0xc0, !PT ;  /* 0x000000ff104a7812 */ /* 0x000fc400078ec0ff */
[----:B------:R-:W-:Y:S01]  /*4160*/  LOP3.LUT R12, R71, R12, RZ, 0xfc, !PT ;  /* 0x0000000c470c7212 */ /* 0x000fe200078efcff */
[----:B------:R2:W3:Y:S01]  /*4170*/  LDS.U8 R68, [R63+UR4] ;  /* 0x000000043f447984 */ /* 0x0004e20008000000 */
[----:B------:R-:W-:Y:S02]  /*4180*/  LOP3.LUT R66, R15, 0xff, RZ, 0xc0, !PT ;  /* 0x000000ff0f427812 */ /* 0x000fe400078ec0ff */
[----:B------:R-:W-:Y:S01]  /*4190*/  LOP3.LUT R2, R31, R2, R41, 0x96, !PT ;  /* 0x000000021f027212 */ /* 0x000fe200078e9629 */
[----:B------:R-:W-:Y:S01]  /*41a0*/  LDS.U8 R74, [R74+UR4] ;  /* 0x000000044a4a7984 */ /* 0x000fe20008000000 */
[----:B------:R-:W-:Y:S02]  /*41b0*/  LOP3.LUT R39, R39, R14, RZ, 0x3c, !PT ;  /* 0x0000000e27277212 */ /* 0x000fe400078e3cff */
[C-C-:B------:R-:W-:Y:S01]  /*41c0*/  SHF.R.U64 R14, R12.reuse, 0x8, R13.reuse ;  /* 0x000000080c0e7819 */ /* 0x140fe2000000120d */
[----:B------:R-:W3:Y:S01]  /*41d0*/  LDS.U8 R71, [UR5+0x4ae] ;  /* 0x0004ae05ff477984 */ /* 0x000ee20008000000 */
[----:B--2---:R-:W-:-:S02]  /*41e0*/  SHF.R.U64 R63, R12, 0x10, R13 ;  /* 0x000000100c3f7819 */ /* 0x004fc4000000120d */
[----:B------:R-:W-:Y:S01]  /*41f0*/  SHF.R.U32.HI R12, RZ, 0x18, R13 ;  /* 0x00000018ff0c7819 */ /* 0x000fe2000001160d */
[----:B------:R-:W2:Y:S01]  /*4200*/  LDS.U8 R15, [UR5+0x4a0] ;  /* 0x0004a005ff0f7984 */ /* 0x000ea20008000000 */
[----:B------:R-:W-:Y:S02]  /*4210*/  LOP3.LUT R43, R43, R14, RZ, 0x3c, !PT ;  /* 0x0000000e2b2b7212 */ /* 0x000fe400078e3cff */
[----:B------:R-:W-:Y:S01]  /*4220*/  LOP3.LUT R42, R42, R63, RZ, 0x3c, !PT ;  /* 0x0000003f2a2a7212 */ /* 0x000fe200078e3cff */
[----:B------:R-:W2:Y:S01]  /*4230*/  LDS.U8 R31, [UR5+0x4a2] ;  /* 0x0004a205ff1f7984 */ /* 0x000ea20008000000 */
[----:B------:R-:W-:Y:S02]  /*4240*/  LOP3.LUT R37, R37, R12, RZ, 0x3c, !PT ;  /* 0x0000000c25257212 */ /* 0x000fe400078e3cff */
[----:B----4-:R-:W-:Y:S01]  /*4250*/  LOP3.LUT R36, R73, R64, R36, 0x96, !PT ;  /* 0x0000004049247212 */ /* 0x010fe200078e9624 */
[----:B------:R-:W-:Y:S01]  /*4260*/  LDS.U8 R16, [UR5+0x4a1] ;  /* 0x0004a105ff107984 */ /* 0x000fe20008000000 */
[----:B------:R-:W-:-:S02]  /*4270*/  LOP3.LUT R3, R28, R3, R40, 0x96, !PT ;  /* 0x000000031c037212 */ /* 0x000fc400078e9628 */
[----:B------:R-:W-:Y:S01]  /*4280*/  LOP3.LUT R30, R30, R53, R43, 0x96, !PT ;  /* 0x000000351e1e7212 */ /* 0x000fe200078e962b */
[----:B------:R-:W4:Y:S01]  /*4290*/  LDS.U8 R66, [R66+UR4] ;  /* 0x0000000442427984 */ /* 0x000f220008000000 */
[----:B------:R-:W-:Y:S02]  /*42a0*/  LOP3.LUT R0, R33, R0, R42, 0x96, !PT ;  /* 0x0000000021007212 */ /* 0x000fe400078e962a */
[----:B------:R-:W-:Y:S02]  /*42b0*/  LOP3.LUT R19, R19, R6, R37, 0x96, !PT ;  /* 0x0000000613137212 */ /* 0x000fe400078e9625 */
[----:B------:R-:W-:Y:S01]  /*42c0*/  LOP3.LUT R6, R26, R7, R36, 0x96, !PT ;  /* 0x000000071a067212 */ /* 0x000fe200078e9624 */
[----:B------:R-:W-:Y:S01]  /*42d0*/  IMAD.MOV.U32 R7, RZ, RZ, 0x10 ;  /* 0x00000010ff077424 */ /* 0x000fe200078e00ff */
[----:B------:R-:W-:Y:S02]  /*42e0*/  LOP3.LUT R5, R20, R5, R38, 0x96, !PT ;  /* 0x0000000514057212 */ /* 0x000fe400078e9626 */
[----:B0-----:R-:W-:-:S02]  /*42f0*/  LOP3.LUT R45, R54, R67, R45, 0x96, !PT ;  /* 0x00000043362d7212 */ /* 0x001fc400078e962d */
[----:B------:R-:W-:Y:S02]  /*4300*/  LOP3.LUT R4, R29, R4, R39, 0x96, !PT ;  /* 0x000000041d047212 */ /* 0x000fe400078e9627 */
[----:B-1----:R-:W-:Y:S02]  /*4310*/  LOP3.LUT R32, R70, R69, R32, 0x96, !PT ;  /* 0x0000004546207212 */ /* 0x002fe400078e9620 */
[----:B------:R-:W-:Y:S02]  /*4320*/  LOP3.LUT R18, R18, R51, R45, 0x96, !PT ;  /* 0x0000003312127212 */ /* 0x000fe400078e962d */
[----:B---3--:R-:W-:Y:S02]  /*4330*/  LOP3.LUT R35, R72, R68, R35, 0x96, !PT ;  /* 0x0000004448237212 */ /* 0x008fe400078e9623 */
[----:B------:R-:W-:Y:S02]  /*4340*/  LOP3.LUT R10, R11, R10, R32, 0x96, !PT ;  /* 0x0000000a0b0a7212 */ /* 0x000fe400078e9620 */
[----:B------:R-:W-:-:S02]  /*4350*/  LOP3.LUT R8, R21, R8, R35, 0x96, !PT ;  /* 0x0000000815087212 */ /* 0x000fc400078e9623 */
[----:B------:R-:W-:Y:S02]  /*4360*/  PRMT R64, R2, 0x7610, R64 ;  /* 0x0000761002407816 */ /* 0x000fe40000000040 */
[----:B------:R-:W-:Y:S02]  /*4370*/  LOP3.LUT R34, R71, R74, R34, 0x96, !PT ;  /* 0x0000004a47227212 */ /* 0x000fe400078e9622 */
[----:B------:R-:W-:Y:S02]  /*4380*/  PRMT R28, R8, 0x7610, R28 ;  /* 0x00007610081c7816 */ /* 0x000fe4000000001c */
[----:B--2---:R-:W-:Y:S02]  /*4390*/  LOP3.LUT R48, R15, R62, R48, 0x96, !PT ;  /* 0x0000003e0f307212 */ /* 0x004fe400078e9630 */
[----:B------:R-:W-:Y:S02]  /*43a0*/  LOP3.LUT R9, R22, R9, R34, 0x96, !PT ;  /* 0x0000000916097212 */ /* 0x000fe400078e9622 */
[----:B------:R-:W-:-:S02]  /*43b0*/  LOP3.LUT R46, R31, R65, R46, 0x96, !PT ;  /* 0x000000411f2e7212 */ /* 0x000fc400078e962e */
[----:B------:R-:W-:Y:S02]  /*43c0*/  LOP3.LUT R25, R25, R50, R48, 0x96, !PT ;  /* 0x0000003219197212 */ /* 0x000fe400078e9630 */
[----:B------:R-:W-:Y:S02]  /*43d0*/  LOP3.LUT R23, R23, R52, R46, 0x96, !PT ;  /* 0x0000003417177212 */ /* 0x000fe400078e962e */
[----:B------:R-:W-:Y:S02]  /*43e0*/  PRMT R8, R9, 0x7610, R8 ;  /* 0x0000761009087816 */ /* 0x000fe40000000008 */
[----:B----4-:R-:W-:Y:S02]  /*43f0*/  LOP3.LUT R47, R16, R66, R47, 0x96, !PT ;  /* 0x00000042102f7212 */ /* 0x010fe400078e962f */
[----:B------:R-:W-:Y:S02]  /*4400*/  PRMT R63, R25, 0x7610, R63 ;  /* 0x00007610193f7816 */ /* 0x000fe4000000003f */
[----:B------:R-:W-:-:S02]  /*4410*/  PRMT R9, R10, 0x7610, R9 ;  /* 0x000076100a097816 */ /* 0x000fc40000000009 */
[----:B------:R-:W-:Y:S02]  /*4420*/  LOP3.LUT R24, R24, R49, R47, 0x96, !PT ;  /* 0x0000003118187212 */ /* 0x000fe400078e962f */
[----:B------:R-:W-:Y:S02]  /*4430*/  PRMT R25, R23, 0x7610, R25 ;  /* 0x0000761017197816 */ /* 0x000fe40000000019 */
[----:B------:R-:W-:Y:S02]  /*4440*/  PRMT R22, R18, 0x7610, R22 ;  /* 0x0000761012167816 */ /* 0x000fe40000000016 */
[----:B------:R-:W-:Y:S02]  /*4450*/  PRMT R65, R3, 0x7610, R65 ;  /* 0x0000761003417816 */ /* 0x000fe40000000041 */
[----:B------:R-:W-:Y:S02]  /*4460*/  PRMT R10, R30, 0x7610, R10 ;  /* 0x000076101e0a7816 */ /* 0x000fe4000000000a */
[----:B------:R-:W-:-:S02]  /*4470*/  PRMT R66, R0, 0x7610, R66 ;  /* 0x0000761000427816 */ /* 0x000fc40000000042 */
[----:B------:R-:W-:-:S07]  /*4480*/  PRMT R67, R19, 0x7610, R67 ;  /* 0x0000761013437816 */ /* 0x000fce0000000043 */
.L_x_41:
[----:B------:R-:W-:Y:S01]  /*4490*/  LOP3.LUT R26, R63, 0xff, RZ, 0xc0, !PT ;  /* 0x000000ff3f1a7812 */ /* 0x000fe200078ec0ff */
[----:B------:R-:W-:Y:S01]  /*44a0*/  UIADD3 UR5, UPT, UPT, UR8, 0x200, URZ ;  /* 0x0000020008057890 */ /* 0x000fe2000fffe0ff */
[----:B------:R-:W-:Y:S01]  /*44b0*/  LOP3.LUT R23, R10, 0xff, RZ, 0xc0, !PT ;  /* 0x000000ff0a177812 */ /* 0x000fe200078ec0ff */
[----:B------:R-:W-:Y:S01]  /*44c0*/  UIADD3 UR6, UPT, UPT, UR8, 0x300, URZ ;  /* 0x0000030008067890 */ /* 0x000fe2000fffe0ff */
[----:B------:R-:W-:Y:S01]  /*44d0*/  LOP3.LUT R0, R5, 0xff, RZ, 0xc0, !PT ;  /* 0x000000ff05007812 */ /* 0x000fe200078ec0ff */
[----:B------:R-:W-:Y:S01]  /*44e0*/  UIADD3 UR7, UPT, UPT, UR8, 0x400, URZ ;  /* 0x0000040008077890 */ /* 0x000fe2000fffe0ff */
[----:B------:R-:W0:Y:S01]  /*44f0*/  LDS.U8 R26, [R26+UR4] ;  /* 0x000000041a1a7984 */ /* 0x000e220008000000 */
[----:B------:R-:W-:Y:S01]  /*4500*/  ULEA UR5, UR9, UR5, 0x18 ;  /* 0x0000000509057291 */ /* 0x000fe2000f8ec0ff */
[----:B------:R-:W-:Y:S01]  /*4510*/  LOP3.LUT R9, R9, 0xff, RZ, 0xc0, !PT ;  /* 0x000000ff09097812 */ /* 0x000fe200078ec0ff */
[----:B------:R-:W-:Y:S01]  /*4520*/  ULEA UR7, UR9, UR7, 0x18 ;  /* 0x0000000709077291 */ /* 0x000fe2000f8ec0ff */
[----:B------:R-:W1:Y:S01]  /*4530*/  LDS.U8 R23, [R23+UR4] ;  /* 0x0000000417177984 */ /* 0x000e620008000000 */
[----:B------:R-:W-:Y:S01]  /*4540*/  ULEA UR6, UR9, UR6, 0x18 ;  /* 0x0000000609067291 */ /* 0x000fe2000f8ec0ff */
[----:B------:R-:W-:-:S02]  /*4550*/  LOP3.LUT R3, R27, 0xff, RZ, 0xc0, !PT ;  /* 0x000000ff1b037812 */ /* 0x000fc400078ec0ff */
[----:B------:R-:W-:Y:S01]  /*4560*/  LOP3.LUT R4, R4, 0xff, RZ, 0xc0, !PT ;  /* 0x000000ff04047812 */ /* 0x000fe200078ec0ff */
[----:B------:R-:W-:Y:S01]  /*4570*/  LDS.U8 R27, [R9+UR4] ;  /* 0x00000004091b7984 */ /* 0x000fe20008000000 */
[----:B------:R-:W-:Y:S02]  /*4580*/  LOP3.LUT R10, R22, 0xff, RZ, 0xc0, !PT ;  /* 0x000000ff160a7812 */ /* 0x000fe400078ec0ff */
[----:B------:R-:W-:Y:S01]  /*4590*/  LOP3.LUT R5, R8, 0xff, RZ, 0xc0, !PT ;  /* 0x000000ff08057812 */ /* 0x000fe200078ec0ff */
[----:B------:R-:W2:Y:S01]  /*45a0*/  LDS.U8 R22, [R0+UR4] ;  /* 0x0000000400167984 */ /* 0x000ea20008000000 */
[----:B------:R-:W-:Y:S02]  /*45b0*/  LOP3.LUT R65, R65, 0xff, RZ, 0xc0, !PT ;  /* 0x000000ff41417812 */ /* 0x000fe400078ec0ff */
[----:B------:R-:W-:Y:S01]  /*45c0*/  LOP3.LUT R28, R28, 0xff, RZ, 0xc0, !PT ;  /* 0x000000ff1c1c7812 */ /* 0x000fe200078ec0ff */
[----:B------:R-:W3:Y:S01]  /*45d0*/  LDS.U8 R3, [R3+UR4] ;  /* 0x0000000403037984 */ /* 0x000ee20008000000 */
[----:B------:R-:W-:-:S02]  /*45e0*/  LOP3.LUT R25, R25, 0xff, RZ, 0xc0, !PT ;  /* 0x000000ff19197812 */ /* 0x000fc400078ec0ff */
[----:B------:R-:W-:Y:S01]  /*45f0*/  LOP3.LUT R74, R64, 0xff, RZ, 0xc0, !PT ;  /* 0x000000ff404a7812 */ /* 0x000fe200078ec0ff */
[----:B------:R-:W-:Y:S01]  /*4600*/  LDS.U8 R4, [R4+UR4] ;  /* 0x0000000404047984 */ /* 0x000fe20008000000 */
[----:B------:R-:W-:Y:S02]  /*4610*/  LOP3.LUT R6, R6, 0xff, RZ, 0xc0, !PT ;  /* 0x000000ff06067812 */ /* 0x000fe400078ec0ff */
[----:B------:R-:W-:Y:S01]  /*4620*/  LOP3.LUT R64, R66, 0xff, RZ, 0xc0, !PT ;  /* 0x000000ff42407812 */ /* 0x000fe200078ec0ff */
[----:B------:R-:W-:Y:S04]  /*4630*/  LDS.U8 R10, [R10+UR4] ;  /* 0x000000040a0a7984 */ /* 0x000fe80008000000 */
[----:B------:R-:W-:Y:S04]  /*4640*/  LDS.U8 R5, [R5+UR4] ;  /* 0x0000000405057984 */ /* 0x000fe80008000000 */
[----:B------:R-:W-:Y:S04]  /*4650*/  LDS.U8 R69, [R7+UR7] ;  /* 0x0000000707457984 */ /* 0x000fe80008000000 */
[----:B------:R-:W-:Y:S04]  /*4660*/  LDS.U8 R29, [R7+UR7+0x1] ;  /* 0x00000107071d7984 */ /* 0x000fe80008000000 */
[----:B0-----:R-:W-:Y:S04]  /*4670*/  LDS.U8 R63, [R26+UR5] ;  /* 0x000000051a3f7984 */ /* 0x001fe80008000000 */
[----:B-1----:R-:W0:Y:S04]  /*4680*/  LDS.U8 R68, [R23+UR6] ;  /* 0x0000000617447984 */ /* 0x002e280008000000 */
[----:B------:R-:W-:Y:S04]  /*4690*/  LDS.U8 R30, [R7+UR7+0x2] ;  /* 0x00000207071e7984 */ /* 0x000fe80008000000 */
[----:B------:R-:W-:Y:S04]  /*46a0*/  LDS.U8 R52, [R23+UR5] ;  /* 0x0000000517347984 */ /* 0x000fe80008000000 */
[----:B--2---:R-:W1:Y:S04]  /*46b0*/  LDS.U8 R49, [R22+UR6] ;  /* 0x0000000616317984 */ /* 0x004e680008000000 */
[----:B------:R-:W-:Y:S04]  /*46c0*/  LDS.U8 R51, [R22+UR5] ;  /* 0x0000000516337984 */ /* 0x000fe80008000000 */
[----:B------:R-:W2:Y:S04]  /*46d0*/  LDS.U8 R53, [R27+UR6] ;  /* 0x000000061b357984 */ /* 0x000ea80008000000 */
[----:B------:R-:W-:Y:S04]  /*46e0*/  LDS.U8 R33, [R7+UR7+0x3] ;  /* 0x0000030707217984 */ /* 0x000fe80008000000 */
[----:B------:R-:W-:Y:S04]  /*46f0*/  LDS.U8 R21, [R7+UR7+0x4] ;  /* 0x0000040707157984 */ /* 0x000fe80008000000 */
[----:B------:R-:W-:Y:S04]  /*4700*/  LDS.U8 R50, [R26+UR6] ;  /* 0x000000061a327984 */ /* 0x000fe80008000000 */
[----:B------:R4:W5:Y:S04]  /*4710*/  LDS.U8 R62, [R27+UR5] ;  /* 0x000000051b3e7984 */ /* 0x0009680008000000 */
[----:B---3--:R-:W-:Y:S01]  /*4720*/  LDS.U8 R0, [R3+UR5] ;  /* 0x0000000503007984 */ /* 0x008fe20008000000 */
[----:B0-----:R-:W-:-:S02]  /*4730*/  LOP3.LUT R63, R69, R68, R63, 0x96, !PT ;  /* 0x00000044453f7212 */ /* 0x001fc400078e963f */
[----:B------:R-:W-:Y:S01]  /*4740*/  LOP3.LUT R68, R24, 0xff, RZ, 0xc0, !PT ;  /* 0x000000ff18447812 */ /* 0x000fe200078ec0ff */
[----:B------:R-:W0:Y:S01]  /*4750*/  LDS.U8 R20, [R4+UR6] ;  /* 0x0000000604147984 */ /* 0x000e220008000000 */
[----:B------:R-:W-:Y:S02]  /*4760*/  LOP3.LUT R69, R67, 0xff, RZ, 0xc0, !PT ;  /* 0x000000ff43457812 */ /* 0x000fe400078ec0ff */
[----:B------:R-:W-:Y:S01]  /*4770*/  LOP3.LUT R63, R27, R63, R22, 0x96, !PT ;  /* 0x0000003f1b3f7212 */ /* 0x000fe200078e9616 */
[----:B------:R-:W-:Y:S04]  /*4780*/  LDS.U8 R19, [R7+UR7+0x5] ;  /* 0x0000050707137984 */ /* 0x000fe80008000000 */
[----:B------:R-:W-:Y:S01]  /*4790*/  LDS.U8 R13, [R7+UR7+0x6] ;  /* 0x00000607070d7984 */ /* 0x000fe20008000000 */
[----:B-1----:R-:W-:-:S03]  /*47a0*/  LOP3.LUT R29, R29, R52, R49, 0x96, !PT ;  /* 0x000000341d1d7212 */ /* 0x002fc600078e9631 */
[----:B------:R-:W-:Y:S01]  /*47b0*/  LDS.U8 R2, [R10+UR6] ;  /* 0x000000060a027984 */ /* 0x000fe20008000000 */
[----:B----4-:R-:W-:-:S03]  /*47c0*/  LOP3.LUT R27, R27, R29, R26, 0x96, !PT ;  /* 0x0000001d1b1b7212 */ /* 0x010fc600078e961a */
[----:B------:R-:W-:Y:S01]  /*47d0*/  LDS.U8 R18, [R4+UR5] ;  /* 0x0000000504127984 */ /* 0x000fe20008000000 */
[----:B--2---:R-:W-:-:S03]  /*47e0*/  LOP3.LUT R30, R30, R51, R53, 0x96, !PT ;  /* 0x000000331e1e7212 */ /* 0x004fc600078e9635 */
[----:B------:R-:W1:Y:S01]  /*47f0*/  LDS.U8 R8, [R5+UR6] ;  /* 0x0000000605087984 */ /* 0x000e620008000000 */
[----:B------:R-:W-:-:S03]  /*4800*/  LOP3.LUT R26, R23, R30, R26, 0x96, !PT ;  /* 0x0000001e171a7212 */ /* 0x000fc600078e961a */
[----:B------:R-:W2:Y:S04]  /*4810*/  LDS.U8 R14, [R5+UR5] ;  /* 0x00000005050e7984 */ /* 0x000ea80008000000 */
[----:B------:R-:W-:Y:S04]  /*4820*/  LDS.U8 R12, [R7+UR7+0x7] ;  /* 0x00000707070c7984 */ /* 0x000fe80008000000 */
[----:B------:R3:W-:Y:S01]  /*4830*/  LDS.U8 R9, [R10+UR5] ;  /* 0x000000050a097984 */ /* 0x0007e20008000000 */
[----:B-----5:R-:W-:-:S03]  /*4840*/  LOP3.LUT R33, R33, R50, R62, 0x96, !PT ;  /* 0x0000003221217212 */ /* 0x020fc600078e963e */
[----:B------:R4:W5:Y:S01]  /*4850*/  LDS.U8 R11, [R3+UR6] ;  /* 0x00000006030b7984 */ /* 0x0009620008000000 */
[----:B------:R-:W-:-:S03]  /*4860*/  LOP3.LUT R22, R22, R33, R23, 0x96, !PT ;  /* 0x0000002116167212 */ /* 0x000fc600078e9617 */
[----:B------:R-:W5:Y:S01]  /*4870*/  LDS.U8 R65, [R65+UR4] ;  /* 0x0000000441417984 */ /* 0x000f620008000000 */
[----:B0-----:R-:W-:-:S03]  /*4880*/  LOP3.LUT R0, R21, R20, R0, 0x96, !PT ;  /* 0x0000001415007212 */ /* 0x001fc600078e9600 */
[----:B------:R-:W0:Y:S01]  /*4890*/  LDS.U8 R28, [R28+UR4] ;  /* 0x000000041c1c7984 */ /* 0x000e220008000000 */
[----:B------:R-:W-:-:S03]  /*48a0*/  LOP3.LUT R0, R10, R0, R5, 0x96, !PT ;  /* 0x000000000a007212 */ /* 0x000fc600078e9605 */
[----:B------:R-:W0:Y:S04]  /*48b0*/  LDS.U8 R25, [R25+UR4] ;  /* 0x0000000419197984 */ /* 0x000e280008000000 */
[----:B------:R-:W0:Y:S04]  /*48c0*/  LDS.U8 R24, [R74+UR4] ;  /* 0x000000044a187984 */ /* 0x000e280008000000 */
[----:B------:R-:W0:Y:S04]  /*48d0*/  LDS.U8 R67, [R68+UR4] ;  /* 0x0000000444437984 */ /* 0x000e280008000000 */
[----:B------:R-:W0:Y:S01]  /*48e0*/  LDS.U8 R6, [R6+UR4] ;  /* 0x0000000406067984 */ /* 0x000e220008000000 */
[----:B-1----:R-:W-:-:S03]  /*48f0*/  LOP3.LUT R8, R19, R18, R8, 0x96, !PT ;  /* 0x0000001213087212 */ /* 0x002fc600078e9608 */
[----:B------:R-:W-:Y:S01]  /*4900*/  LDS.U8 R64, [R64+UR4] ;  /* 0x0000000440407984 */ /* 0x000fe20008000000 */
[----:B--2---:R-:W-:Y:S02]  /*4910*/  LOP3.LUT R2, R13, R14, R2, 0x96, !PT ;  /* 0x0000000e0d027212 */ /* 0x004fe400078e9602 */
[--C-:B---3--:R-:W-:Y:S01]  /*4920*/  LOP3.LUT R10, R10, R8, R3.reuse, 0x96, !PT ;  /* 0x000000080a0a7212 */ /* 0x108fe200078e9603 */
[----:B------:R-:W-:Y:S01]  /*4930*/  LDS.U8 R69, [R69+UR4] ;  /* 0x0000000445457984 */ /* 0x000fe20008000000 */
[----:B----4-:R-:W-:-:S03]  /*4940*/  LOP3.LUT R3, R4, R2, R3, 0x96, !PT ;  /* 0x0000000204037212 */ /* 0x010fc600078e9603 */
[----:B------:R-:W-:Y:S01]  /*4950*/  LDS.U8 R51, [R7+UR7+0x8] ;  /* 0x0000080707337984 */ /* 0x000fe20008000000 */
[----:B-----5:R-:W-:-:S03]  /*4960*/  LOP3.LUT R9, R12, R11, R9, 0x96, !PT ;  /* 0x0000000b0c097212 */ /* 0x020fc600078e9609 */
[----:B------:R-:W-:Y:S01]  /*4970*/  LDS.U8 R66, [R7+UR7+0xa] ;  /* 0x00000a0707427984 */ /* 0x000fe20008000000 */
[----:B------:R-:W-:-:S03]  /*4980*/  LOP3.LUT R4, R5, R9, R4, 0x96, !PT ;  /* 0x0000000905047212 */ /* 0x000fc600078e9604 */
[----:B------:R-:W-:Y:S04]  /*4990*/  LDS.U8 R23, [R65+UR5] ;  /* 0x0000000541177984 */ /* 0x000fe80008000000 */
[----:B0-----:R-:W0:Y:S04]  /*49a0*/  LDS.U8 R30, [R28+UR6] ;  /* 0x000000061c1e7984 */ /* 0x001e280008000000 */
[----:B------:R-:W-:Y:S04]  /*49b0*/  LDS.U8 R33, [R25+UR5] ;  /* 0x0000000519217984 */ /* 0x000fe80008000000 */
[----:B------:R-:W1:Y:S04]  /*49c0*/  LDS.U8 R52, [R24+UR6] ;  /* 0x0000000618347984 */ /* 0x000e680008000000 */
[----:B------:R-:W-:Y:S04]  /*49d0*/  LDS.U8 R68, [R7+UR7+0xb] ;  /* 0x00000b0707447984 */ /* 0x000fe80008000000 */
[----:B------:R-:W-:Y:S04]  /*49e0*/  LDS.U8 R2, [R7+UR7+0xc] ;  /* 0x00000c0707027984 */ /* 0x000fe80008000000 */
[----:B------:R-:W-:Y:S04]  /*49f0*/  LDS.U8 R62, [R24+UR5] ;  /* 0x00000005183e7984 */ /* 0x000fe80008000000 */
[----:B------:R-:W2:Y:S04]  /*4a00*/  LDS.U8 R49, [R65+UR6] ;  /* 0x0000000641317984 */ /* 0x000ea80008000000 */
[----:B------:R-:W-:Y:S04]  /*4a10*/  LDS.U8 R11, [R67+UR6] ;  /* 0x00000006430b7984 */ /* 0x000fe80008000000 */
[----:B------:R-:W3:Y:S04]  /*4a20*/  LDS.U8 R14, [R6+UR5] ;  /* 0x00000005060e7984 */ /* 0x000ee80008000000 */
[----:B------:R-:W-:Y:S04]  /*4a30*/  LDS.U8 R53, [R7+UR7+0x9] ;  /* 0x0000090707357984 */ /* 0x000fe80008000000 */
[----:B------:R-:W-:Y:S01]  /*4a40*/  LDS.U8 R5, [R7+UR7+0xd] ;  /* 0x00000d0707057984 */ /* 0x000fe20008000000 */
[----:B0-----:R-:W-:-:S03]  /*4a50*/  LOP3.LUT R23, R51, R30, R23, 0x96, !PT ;  /* 0x0000001e33177212 */ /* 0x001fc600078e9617 */
[----:B------:R-:W-:Y:S01]  /*4a60*/  LDS.U8 R50, [R25+UR6] ;  /* 0x0000000619327984 */ /* 0x000fe20008000000 */
[----:B------:R-:W-:-:S03]  /*4a70*/  LOP3.LUT R23, R24, R23, R25, 0x96, !PT ;  /* 0x0000001718177212 */ /* 0x000fc600078e9619 */
[----:B------:R0:W4:Y:S01]  /*4a80*/  LDS.U8 R29, [R28+UR5] ;  /* 0x000000051c1d7984 */ /* 0x0001220008000000 */
[----:B-1----:R-:W-:Y:S02]  /*4a90*/  LOP3.LUT R30, R66, R33, R52, 0x96, !PT ;  /* 0x00000021421e7212 */ /* 0x002fe400078e9634 */
[----:B------:R-:W-:Y:S01]  /*4aa0*/  PRMT R66, R3, 0x7610, R66 ;  /* 0x0000761003427816 */ /* 0x000fe20000000042 */
[----:B------:R-:W-:Y:S01]  /*4ab0*/  LDS.U8 R12, [R67+UR5] ;  /* 0x00000005430c7984 */ /* 0x000fe20008000000 */
[----:B------:R-:W-:-:S03]  /*4ac0*/  LOP3.LUT R30, R28, R30, R65, 0x96, !PT ;  /* 0x0000001e1c1e7212 */ /* 0x000fc600078e9641 */
[----:B------:R-:W1:Y:S04]  /*4ad0*/  LDS.U8 R13, [R64+UR6] ;  /* 0x00000006400d7984 */ /* 0x000e680008000000 */
[----:B------:R-:W-:Y:S04]  /*4ae0*/  LDS.U8 R8, [R7+UR7+0xe] ;  /* 0x00000e0707087984 */ /* 0x000fe80008000000 */
[----:B------:R5:W-:Y:S01]  /*4af0*/  LDS.U8 R9, [R7+UR7+0xf] ;  /* 0x00000f0707097984 */ /* 0x000be20008000000 */
[----:B--2---:R-:W-:-:S03]  /*4b00*/  LOP3.LUT R49, R68, R49, R62, 0x96, !PT ;  /* 0x0000003144317212 */ /* 0x004fc600078e963e */
[----:B------:R-:W-:Y:S01]  /*4b10*/  LDS.U8 R19, [R64+UR5] ;  /* 0x0000000540137984 */ /* 0x000fe20008000000 */
[----:B0-----:R-:W-:Y:S02]  /*4b20*/  LOP3.LUT R28, R25, R49, R28, 0x96, !PT ;  /* 0x00000031191c7212 */ /* 0x001fe400078e961c */
[----:B------:R-:W-:Y:S01]  /*4b30*/  PRMT R25, R26, 0x7610, R25 ;  /* 0x000076101a197816 */ /* 0x000fe20000000019 */
[----:B------:R-:W0:Y:S01]  /*4b40*/  LDS.U8 R18, [R69+UR6] ;  /* 0x0000000645127984 */ /* 0x000e220008000000 */
[----:B-----5:R-:W-:Y:S01]  /*4b50*/  VIADD R7, R7, 0x10 ;  /* 0x0000001007077836 */ /* 0x020fe20000000000 */
[----:B---3--:R-:W-:Y:S02]  /*4b60*/  LOP3.LUT R2, R2, R11, R14, 0x96, !PT ;  /* 0x0000000b02027212 */ /* 0x008fe400078e960e */
[----:B------:R2:W-:Y:S02]  /*4b70*/  LDS.U8 R20, [R69+UR5] ;  /* 0x0000000545147984 */ /* 0x0005e40008000000 */
[----:B------:R-:W-:-:S02]  /*4b80*/  ISETP.NE.AND P0, PT, R7, 0xa0, PT ;  /* 0x000000a00700780c */ /* 0x000fc40003f05270 */
[----:B------:R3:W5:Y:S01]  /*4b90*/  LDS.U8 R21, [R6+UR6] ;  /* 0x0000000606157984 */ /* 0x0007620008000000 */
[----:B------:R-:W-:Y:S02]  /*4ba0*/  LOP3.LUT R2, R69, R2, R64, 0x96, !PT ;  /* 0x0000000245027212 */ /* 0x000fe400078e9640 */
[----:B----4-:R-:W-:-:S04]  /*4bb0*/  LOP3.LUT R29, R53, R29, R50, 0x96, !PT ;  /* 0x0000001d351d7212 */ /* 0x010fc800078e9632 */
[----:B------:R-:W-:Y:S02]  /*4bc0*/  LOP3.LUT R29, R24, R29, R65, 0x96, !PT ;  /* 0x0000001d181d7212 */ /* 0x000fe400078e9641 */
[----:B------:R-:W-:Y:S02]  /*4bd0*/  PRMT R24, R27, 0x7610, R24 ;  /* 0x000076101b187816 */ /* 0x000fe40000000018 */
[----:B-1----:R-:W-:Y:S02]  /*4be0*/  LOP3.LUT R5, R5, R12, R13, 0x96, !PT ;  /* 0x0000000c05057212 */ /* 0x002fe400078e960d */
[----:B------:R-:W-:Y:S02]  /*4bf0*/  PRMT R27, R0, 0x7610, R27 ;  /* 0x00007610001b7816 */ /* 0x000fe4000000001b */
[----:B--2---:R-:W-:Y:S02]  /*4c00*/  LOP3.LUT R69, R69, R5, R6, 0x96, !PT ;  /* 0x0000000545457212 */ /* 0x004fe400078e9606 */
[----:B------:R-:W-:-:S02]  /*4c10*/  PRMT R65, R23, 0x7610, R65 ;  /* 0x0000761017417816 */ /* 0x000fc40000000041 */
[----:B------:R-:W-:Y:S02]  /*4c20*/  PRMT R5, R30, 0x7610, R5 ;  /* 0x000076101e057816 */ /* 0x000fe40000000005 */
[----:B0-----:R-:W-:-:S04]  /*4c30*/  LOP3.LUT R8, R8, R19, R18, 0x96, !PT ;  /* 0x0000001308087212 */ /* 0x001fc800078e9612 */
[--C-:B------:R-:W-:Y:S02]  /*4c40*/  LOP3.LUT R8, R67, R8, R6.reuse, 0x96, !PT ;  /* 0x0000000843087212 */ /* 0x100fe400078e9606 */
[----:B---3--:R-:W-:Y:S02]  /*4c50*/  PRMT R6, R2, 0x7610, R6 ;  /* 0x0000761002067816 */ /* 0x008fe40000000006 */
[----:B-----5:R-:W-:-:S04]  /*4c60*/  LOP3.LUT R9, R9, R21, R20, 0x96, !PT ;  /* 0x0000001509097212 */ /* 0x020fc800078e9614 */
[--C-:B------:R-:W-:Y:S02]  /*4c70*/  LOP3.LUT R9, R64, R9, R67.reuse, 0x96, !PT ;  /* 0x0000000940097212 */ /* 0x100fe400078e9643 */
[----:B------:R-:W-:Y:S02]  /*4c80*/  PRMT R64, R4, 0x7610, R64 ;  /* 0x0000761004407816 */ /* 0x000fe40000000040 */
[----:B------:R-:W-:Y:S02]  /*4c90*/  PRMT R67, R28, 0x7610, R67 ;  /* 0x000076101c437816 */ /* 0x000fe40000000043 */
[----:B------:R-:W-:Y:S02]  /*4ca0*/  PRMT R4, R29, 0x7610, R4 ;  /* 0x000076101d047816 */ /* 0x000fe40000000004 */
[----:B------:R-:W-:Y:S01]  /*4cb0*/  PRMT R28, R69, 0x7610, R28 ;  /* 0x00007610451c7816 */ /* 0x000fe2000000001c */
[----:B------:R-:W-:Y:S06]  /*4cc0*/  @P0 BRA `(.L_x_41) ;  /* 0xfffffff400f00947 */ /* 0x000fec000383ffff */
[----:B------:R-:W0:Y:S01]  /*4cd0*/  S2R R2, SR_CTAID.X ;  /* 0x0000000000027919 */ /* 0x000e220000002500 */
[----:B------:R-:W-:Y:S01]  /*4ce0*/  LOP3.LUT R63, R63, 0xff, RZ, 0xc0, !PT ;  /* 0x000000ff3f3f7812 */ /* 0x000fe200078ec0ff */
[----:B------:R-:W0:Y:S01]  /*4cf0*/  LDCU UR5, c[0x0][0x360] ;  /* 0x00006c00ff0577ac */ /* 0x000e220008000800 */
[----:B------:R-:W-:Y:S01]  /*4d00*/  LOP3.LUT R24, R24, 0xff, RZ, 0xc0, !PT ;  /* 0x000000ff18187812 */ /* 0x000fe200078ec0ff */
[----:B------:R-:W0:Y:S01]  /*4d10*/  S2R R3, SR_TID.X ;  /* 0x0000000000037919 */ /* 0x000e220000002100 */
[----:B------:R-:W-:Y:S01]  /*4d20*/  LOP3.LUT R25, R25, 0xff, RZ, 0xc0, !PT ;  /* 0x000000ff19197812 */ /* 0x000fe200078ec0ff */
[----:B------:R-:W1:Y:S01]  /*4d30*/  LDCU.64 UR6, c[0x0][0x380] ;  /* 0x00007000ff0677ac */ /* 0x000e620008000a00 */
[----:B------:R-:W-:Y:S01]  /*4d40*/  LOP3.LUT R22, R22, 0xff, RZ, 0xc0, !PT ;  /* 0x000000ff16167812 */ /* 0x000fe200078ec0ff */
[----:B------:R-:W2:Y:S01]  /*4d50*/  LDS.U8 R0, [R63+UR4] ;  /* 0x000000043f007984 */ /* 0x000ea20008000000 */
[----:B------:R-:W-:Y:S02]  /*4d60*/  LOP3.LUT R27, R27, 0xff, RZ, 0xc0, !PT ;  /* 0x000000ff1b1b7812 */ /* 0x000fe400078ec0ff */
[----:B------:R-:W-:Y:S01]  /*4d70*/  LOP3.LUT R10, R10, 0xff, RZ, 0xc0, !PT ;  /* 0x000000ff0a0a7812 */ /* 0x000fe200078ec0ff */
[----:B------:R-:W3:Y:S01]  /*4d80*/  LDS.U8 R25, [R25+UR4] ;  /* 0x0000000419197984 */ /* 0x000ee20008000000 */
[----:B------:R-:W-:-:S02]  /*4d90*/  LOP3.LUT R66, R66, 0xff, RZ, 0xc0, !PT ;  /* 0x000000ff42427812 */ /* 0x000fc400078ec0ff */
[----:B------:R-:W-:Y:S01]  /*4da0*/  LOP3.LUT R64, R64, 0xff, RZ, 0xc0, !PT ;  /* 0x000000ff40407812 */ /* 0x000fe200078ec0ff */
[----:B------:R-:W4:Y:S01]  /*4db0*/  LDS.U8 R7, [R10+UR4] ;  /* 0x000000040a077984 */ /* 0x000f220008000000 */
[----:B------:R-:W-:Y:S02]  /*4dc0*/  LOP3.LUT R65, R65, 0xff, RZ, 0xc0, !PT ;  /* 0x000000ff41417812 */ /* 0x000fe400078ec0ff */
[----:B------:R-:W-:Y:S01]  /*4dd0*/  LOP3.LUT R12, R5, 0xff, RZ, 0xc0, !PT ;  /* 0x000000ff050c7812 */ /* 0x000fe200078ec0ff */
[----:B------:R-:W5:Y:S01]  /*4de0*/  LDS.U8 R22, [R22+UR4] ;  /* 0x0000000416167984 */ /* 0x000f620008000000 */
[----:B------:R-:W-:Y:S02]  /*4df0*/  LOP3.LUT R67, R67, 0xff, RZ, 0xc0, !PT ;  /* 0x000000ff43437812 */ /* 0x000fe400078ec0ff */
[----:B------:R-:W-:Y:S01]  /*4e00*/  LOP3.LUT R14, R8, 0xff, RZ, 0xc0, !PT ;  /* 0x000000ff080e7812 */ /* 0x000fe200078ec0ff */
[----:B------:R-:W5:Y:S01]  /*4e10*/  LDS.U8 R5, [R24+UR4] ;  /* 0x0000000418057984 */ /* 0x000f620008000000 */
[----:B------:R-:W-:-:S02]  /*4e20*/  LOP3.LUT R13, R6, 0xff, RZ, 0xc0, !PT ;  /* 0x000000ff060d7812 */ /* 0x000fc400078ec0ff */
[----:B------:R-:W-:Y:S01]  /*4e30*/  LOP3.LUT R28, R28, 0xff, RZ, 0xc0, !PT ;  /* 0x000000ff1c1c7812 */ /* 0x000fe200078ec0ff */
[----:B------:R-:W5:Y:S01]  /*4e40*/  LDS.U8 R27, [R27+UR4] ;  /* 0x000000041b1b7984 */ /* 0x000f620008000000 */
[----:B------:R-:W-:Y:S02]  /*4e50*/  LOP3.LUT R18, R9, 0xff, RZ, 0xc0, !PT ;  /* 0x000000ff09127812 */ /* 0x000fe400078ec0ff */
[----:B------:R-:W-:Y:S01]  /*4e60*/  LOP3.LUT R11, R4, 0xff, RZ, 0xc0, !PT ;  /* 0x000000ff040b7812 */ /* 0x000fe200078ec0ff */
[----:B------:R-:W5:Y:S04]  /*4e70*/  LDS.U8 R66, [R66+UR4] ;  /* 0x0000000442427984 */ /* 0x000f680008000000 */
[----:B------:R-:W5:Y:S01]  /*4e80*/  LDS.U8 R4, [R65+UR4] ;  /* 0x0000000441047984 */ /* 0x000f620008000000 */
[----:B0-----:R-:W-:-:S03]  /*4e90*/  IMAD R2, R2, UR5, R3 ;  /* 0x0000000502027c24 */ /* 0x001fc6000f8e0203 */
[----:B------:R-:W0:Y:S01]  /*4ea0*/  LDS.U8 R64, [R64+UR4] ;  /* 0x0000000440407984 */ /* 0x000e220008000000 */
[----:B------:R-:W-:-:S03]  /*4eb0*/  IMAD.SHL.U32 R3, R2, 0x10, RZ ;  /* 0x0000001002037824 */ /* 0x000fc600078e00ff */
[----:B------:R-:W0:Y:S02]  /*4ec0*/  LDS.U8 R12, [R12+UR4] ;  /* 0x000000040c0c7984 */ /* 0x000e240008000000 */
[C---:B-1----:R-:W-:Y:S02]  /*4ed0*/  IADD3 R2, P0, PT, R3.reuse, UR6, RZ ;  /* 0x0000000603027c10 */ /* 0x042fe4000ff1e0ff */
[----:B------:R-:W1:Y:S01]  /*4ee0*/  LDS.U8 R67, [R67+UR4] ;  /* 0x0000000443437984 */ /* 0x000e620008000000 */
[----:B--2---:R-:W-:Y:S02]  /*4ef0*/  LOP3.LUT R0, R0, R15, RZ, 0x3c, !PT ;  /* 0x0000000f00007212 */ /* 0x004fe400078e3cff */
[----:B------:R-:W-:Y:S01]  /*4f00*/  LEA.HI.X.SX32 R3, R3, UR7, 0x1, P0 ;  /* 0x0000000703037c11 */ /* 0x000fe200080f0eff */
[----:B------:R-:W2:Y:S01]  /*4f10*/  LDS.U8 R8, [R13+UR4] ;  /* 0x000000040d087984 */ /* 0x000ea20008000000 */
[----:B---3--:R-:W-:Y:S02]  /*4f20*/  LOP3.LUT R25, R25, R58, RZ, 0x3c, !PT ;  /* 0x0000003a19197212 */ /* 0x008fe400078e3cff */
[----:B------:R-:W-:Y:S01]  /*4f30*/  PRMT R50, R0, 0x7610, R50 ;  /* 0x0000761000327816 */ /* 0x000fe20000000032 */
[----:B------:R-:W3:Y:S01]  /*4f40*/  LDS.U8 R9, [R28+UR4] ;  /* 0x000000041c097984 */ /* 0x000ee20008000000 */
[----:B----4-:R-:W-:-:S03]  /*4f50*/  LOP3.LUT R7, R7, R16, RZ, 0x3c, !PT ;  /* 0x0000001007077212 */ /* 0x010fc600078e3cff */
[----:B------:R-:W4:Y:S01]  /*4f60*/  LDS.U8 R14, [R14+UR4] ;  /* 0x000000040e0e7984 */ /* 0x000f220008000000 */
[----:B-----5:R-:W-:Y:S02]  /*4f70*/  LOP3.LUT R22, R22, R57, RZ, 0x3c, !PT ;  /* 0x0000003916167212 */ /* 0x020fe400078e3cff */
[----:B------:R-:W-:Y:S01]  /*4f80*/  PRMT R49, R7, 0x7610, R49 ;  /* 0x0000761007317816 */ /* 0x000fe20000000031 */
[----:B------:R-:W5:Y:S01]  /*4f90*/  LDS.U8 R19, [R18+UR4] ;  /* 0x0000000412137984 */ /* 0x000f620008000000 */
[----:B------:R-:W-:-:S03]  /*4fa0*/  LOP3.LUT R5, R5, R72, RZ, 0x3c, !PT ;  /* 0x0000004805057212 */ /* 0x000fc600078e3cff */
[----:B------:R-:W5:Y:S01]  /*4fb0*/  LDS.U8 R6, [R11+UR4] ;  /* 0x000000040b067984 */ /* 0x000f620008000000 */
[----:B------:R-:W-:Y:S02]  /*4fc0*/  LOP3.LUT R27, R27, R56, RZ, 0x3c, !PT ;  /* 0x000000381b1b7212 */ /* 0x000fe400078e3cff */
[----:B------:R-:W-:Y:S01]  /*4fd0*/  LOP3.LUT R66, R66, R71, RZ, 0x3c, !PT ;  /* 0x0000004742427212 */ /* 0x000fe200078e3cff */
[----:B------:R-:W-:Y:S01]  /*4fe0*/  STG.E.U8 desc[UR20][R2.64], R48 ;  /* 0x0000003002007986 */ /* 0x000fe2000c101114 */
[----:B------:R-:W-:-:S03]  /*4ff0*/  LOP3.LUT R4, R4, R59, RZ, 0x3c, !PT ;  /* 0x0000003b04047212 */ /* 0x000fc600078e3cff */
[----:B------:R-:W-:Y:S01]  /*5000*/  STG.E.U8 desc[UR20][R2.64+0x1], R47 ;  /* 0x0000012f02007986 */ /* 0x000fe2000c101114 */
[----:B0-----:R-:W-:-:S03]  /*5010*/  LOP3.LUT R64, R64, R61, RZ, 0x3c, !PT ;  /* 0x0000003d40407212 */ /* 0x001fc600078e3cff */
[----:B------:R-:W-:Y:S01]  /*5020*/  STG.E.U8 desc[UR20][R2.64+0x2], R46 ;  /* 0x0000022e02007986 */ /* 0x000fe2000c101114 */
[----:B------:R-:W-:-:S03]  /*5030*/  LOP3.LUT R12, R12, R31, RZ, 0x3c, !PT ;  /* 0x0000001f0c0c7212 */ /* 0x000fc600078e3cff */
[----:B------:R-:W-:Y:S01]  /*5040*/  STG.E.U8 desc[UR20][R2.64+0x3], R45 ;  /* 0x0000032d02007986 */ /* 0x000fe2000c101114 */
[----:B-1----:R-:W-:-:S03]  /*5050*/  LOP3.LUT R67, R67, R70, RZ, 0x3c, !PT ;  /* 0x0000004643437212 */ /* 0x002fc600078e3cff */
[----:B------:R-:W-:Y:S01]  /*5060*/  STG.E.U8 desc[UR20][R2.64+0x4], R44 ;  /* 0x0000042c02007986 */ /* 0x000fe2000c101114 */
[----:B------:R-:W-:Y:S02]  /*5070*/  PRMT R52, R12, 0x7610, R52 ;  /* 0x000076100c347816 */ /* 0x000fe40000000034 */
[----:B--2---:R-:W-:Y:S01]  /*5080*/  LOP3.LUT R73, R8, R73, RZ, 0x3c, !PT ;  /* 0x0000004908497212 */ /* 0x004fe200078e3cff */
[----:B------:R-:W-:Y:S01]  /*5090*/  STG.E.U8 desc[UR20][R2.64+0x5], R43 ;  /* 0x0000052b02007986 */ /* 0x000fe2000c101114 */
[----:B------:R-:W-:Y:S02]  /*50a0*/  PRMT R8, R5, 0x7610, R8 ;  /* 0x0000761005087816 */ /* 0x000fe40000000008 */
[----:B---3--:R-:W-:Y:S01]  /*50b0*/  LOP3.LUT R60, R9, R60, RZ, 0x3c, !PT ;  /* 0x0000003c093c7212 */ /* 0x008fe200078e3cff */
[----:B------:R-:W-:Y:S01]  /*50c0*/  STG.E.U8 desc[UR20][R2.64+0x6], R42 ;  /* 0x0000062a02007986 */ /* 0x000fe2000c101114 */
[----:B------:R-:W-:Y:S02]  /*50d0*/  PRMT R5, R25, 0x7610, R5 ;  /* 0x0000761019057816 */ /* 0x000fe40000000005 */
[----:B----4-:R-:W-:Y:S01]  /*50e0*/  LOP3.LUT R14, R14, R17, RZ, 0x3c, !PT ;  /* 0x000000110e0e7212 */ /* 0x010fe200078e3cff */
[----:B------:R-:W-:Y:S01]  /*50f0*/  STG.E.U8 desc[UR20][R2.64+0x7], R41 ;  /* 0x0000072902007986 */ /* 0x000fe2000c101114 */
[----:B------:R-:W-:-:S02]  /*5100*/  PRMT R9, R66, 0x7610, R9 ;  /* 0x0000761042097816 */ /* 0x000fc40000000009 */
[----:B-----5:R-:W-:Y:S01]  /*5110*/  LOP3.LUT R19, R19, R54, RZ, 0x3c, !PT ;  /* 0x0000003613137212 */ /* 0x020fe200078e3cff */
[----:B------:R-:W-:Y:S01]  /*5120*/  STG.E.U8 desc[UR20][R2.64+0x8], R40 ;  /* 0x0000082802007986 */ /* 0x000fe2000c101114 */
[----:B------:R-:W-:Y:S02]  /*5130*/  PRMT R54, R27, 0x7610, R54 ;  /* 0x000076101b367816 */ /* 0x000fe40000000036 */
[----:B------:R-:W-:Y:S01]  /*5140*/  LOP3.LUT R53, R6, R55, RZ, 0x3c, !PT ;  /* 0x0000003706357212 */ /* 0x000fe200078e3cff */
[----:B------:R-:W-:Y:S01]  /*5150*/  STG.E.U8 desc[UR20][R2.64+0x9], R39 ;  /* 0x0000092702007986 */ /* 0x000fe2000c101114 */
[----:B------:R-:W-:Y:S02]  /*5160*/  PRMT R6, R64, 0x7610, R6 ;  /* 0x0000761040067816 */ /* 0x000fe40000000006 */
[----:B------:R-:W-:Y:S01]  /*5170*/  PRMT R10, R67, 0x7610, R10 ;  /* 0x00007610430a7816 */ /* 0x000fe2000000000a */
[----:B------:R-:W-:Y:S01]  /*5180*/  STG.E.U8 desc[UR20][R2.64+0xa], R38 ;  /* 0x00000a2602007986 */ /* 0x000fe2000c101114 */
[----:B------:R-:W-:-:S02]  /*5190*/  PRMT R7, R73, 0x7610, R7 ;  /* 0x0000761049077816 */ /* 0x000fc40000000007 */
[----:B------:R-:W-:Y:S01]  /*51a0*/  PRMT R0, R14, 0x7610, R0 ;  /* 0x000076100e007816 */ /* 0x000fe20000000000 */
[----:B------:R-:W-:Y:S01]  /*51b0*/  STG.E.U8 desc[UR20][R2.64+0xb], R37 ;  /* 0x00000b2502007986 */ /* 0x000fe2000c101114 */
[----:B------:R-:W-:-:S03]  /*51c0*/  PRMT R51, R19, 0x7610, R51 ;  /* 0x0000761013337816 */ /* 0x000fc60000000033 */
[----:B------:R-:W-:Y:S04]  /*51d0*/  STG.E.U8 desc[UR20][R2.64+0xc], R36 ;  /* 0x00000c2402007986 */ /* 0x000fe8000c101114 */
[----:B------:R-:W-:Y:S04]  /*51e0*/  STG.E.U8 desc[UR20][R2.64+0xd], R35 ;  /* 0x00000d2302007986 */ /* 0x000fe8000c101114 */
[----:B------:R-:W-:Y:S04]  /*51f0*/  STG.E.U8 desc[UR20][R2.64+0xe], R34 ;  /* 0x00000e2202007986 */ /* 0x000fe8000c101114 */
[----:B------:R0:W-:Y:S02]  /*5200*/  STG.E.U8 desc[UR20][R2.64+0xf], R32 ;  /* 0x00000f2002007986 */ /* 0x0001e4000c101114 */
[----:B0-----:R-:W-:-:S02]  /*5210*/  PRMT R3, R4, 0x7610, R3 ;  /* 0x0000761004037816 */ /* 0x001fc40000000003 */
[----:B------:R-:W-:Y:S02]  /*5220*/  PRMT R2, R22, 0x7610, R2 ;  /* 0x0000761016027816 */ /* 0x000fe40000000002 */
[----:B------:R-:W-:-:S07]  /*5230*/  PRMT R4, R60, 0x7610, R4 ;  /* 0x000076103c047816 */ /* 0x000fce0000000004 */
.L_x_39:
[----:B------:R-:W-:Y:S05]  /*5240*/  BSYNC.RECONVERGENT B0 ;  /* 0x0000000000007941 */ /* 0x000fea0003800200 */
.L_x_38:
[----:B------:R-:W0:Y:S01]  /*5250*/  S2R R11, SR_CTAID.X ;  /* 0x00000000000b7919 */ /* 0x000e220000002500 */
[----:B------:R-:W0:Y:S01]  /*5260*/  LDCU UR4, c[0x0][0x360] ;  /* 0x00006c00ff0477ac */ /* 0x000e220008000800 */
[----:B------:R-:W0:Y:S01]  /*5270*/  S2R R12, SR_TID.X ;  /* 0x00000000000c7919 */ /* 0x000e220000002100 */
[----:B------:R-:W2:Y:S01]  /*5280*/  LDCU UR5, c[0x0][0x390] ;  /* 0x00007200ff0577ac */ /* 0x000ea20008000800 */
[----:B0-----:R-:W-:Y:S01]  /*5290*/  IMAD R11, R11, UR4, R12 ;  /* 0x000000040b0b7c24 */ /* 0x001fe2000f8e020c */
[----:B--2---:R-:W-:-:S03]  /*52a0*/  UIADD3 UR4, UPT, UPT, UR5, 0x10, URZ ;  /* 0x0000001005047890 */ /* 0x004fc6000fffe0ff */
[----:B------:R-:W-:Y:S01]  /*52b0*/  IMAD.SHL.U32 R11, R11, 0x10, RZ ;  /* 0x000000100b0b7824 */ /* 0x000fe200078e00ff */
[----:B------:R-:W-:Y:S04]  /*52c0*/  BAR.SYNC.DEFER_BLOCKING 0x0 ;  /* 0x0000000000007b1d */ /* 0x000fe80000010000 */
[C---:B------:R-:W-:Y:S01]  /*52d0*/  ISETP.GE.U32.AND P0, PT, R11.reuse, UR4, PT ;  /* 0x000000040b007c0c */ /* 0x040fe2000bf06070 */
[----:B------:R-:W-:-:S05]  /*52e0*/  VIADD R11, R11, 0x10 ;  /* 0x000000100b0b7836 */ /* 0x000fca0000000000 */
[----:B------:R-:W-:-:S13]  /*52f0*/  ISETP.LE.U32.OR P0, PT, R11, UR5, P0 ;  /* 0x000000050b007c0c */ /* 0x000fda0008703470 */
[----:B------:R-:W-:Y:S05]  /*5300*/  @P0 EXIT ;  /* 0x000000000000094d */ /* 0x000fea0003800000 */
        /* <DEDUP_REMOVED lines=18> */
.L_x_42:
        /* <DEDUP_REMOVED lines=13> */
.L_x_104:


//--------------------- .text._Z10AES_CCMP_1PcS_jS_S_S_S_jPhjS0_ --------------------------
	.section	.text._Z10AES_CCMP_1PcS_jS_S_S_S_jPhjS0_,"ax",@progbits
	.align	128
        .global         _Z10AES_CCMP_1PcS_jS_S_S_S_jPhjS0_
        .type           _Z10AES_CCMP_1PcS_jS_S_S_S_jPhjS0_,@function
        .size           _Z10AES_CCMP_1PcS_jS_S_S_S_jPhjS0_,(.L_x_105 - _Z10AES_CCMP_1PcS_jS_S_S_S_jPhjS0_)
        .other          _Z10AES_CCMP_1PcS_jS_S_S_S_jPhjS0_,@"STO_CUDA_ENTRY STV_DEFAULT"
_Z10AES_CCMP_1PcS_jS_S_S_S_jPhjS0_:
.text._Z10AES_CCMP_1PcS_jS_S_S_S_jPhjS0_:
        /* <DEDUP_REMOVED lines=118> */
.L_x_46:
        /* <DEDUP_REMOVED lines=80> */
.L_x_44:
        /* <DEDUP_REMOVED lines=30> */
.L_x_45:
[----:B------:R-:W-:Y:S05]  /*0e40*/  BSYNC.RECONVERGENT B0 ;  /* 0x0000000000007941 */ /* 0x000fea0003800200 */
.L_x_43:
        /* <DEDUP_REMOVED lines=20> */
[----:B------:R0:W5:Y:S01]  /*0f90*/  LDG.E.U8 R20, desc[UR20][R2.64+0xf] ;  /* 0x00000f1402147981 */ /* 0x000162000c1e1100 */
[----:B------:R-:W1:Y:S01]  /*0fa0*/  S2UR UR5, SR_CgaCtaId ;  /* 0x00000000000579c3 */ /* 0x000e620000008800 */
[----:B------:R-:W-:-:S02]  /*0fb0*/  UMOV UR4, 0x400 ;  /* 0x0000040000047882 */ /* 0x000fc40000000000 */
[----:B------:R-:W-:Y:S01]  /*0fc0*/  UIADD3 UR6, UPT, UPT, UR4, 0x100, URZ ;  /* 0x0000010004067890 */ /* 0x000fe2000fffe0ff */
[----:B0-----:R-:W-:Y:S01]  /*0fd0*/  IMAD.MOV.U32 R2, RZ, RZ, 0x10 ;  /* 0x00000010ff027424 */ /* 0x001fe200078e00ff */
[----:B-1----:R-:W-:Y:S02]  /*0fe0*/  ULEA UR7, UR5, UR4, 0x18 ;  /* 0x0000000405077291 */ /* 0x002fe4000f8ec0ff */
[----:B------:R-:W-:Y:S02]  /*0ff0*/  UIADD3 UR4, UPT, UPT, UR4, 0x400, URZ ;  /* 0x0000040004047890 */ /* 0x000fe4000fffe0ff */
[----:B------:R-:W-:Y:S02]  /*1000*/  ULEA UR6, UR5, UR6, 0x18 ;  /* 0x0000000605067291 */ /* 0x000fe4000f8ec0ff */
[----:B------:R-:W-:-:S03]  /*1010*/  ULEA UR4, UR5, UR4, 0x18 ;  /* 0x0000000405047291 */ /* 0x000fc6000f8ec0ff */
[----:B--2---:R0:W-:Y:S04]  /*1020*/  STS.U8 [UR7+0x400], R21 ;  /* 0x00040015ff007988 */ /* 0x0041e80008000007 */
[----:B---3--:R0:W-:Y:S04]  /*1030*/  STS.U8 [UR7+0x401], R4 ;  /* 0x00040104ff007988 */ /* 0x0081e80008000007 */
[----:B----4-:R0:W-:Y:S04]  /*1040*/  STS.U8 [UR7+0x402], R5 ;  /* 0x00040205ff007988 */ /* 0x0101e80008000007 */
[----:B-----5:R0:W-:Y:S04]  /*1050*/  STS.U8 [UR7+0x403], R6 ;  /* 0x00040306ff007988 */ /* 0x0201e80008000007 */
        /* <DEDUP_REMOVED lines=11> */
[----:B------:R0:W-:Y:S02]  /*1110*/  STS.U8 [UR7+0x40f], R20 ;  /* 0x00040f14ff007988 */ /* 0x0001e40008000007 */
.L_x_50:
[----:B------:R-:W-:Y:S01]  /*1120*/  LOP3.LUT P0, RZ, R2, 0x8, RZ, 0xc0, !PT ;  /* 0x0000000802ff7812 */ /* 0x000fe2000780c0ff */
[----:B0-----:R0:W1:Y:S04]  /*1130*/  LDS.U8 R10, [R2+UR4+-0x10] ;  /* 0xfffff004020a7984 */ /* 0x0010680008000000 */
        /* <DEDUP_REMOVED lines=23> */
.L_x_49:
[----:B-1----:R-:W-:Y:S02]  /*12b0*/  LOP3.LUT R17, R17, R10, RZ, 0x3c, !PT ;  /* 0x0000000a11117212 */ /* 0x002fe400078e3cff */
[----:B--2---:R-:W-:Y:S02]  /*12c0*/  LOP3.LUT R9, R18, R9, RZ, 0x3c, !PT ;  /* 0x0000000912097212 */ /* 0x004fe400078e3cff */
[----:B---3--:R-:W-:Y:S01]  /*12d0*/  LOP3.LUT R19, R19, R14, RZ, 0x3c, !PT ;  /* 0x0000000e13137212 */ /* 0x008fe200078e3cff */
[----:B------:R1:W-:Y:S01]  /*12e0*/  STS.U8 [R2+UR4], R17 ;  /* 0x0000001102007988 */ /* 0x0003e20008000004 */
[----:B----4-:R-:W-:Y:S02]  /*12f0*/  LOP3.LUT R11, R20, R11, RZ, 0x3c, !PT ;  /* 0x0000000b140b7212 */ /* 0x010fe400078e3cff */
[----:B0-----:R-:W-:Y:S01]  /*1300*/  LOP3.LUT R3, R17, R16, RZ, 0x3c, !PT ;  /* 0x0000001011037212 */ /* 0x001fe200078e3cff */
[----:B------:R-:W-:Y:S01]  /*1310*/  STS.U8 [R2+UR4+0x1], R9 ;  /* 0x0000010902007988 */ /* 0x000fe20008000004 */
[----:B------:R-:W-:-:S02]  /*1320*/  LOP3.LUT R5, R9, R22, RZ, 0x3c, !PT ;  /* 0x0000001609057212 */ /* 0x000fc400078e3cff */
[----:B------:R-:W-:Y:S01]  /*1330*/  LOP3.LUT R7, R19, R24, RZ, 0x3c, !PT ;  /* 0x0000001813077212 */ /* 0x000fe200078e3cff */
[----:B------:R0:W-:Y:S01]  /*1340*/  STS.U8 [R2+UR4+0x2], R19 ;  /* 0x0000021302007988 */ /* 0x0001e20008000004 */
[----:B------:R-:W-:Y:S02]  /*1350*/  LOP3.LUT R15, R11, R26, RZ, 0x3c, !PT ;  /* 0x0000001a0b0f7212 */ /* 0x000fe400078e3cff */
[----:B-1----:R-:W-:Y:S01]  /*1360*/  PRMT R17, R3, 0x7610, R17 ;  /* 0x0000761003117816 */ /* 0x002fe20000000011 */
[----:B------:R-:W-:Y:S01]  /*1370*/  STS.U8 [R2+UR4+0x3], R11 ;  /* 0x0000030b02007988 */ /* 0x000fe20008000004 */
[----:B------:R-:W-:Y:S02]  /*1380*/  PRMT R18, R5, 0x7610, R18 ;  /* 0x0000761005127816 */ /* 0x000fe40000000012 */
[----:B------:R-:W-:Y:S01]  /*1390*/  PRMT R20, R15, 0x7610, R20 ;  /* 0x000076100f147816 */ /* 0x000fe20000000014 */
[----:B------:R-:W-:Y:S01]  /*13a0*/  STS.U8 [R2+UR4+0x4], R3 ;  /* 0x0000040302007988 */ /* 0x000fe20008000004 */
[----:B0-----:R-:W-:-:S03]  /*13b0*/  PRMT R19, R7, 0x7610, R19 ;  /* 0x0000761007137816 */ /* 0x001fc60000000013 */
[----:B------:R-:W-:Y:S04]  /*13c0*/  STS.U8 [R2+UR4+0x5], R5 ;  /* 0x0000050502007988 */ /* 0x000fe80008000004 */
[----:B------:R-:W-:Y:S04]  /*13d0*/  STS.U8 [R2+UR4+0x6], R7 ;  /* 0x0000060702007988 */ /* 0x000fe80008000004 */
[----:B------:R0:W-:Y:S02]  /*13e0*/  STS.U8 [R2+UR4+0x7], R15 ;  /* 0x0000070f02007988 */ /* 0x0001e40008000004 */
[----:B0-----:R-:W-:-:S05]  /*13f0*/  VIADD R2, R2, 0x8 ;  /* 0x0000000802027836 */ /* 0x001fca0000000000 */
[----:B------:R-:W-:-:S13]  /*1400*/  ISETP.GE.U32.AND P0, PT, R2, 0xb0, PT ;  /* 0x000000b00200780c */ /* 0x000fda0003f06070 */
[----:B------:R-:W-:Y:S05]  /*1410*/  @!P0 BRA `(.L_x_50) ;  /* 0xfffffffc00408947 */ /* 0x000fea000383ffff */
.L_x_48:
[----:B------:R-:W-:Y:S05]  /*1420*/  BSYNC.RECONVERGENT B0 ;  /* 0x0000000000007941 */ /* 0x000fea0003800200 */
.L_x_47:
[----:B------:R-:W2:Y:S01]  /*1430*/  LDCU UR4, c[0x0][0x3c8] ;  /* 0x00007900ff0477ac */ /* 0x000ea20008000800 */
[----:B------:R3:W-:Y:S01]  /*1440*/  STL.128 [R1], RZ ;  /* 0x000000ff01007387 */ /* 0x0007e20000100c00 */
[----:B------:R-:W-:Y:S01]  /*1450*/  ISETP.NE.AND P0, PT, R0, RZ, PT ;  /* 0x000000ff0000720c */ /* 0x000fe20003f05270 */
[----:B------:R-:W-:Y:S01]  /*1460*/  BSSY.RECONVERGENT B0, `(.L_x_51) ;  /* 0x0000158000007945 */ /* 0x000fe20003800200 */
[----:B------:R-:W-:Y:S02]  /*1470*/  PRMT R8, RZ, 0x7610, R8 ;  /* 0x00007610ff087816 */ /* 0x000fe40000000008 */
[----:B-1----:R-:W-:Y:S02]  /*1480*/  PRMT R7, RZ, 0x7610, R7 ;  /* 0x00007610ff077816 */ /* 0x002fe40000000007 */
[----:B------:R-:W-:Y:S02]  /*1490*/  PRMT R9, RZ, 0x7610, R9 ;  /* 0x00007610ff097816 */ /* 0x000fe40000000009 */
[----:B0-----:R-:W-:-:S02]  /*14a0*/  PRMT R10, RZ, 0x7610, R10 ;  /* 0x00007610ff0a7816 */ /* 0x001fc4000000000a */
[----:B------:R-:W-:Y:S02]  /*14b0*/  PRMT R6, RZ, 0x7610, R6 ;  /* 0x00007610ff067816 */ /* 0x000fe40000000006 */
[----:B------:R-:W-:Y:S02]  /*14c0*/  PRMT R5, RZ, 0x7610, R5 ;  /* 0x00007610ff057816 */ /* 0x000fe40000000005 */
[----:B------:R-:W-:Y:S02]  /*14d0*/  PRMT R4, RZ, 0x7610, R4 ;  /* 0x00007610ff047816 */ /* 0x000fe40000000004 */
[----:B--2---:R-:W-:Y:S02]  /*14e0*/  ISETP.EQ.OR P0, PT, RZ, UR4, P0 ;  /* 0x00000004ff007c0c */ /* 0x004fe40008702670 */
[----:B------:R-:W-:Y:S02]  /*14f0*/  PRMT R3, RZ, 0x7610, R3 ;  /* 0x00007610ff037816 */ /* 0x000fe40000000003 */
[----:B------:R-:W-:-:S02]  /*1500*/  PRMT R2, RZ, 0x7610, R2 ;  /* 0x00007610ff027816 */ /* 0x000fc40000000002 */
[----:B------:R-:W-:Y:S02]  /*1510*/  PRMT R0, RZ, 0x7610, R0 ;  /* 0x00007610ff007816 */ /* 0x000fe40000000000 */
[----:B------:R-:W-:Y:S02]  /*1520*/  PRMT R27, RZ, 0x7610, R27 ;  /* 0x00007610ff1b7816 */ /* 0x000fe4000000001b */
[----:B------:R-:W-:Y:S02]  /*1530*/  PRMT R25, RZ, 0x7610, R25 ;  /* 0x00007610ff197816 */ /* 0x000fe40000000019 */
[----:B------:R-:W-:Y:S02]  /*1540*/  PRMT R26, RZ, 0x7610, R26 ;  /* 0x00007610ff1a7816 */ /* 0x000fe4000000001a */
[----:B------:R-:W-:Y:S02]  /*1550*/  PRMT R23, RZ, 0x7610, R23 ;  /* 0x00007610ff177816 */ /* 0x000fe40000000017 */
[----:B------:R-:W-:-:S02]  /*1560*/  PRMT R24, RZ, 0x7610, R24 ;  /* 0x00007610ff187816 */ /* 0x000fc40000000018 */
[----:B------:R-:W-:Y:S01]  /*1570*/  PRMT R62, RZ, 0x7610, R62 ;  /* 0x00007610ff3e7816 */ /* 0x000fe2000000003e */
[----:B------:R-:W-:Y:S06]  /*1580*/  BAR.SYNC.DEFER_BLOCKING 0x0 ;  /* 0x0000000000007b1d */ /* 0x000fec0000010000 */
[----:B---3--:R-:W-:Y:S05]  /*1590*/  @P0 BRA `(.L_x_52) ;  /* 0x0000001400100947 */ /* 0x008fea0003800000 */
        /* <DEDUP_REMOVED lines=21> */
.L_x_55:
[----:B-1----:R-:W1:Y:S01]  /*16f0*/  LDCU.64 UR6, c[0x0][0x3c0] ;  /* 0x00007800ff0677ac */ /* 0x002e620008000a00 */
[----:B------:R-:W-:Y:S02]  /*1700*/  IMAD.MOV.U32 R4, RZ, RZ, 0x1 ;  /* 0x00000001ff047424 */ /* 0x000fe400078e00ff */
[----:B------:R-:W-:Y:S01]  /*1710*/  IMAD.MOV.U32 R0, RZ, RZ, RZ ;  /* 0x000000ffff007224 */ /* 0x000fe200078e00ff */
[----:B------:R-:W-:Y:S01]  /*1720*/  UMOV UR5, UR4 ;  /* 0x0000000400057c82 */ /* 0x000fe20008000000 */
[----:B------:R-:W-:Y:S01]  /*1730*/  IMAD.MOV.U32 R8, RZ, RZ, RZ ;  /* 0x000000ffff087224 */ /* 0x000fe200078e00ff */
[----:B-1----:R-:W-:-:S04]  /*1740*/  UIADD3 UR6, UP0, UPT, UR4, UR6, URZ ;  /* 0x0000000604067290 */ /* 0x002fc8000ff1e0ff */
[----:B------:R-:W-:-:S12]  /*1750*/  UIADD3.X UR7, UPT, UPT, URZ, UR7, URZ, UP0, !UPT ;  /* 0x00000007ff077290 */ /* 0x000fd800087fe4ff */
.L_x_53:
        /* <DEDUP_REMOVED lines=43> */
[----:B0-----:R-:W-:Y:S02]  /*1a10*/  LOP3.LUT R40, R0, R31, RZ, 0x3c, !PT ;  /* 0x0000001f00287212 */ /* 0x001fe400078e3cff */
        /* <DEDUP_REMOVED lines=9> */
[----:B------:R-:W-:Y:S02]  /*1ab0*/  PRMT R35, R8, 0x7770, RZ ;  /* 0x0000777008237816 */ /* 0x000fe400000000ff */
        /* <DEDUP_REMOVED lines=11> */
[----:B------:R-:W-:Y:S02]  /*1b70*/  PRMT R5, R34, 0x7610, R5 ;  /* 0x0000761022057816 */ /* 0x000fe40000000005 */
[----:B------:R-:W-:-:S02]  /*1b80*/  LOP3.LUT R35, R35, R14, RZ, 0x3c, !PT ;  /* 0x0000000e23237212 */ /* 0x000fc400078e3cff */
[----:B------:R-:W-:Y:S02]  /*1b90*/  PRMT R4, R39, 0x7610, R4 ;  /* 0x0000761027047816 */ /* 0x000fe40000000004 */
[----:B------:R-:W-:Y:S02]  /*1ba0*/  PRMT R2, R32, 0x7610, R2 ;  /* 0x0000761020027816 */ /* 0x000fe40000000002 */
[----:B------:R-:W-:Y:S02]  /*1bb0*/  PRMT R3, R36, 0x7610, R3 ;  /* 0x0000761024037816 */ /* 0x000fe40000000003 */
[----:B------:R-:W-:Y:S02]  /*1bc0*/  PRMT R34, R33, 0x7610, R34 ;  /* 0x0000761021227816 */ /* 0x000fe40000000022 */
[----:B------:R-:W-:-:S07]  /*1bd0*/  PRMT R7, R38, 0x7610, R7 ;  /* 0x0000761026077816 */ /* 0x000fce0000000007 */
.L_x_54:
        /* <DEDUP_REMOVED lines=13> */
[----:B------:R-:W2:Y:S01]  /*1cb0*/  LDS.U8 R36, [R36+UR8] ;  /* 0x0000000824247984 */ /* 0x000ea20008000000 */
[----:B------:R-:W-:Y:S02]  /*1cc0*/  LOP3.LUT R35, R11, 0xff, RZ, 0xc0, !PT ;  /* 0x000000ff0b237812 */ /* 0x000fe400078ec0ff */
[----:B------:R-:W-:Y:S01]  /*1cd0*/  LOP3.LUT R40, R9, 0xff, RZ, 0xc0, !PT ;  /* 0x000000ff09287812 */ /* 0x000fe200078ec0ff */
[----:B------:R-:W3:Y:S01]  /*1ce0*/  LDS.U8 R39, [R39+UR8] ;  /* 0x0000000827277984 */ /* 0x000ee20008000000 */
[----:B------:R-:W-:Y:S02]  /*1cf0*/  LOP3.LUT R34, R34, 0xff, RZ, 0xc0, !PT ;  /* 0x000000ff22227812 */ /* 0x000fe400078ec0ff */
[----:B------:R-:W-:Y:S01]  /*1d00*/  LOP3.LUT R9, R4, 0xff, RZ, 0xc0, !PT ;  /* 0x000000ff04097812 */ /* 0x000fe200078ec0ff */
[----:B------:R4:W-:Y:S01]  /*1d10*/  LDS.U8 R0, [R33+UR8] ;  /* 0x0000000821007984 */ /* 0x0009e20008000000 */
[----:B------:R-:W-:-:S02]  /*1d20*/  LOP3.LUT R11, R8, 0xff, RZ, 0xc0, !PT ;  /* 0x000000ff080b7812 */ /* 0x000fc400078ec0ff */
[----:B------:R-:W-:Y:S01]  /*1d30*/  LOP3.LUT R10, R10, 0xff, RZ, 0xc0, !PT ;  /* 0x000000ff0a0a7812 */ /* 0x000fe200078ec0ff */
[----:B------:R-:W-:Y:S01]  /*1d40*/  LDS.U8 R51, [UR12+0x2] ;  /* 0x0000020cff337984 */ /* 0x000fe20008000000 */
[----:B------:R-:W-:-:S03]  /*1d50*/  LOP3.LUT R38, R7, 0xff, RZ, 0xc0, !PT ;  /* 0x000000ff07267812 */ /* 0x000fc600078ec0ff */
[----:B------:R-:W-:Y:S01]  /*1d60*/  LDS.U8 R49, [UR12] ;  /* 0x0000000cff317984 */ /* 0x000fe20008000000 */
[----:B----4-:R-:W-:-:S03]  /*1d70*/  LOP3.LUT R33, R6, 0xff, RZ, 0xc0, !PT ;  /* 0x000000ff06217812 */ /* 0x010fc600078ec0ff */
[----:B------:R-:W-:Y:S04]  /*1d80*/  LDS.U8 R50, [UR12+0x1] ;  /* 0x0000010cff327984 */ /* 0x000fe80008000000 */
[----:B------:R-:W-:Y:S04]  /*1d90*/  LDS.U8 R52, [UR12+0x3] ;  /* 0x0000030cff347984 */ /* 0x000fe80008000000 */
[----:B------:R-:W-:Y:S04]  /*1da0*/  LDS.U8 R5, [R5+UR8] ;  /* 0x0000000805057984 */ /* 0x000fe80008000000 */
[----:B0-----:R-:W-:Y:S04]  /*1db0*/  LDS.U8 R45, [R32+UR9] ;  /* 0x00000009202d7984 */ /* 0x001fe80008000000 */
[----:B-1----:R-:W0:Y:S04]  /*1dc0*/  LDS.U8 R46, [R37+UR10] ;  /* 0x0000000a252e7984 */ /* 0x002e280008000000 */
[----:B--2---:R-:W-:Y:S04]  /*1dd0*/  LDS.U8 R41, [R36+UR9] ;  /* 0x0000000924297984 */ /* 0x004fe80008000000 */
[----:B---3--:R-:W1:Y:S04]  /*1de0*/  LDS.U8 R42, [R39+UR10] ;  /* 0x0000000a272a7984 */ /* 0x008e680008000000 */
[----:B------:R-:W-:Y:S04]  /*1df0*/  LDS.U8 R47, [R36+UR10] ;  /* 0x0000000a242f7984 */ /* 0x000fe80008000000 */
[----:B------:R-:W-:Y:S04]  /*1e00*/  LDS.U8 R43, [R39+UR9] ;  /* 0x00000009272b7984 */ /* 0x000fe80008000000 */
[----:B------:R-:W2:Y:S04]  /*1e10*/  LDS.U8 R44, [R32+UR10] ;  /* 0x0000000a202c7984 */ /* 0x000ea80008000000 */
[----:B------:R-:W3:Y:S04]  /*1e20*/  LDS.U8 R48, [R37+UR9] ;  /* 0x0000000925307984 */ /* 0x000ee80008000000 */
[----:B------:R-:W4:Y:S04]  /*1e30*/  LDS.U8 R2, [R2+UR8] ;  /* 0x0000000802027984 */ /* 0x000f280008000000 */
[----:B------:R-:W5:Y:S04]  /*1e40*/  LDS.U8 R3, [R3+UR8] ;  /* 0x0000000803037984 */ /* 0x000f680008000000 */
[----:B------:R0:W5:Y:S04]  /*1e50*/  LDS.U8 R4, [R34+UR8] ;  /* 0x0000000822047984 */ /* 0x0001680008000000 */
[----:B------:R1:W5:Y:S01]  /*1e60*/  LDS.U8 R7, [R35+UR8] ;  /* 0x0000000823077984 */ /* 0x0003620008000000 */
[----:B0-----:R-:W-:-:S03]  /*1e70*/  LOP3.LUT R45, R51, R45, R46, 0x96, !PT ;  /* 0x0000002d332d7212 */ /* 0x001fc600078e962e */
[----:B------:R-:W-:Y:S01]  /*1e80*/  LDS.U8 R8, [R40+UR8] ;  /* 0x0000000828087984 */ /* 0x000fe20008000000 */
[----:B------:R-:W-:-:S03]  /*1e90*/  LOP3.LUT R34, R39, R45, R36, 0x96, !PT ;  /* 0x0000002d27227212 */ /* 0x000fc600078e9624 */
[----:B------:R-:W-:Y:S01]  /*1ea0*/  LDS.U8 R9, [R9+UR8] ;  /* 0x0000000809097984 */ /* 0x000fe20008000000 */
[----:B-1----:R-:W-:-:S03]  /*1eb0*/  LOP3.LUT R41, R49, R42, R41, 0x96, !PT ;  /* 0x0000002a31297212 */ /* 0x002fc600078e9629 */
[----:B------:R-:W-:Y:S01]  /*1ec0*/  LDS.U8 R6, [R38+UR8] ;  /* 0x0000000826067984 */ /* 0x000fe20008000000 */
[----:B------:R-:W-:-:S03]  /*1ed0*/  LOP3.LUT R35, R37, R41, R32, 0x96, !PT ;  /* 0x0000002925237212 */ /* 0x000fc600078e9620 */
[----:B------:R-:W-:Y:S04]  /*1ee0*/  LDS.U8 R11, [R11+UR8] ;  /* 0x000000080b0b7984 */ /* 0x000fe80008000000 */
[----:B------:R-:W-:Y:S01]  /*1ef0*/  LDS.U8 R10, [R10+UR8] ;  /* 0x000000080a0a7984 */ /* 0x000fe20008000000 */
[----:B--2---:R-:W-:-:S03]  /*1f00*/  LOP3.LUT R43, R50, R43, R44, 0x96, !PT ;  /* 0x0000002b322b7212 */ /* 0x004fc600078e962c */
[----:B------:R-:W-:Y:S01]  /*1f10*/  LDS.U8 R33, [R33+UR8] ;  /* 0x0000000821217984 */ /* 0x000fe20008000000 */
[----:B---3--:R-:W-:Y:S02]  /*1f20*/  LOP3.LUT R47, R52, R47, R48, 0x96, !PT ;  /* 0x0000002f342f7212 */ /* 0x008fe400078e9630 */
[----:B------:R-:W-:Y:S01]  /*1f30*/  LOP3.LUT R36, R37, R43, R36, 0x96, !PT ;  /* 0x0000002b25247212 */ /* 0x000fe200078e9624 */
[----:B------:R-:W-:Y:S01]  /*1f40*/  LDS.U8 R71, [UR12+0x6] ;  /* 0x0000060cff477984 */ /* 0x000fe20008000000 */
[----:B------:R-:W-:-:S03]  /*1f50*/  LOP3.LUT R32, R32, R47, R39, 0x96, !PT ;  /* 0x0000002f20207212 */ /* 0x000fc600078e9627 */
[----:B------:R-:W-:Y:S04]  /*1f60*/  LDS.U8 R69, [UR12+0x4] ;  /* 0x0000040cff457984 */ /* 0x000fe80008000000 */
[----:B------:R-:W-:Y:S04]  /*1f70*/  LDS.U8 R66, [R0+UR10] ;  /* 0x0000000a00427984 */ /* 0x000fe80008000000 */
[----:B------:R-:W-:Y:S04]  /*1f80*/  LDS.U8 R61, [R5+UR9] ;  /* 0x00000009053d7984 */ /* 0x000fe80008000000 */
[----:B----4-:R-:W0:Y:S04]  /*1f90*/  LDS.U8 R62, [R2+UR10] ;  /* 0x0000000a023e7984 */ /* 0x010e280008000000 */
[----:B-----5:R-:W1:Y:S04]  /*1fa0*/  LDS.U8 R65, [R3+UR9] ;  /* 0x0000000903417984 */ /* 0x020e680008000000 */
[----:B------:R-:W-:Y:S04]  /*1fb0*/  LDS.U8 R70, [UR12+0x5] ;  /* 0x0000050cff467984 */ /* 0x000fe80008000000 */
[----:B------:R-:W-:Y:S04]  /*1fc0*/  LDS.U8 R72, [UR12+0x7] ;  /* 0x0000070cff487984 */ /* 0x000fe80008000000 */
[----:B------:R-:W-:Y:S04]  /*1fd0*/  LDS.U8 R59, [UR12+0xa] ;  /* 0x00000a0cff3b7984 */ /* 0x000fe80008000000 */
[----:B------:R-:W-:Y:S04]  /*1fe0*/  LDS.U8 R68, [R0+UR9] ;  /* 0x0000000900447984 */ /* 0x000fe80008000000 */
[----:B------:R-:W-:Y:S04]  /*1ff0*/  LDS.U8 R63, [R2+UR9] ;  /* 0x00000009023f7984 */ /* 0x000fe80008000000 */
[----:B------:R-:W2:Y:S04]  /*2000*/  LDS.U8 R64, [R3+UR10] ;  /* 0x0000000a03407984 */ /* 0x000ea80008000000 */
[----:B------:R-:W3:Y:S04]  /*2010*/  LDS.U8 R67, [R5+UR10] ;  /* 0x0000000a05437984 */ /* 0x000ee80008000000 */
[----:B------:R-:W-:Y:S04]  /*2020*/  LDS.U8 R60, [R4+UR9] ;  /* 0x00000009043c7984 */ /* 0x000fe80008000000 */
[----:B------:R-:W4:Y:S01]  /*2030*/  LDS.U8 R40, [R7+UR10] ;  /* 0x0000000a07287984 */ /* 0x000f220008000000 */
[----:B0-----:R-:W-:-:S03]  /*2040*/  LOP3.LUT R61, R69, R62, R61, 0x96, !PT ;  /* 0x0000003e453d7212 */ /* 0x001fc600078e963d */
[----:B------:R-:W-:Y:S01]  /*2050*/  LDS.U8 R58, [UR12+0x8] ;  /* 0x0000080cff3a7984 */ /* 0x000fe20008000000 */
[----:B-1----:R-:W-:Y:S02]  /*2060*/  LOP3.LUT R65, R71, R65, R66, 0x96, !PT ;  /* 0x0000004147417212 */ /* 0x002fe400078e9642 */
[----:B------:R-:W-:Y:S01]  /*2070*/  LOP3.LUT R61, R0, R61, R3, 0x96, !PT ;  /* 0x0000003d003d7212 */ /* 0x000fe200078e9603 */
[----:B------:R-:W-:Y:S01]  /*2080*/  LDS.U8 R56, [UR12+0x9] ;  /* 0x0000090cff387984 */ /* 0x000fe20008000000 */
[----:B------:R-:W-:-:S03]  /*2090*/  LOP3.LUT R62, R2, R65, R5, 0x96, !PT ;  /* 0x00000041023e7212 */ /* 0x000fc600078e9605 */
[----:B------:R-:W-:Y:S04]  /*20a0*/  LDS.U8 R53, [UR12+0xb] ;  /* 0x00000b0cff357984 */ /* 0x000fe80008000000 */
[----:B------:R-:W-:Y:S04]  /*20b0*/  LDS.U8 R49, [UR12+0xe] ;  /* 0x00000e0cff317984 */ /* 0x000fe80008000000 */
[----:B------:R-:W-:Y:S04]  /*20c0*/  LDS.U8 R48, [UR12+0xc] ;  /* 0x00000c0cff307984 */ /* 0x000fe80008000000 */
[----:B------:R-:W-:Y:S04]  /*20d0*/  LDS.U8 R43, [UR12+0xf] ;  /* 0x00000f0cff2b7984 */ /* 0x000fe80008000000 */
[----:B------:R-:W-:Y:S01]  /*20e0*/  LDS.U8 R39, [R4+UR10] ;  /* 0x0000000a04277984 */ /* 0x000fe20008000000 */
[----:B--2---:R-:W-:-:S03]  /*20f0*/  LOP3.LUT R63, R70, R63, R64, 0x96, !PT ;  /* 0x0000003f463f7212 */ /* 0x004fc600078e9640 */
[----:B------:R-:W-:Y:S01]  /*2100*/  LDS.U8 R52, [R7+UR9] ;  /* 0x0000000907347984 */ /* 0x000fe20008000000 */
[----:B---3--:R-:W-:Y:S02]  /*2110*/  LOP3.LUT R67, R72, R67, R68, 0x96, !PT ;  /* 0x0000004348437212 */ /* 0x008fe400078e9644 */
[--C-:B------:R-:W-:Y:S01]  /*2120*/  LOP3.LUT R0, R0, R63, R5.reuse, 0x96, !PT ;  /* 0x0000003f00007212 */ /* 0x100fe200078e9605 */
[----:B------:R-:W-:Y:S01]  /*2130*/  LDS.U8 R51, [R8+UR9] ;  /* 0x0000000908337984 */ /* 0x000fe20008000000 */
[----:B------:R-:W-:Y:S02]  /*2140*/  LOP3.LUT R2, R3, R67, R2, 0x96, !PT ;  /* 0x0000004303027212 */ /* 0x000fe400078e9602 */
[----:B------:R-:W-:Y:S01]  /*2150*/  PRMT R5, R0, 0x7610, R5 ;  /* 0x0000761000057816 */ /* 0x000fe20000000005 */
[----:B------:R-:W0:Y:S01]  /*2160*/  LDS.U8 R57, [R9+UR10] ;  /* 0x0000000a09397984 */ /* 0x000e220008000000 */
[----:B----4-:R-:W-:Y:S02]  /*2170*/  LOP3.LUT R40, R59, R60, R40, 0x96, !PT ;  /* 0x0000003c3b287212 */ /* 0x010fe400078e9628 */
[----:B------:R-:W-:Y:S01]  /*2180*/  PRMT R3, R32, 0x7610, R3 ;  /* 0x0000761020037816 */ /* 0x000fe20000000003 */
[----:B------:R-:W1:Y:S01]  /*2190*/  LDS.U8 R55, [R9+UR9] ;  /* 0x0000000909377984 */ /* 0x000e620008000000 */
[----:B------:R-:W-:-:S03]  /*21a0*/  LOP3.LUT R40, R9, R40, R8, 0x96, !PT ;  /* 0x0000002809287212 */ /* 0x000fc600078e9608 */
[----:B------:R-:W2:Y:S04]  /*21b0*/  LDS.U8 R54, [R8+UR10] ;  /* 0x0000000a08367984 */ /* 0x000ea80008000000 */
[----:B------:R-:W-:Y:S04]  /*21c0*/  LDS.U8 R47, [R6+UR10] ;  /* 0x0000000a062f7984 */ /* 0x000fe80008000000 */
[----:B------:R-:W-:Y:S04]  /*21d0*/  LDS.U8 R50, [R11+UR9] ;  /* 0x000000090b327984 */ /* 0x000fe80008000000 */
[----:B------:R-:W3:Y:S04]  /*21e0*/  LDS.U8 R38, [R10+UR10] ;  /* 0x0000000a0a267984 */ /* 0x000ee80008000000 */
[----:B------:R-:W4:Y:S04]  /*21f0*/  LDS.U8 R41, [R33+UR9] ;  /* 0x0000000921297984 */ /* 0x000f280008000000 */
[----:B------:R-:W-:Y:S04]  /*2200*/  LDS.U8 R42, [R10+UR9] ;  /* 0x000000090a2a7984 */ /* 0x000fe80008000000 */
[----:B------:R-:W5:Y:S04]  /*2210*/  LDS.U8 R44, [R33+UR10] ;  /* 0x0000000a212c7984 */ /* 0x000f680008000000 */
[----:B------:R-:W-:Y:S04]  /*2220*/  LDS.U8 R46, [UR12+0xd] ;  /* 0x00000d0cff2e7984 */ /* 0x000fe80008000000 */
[----:B------:R-:W-:Y:S01]  /*2230*/  LDS.U8 R45, [R6+UR9] ;  /* 0x00000009062d7984 */ /* 0x000fe20008000000 */
[----:B0-----:R-:W-:-:S03]  /*2240*/  LOP3.LUT R51, R58, R57, R51, 0x96, !PT ;  /* 0x000000393a337212 */ /* 0x001fc600078e9633 */
[----:B------:R0:W0:Y:S01]  /*2250*/  LDS.U8 R37, [R11+UR10] ;  /* 0x0000000a0b257984 */ /* 0x0000220008000000 */
[----:B-1----:R-:W-:Y:S02]  /*2260*/  LOP3.LUT R39, R56, R55, R39, 0x96, !PT ;  /* 0x0000003738277212 */ /* 0x002fe400078e9627 */
[----:B------:R-:W-:Y:S02]  /*2270*/  LOP3.LUT R51, R7, R51, R4, 0x96, !PT ;  /* 0x0000003307337212 */ /* 0x000fe400078e9604 */
[----:B--2---:R-:W-:Y:S02]  /*2280*/  LOP3.LUT R52, R53, R54, R52, 0x96, !PT ;  /* 0x0000003635347212 */ /* 0x004fe400078e9634 */
[----:B------:R-:W-:Y:S02]  /*2290*/  LOP3.LUT R39, R7, R39, R8, 0x96, !PT ;  /* 0x0000002707277212 */ /* 0x000fe400078e9608 */
[----:B------:R-:W-:Y:S02]  /*22a0*/  LOP3.LUT R52, R4, R52, R9, 0x96, !PT ;  /* 0x0000003404347212 */ /* 0x000fe400078e9609 */
[----:B------:R-:W-:-:S02]  /*22b0*/  PRMT R7, R36, 0x7610, R7 ;  /* 0x0000761024077816 */ /* 0x000fc40000000007 */
[----:B------:R-:W-:Y:S02]  /*22c0*/  PRMT R8, R62, 0x7610, R8 ;  /* 0x000076103e087816 */ /* 0x000fe40000000008 */
[----:B------:R-:W-:Y:S02]  /*22d0*/  PRMT R9, R51, 0x7610, R9 ;  /* 0x0000761033097816 */ /* 0x000fe40000000009 */
[----:B---3--:R-:W-:Y:S02]  /*22e0*/  LOP3.LUT R38, R49, R50, R38, 0x96, !PT ;  /* 0x0000003231267212 */ /* 0x008fe400078e9626 */
[----:B----4-:R-:W-:Y:S02]  /*22f0*/  LOP3.LUT R41, R48, R47, R41, 0x96, !PT ;  /* 0x0000002f30297212 */ /* 0x010fe400078e9629 */
[----:B------:R-:W-:Y:S02]  /*2300*/  LOP3.LUT R38, R6, R38, R33, 0x96, !PT ;  /* 0x0000002606267212 */ /* 0x000fe400078e9621 */
[----:B------:R-:W-:-:S02]  /*2310*/  LOP3.LUT R41, R10, R41, R11, 0x96, !PT ;  /* 0x000000290a297212 */ /* 0x000fc400078e960b */
[----:B------:R-:W-:Y:S02]  /*2320*/  PRMT R0, R38, 0x7610, R0 ;  /* 0x0000761026007816 */ /* 0x000fe40000000000 */
[----:B-----5:R-:W-:-:S04]  /*2330*/  LOP3.LUT R42, R43, R44, R42, 0x96, !PT ;  /* 0x0000002c2b2a7212 */ /* 0x020fc800078e962a */
[----:B------:R-:W-:Y:S02]  /*2340*/  LOP3.LUT R42, R11, R42, R6, 0x96, !PT ;  /* 0x0000002a0b2a7212 */ /* 0x000fe400078e9606 */
[----:B0-----:R-:W-:Y:S02]  /*2350*/  PRMT R11, R2, 0x7610, R11 ;  /* 0x00007610020b7816 */ /* 0x001fe4000000000b */
[----:B------:R-:W-:Y:S02]  /*2360*/  PRMT R2, R39, 0x7610, R2 ;  /* 0x0000761027027816 */ /* 0x000fe40000000002 */
[----:B------:R-:W-:Y:S02]  /*2370*/  PRMT R6, R41, 0x7610, R6 ;  /* 0x0000761029067816 */ /* 0x000fe40000000006 */
[----:B------:R-:W-:-:S04]  /*2380*/  LOP3.LUT R37, R46, R45, R37, 0x96, !PT ;  /* 0x0000002d2e257212 */ /* 0x000fc800078e9625 */
[----:B------:R-:W-:Y:S02]  /*2390*/  LOP3.LUT R4, R10, R37, R33, 0x96, !PT ;  /* 0x000000250a047212 */ /* 0x000fe400078e9621 */
        /* <DEDUP_REMOVED lines=8> */
[----:B------:R-:W-:Y:S02]  /*2420*/  LOP3.LUT R36, R0, 0xff, RZ, 0xc0, !PT ;  /* 0x000000ff00247812 */ /* 0x000fe400078ec0ff */
[----:B------:R-:W-:Y:S02]  /*2430*/  LOP3.LUT R7, R7, 0xff, RZ, 0xc0, !PT ;  /* 0x000000ff07077812 */ /* 0x000fe400078ec0ff */
[----:B------:R-:W-:Y:S01]  /*2440*/  LOP3.LUT R34, R34, 0xff, RZ, 0xc0, !PT ;  /* 0x000000ff22227812 */ /* 0x000fe200078ec0ff */
[----:B------:R-:W-:Y:S01]  /*2450*/  LDS.U8 R37, [R37+UR8] ;  /* 0x0000000825257984 */ /* 0x000fe20008000000 */
[----:B------:R-:W-:-:S02]  /*2460*/  LOP3.LUT R32, R3, 0xff, RZ, 0xc0, !PT ;  /* 0x000000ff03207812 */ /* 0x000fc400078ec0ff */
[----:B------:R-:W-:Y:S01]  /*2470*/  LOP3.LUT R61, R61, 0xff, RZ, 0xc0, !PT ;  /* 0x000000ff3d3d7812 */ /* 0x000fe200078ec0ff */
[----:B------:R-:W0:Y:S01]  /*2480*/  LDS.U8 R3, [R35+UR8] ;  /* 0x0000000823037984 */ /* 0x000e220008000000 */
[----:B------:R-:W-:Y:S02]  /*2490*/  LOP3.LUT R5, R5, 0xff, RZ, 0xc0, !PT ;  /* 0x000000ff05057812 */ /* 0x000fe400078ec0ff */
[----:B------:R-:W-:Y:S01]  /*24a0*/  LOP3.LUT R8, R8, 0xff, RZ, 0xc0, !PT ;  /* 0x000000ff08087812 */ /* 0x000fe200078ec0ff */
[----:B------:R-:W-:Y:S01]  /*24b0*/  LDS.U8 R0, [R7+UR8] ;  /* 0x0000000807007984 */ /* 0x000fe20008000000 */
        /* <DEDUP_REMOVED lines=8> */
[----:B------:R-:W1:Y:S01]  /*2540*/  LDS.U8 R38, [UR5+0x4a2] ;  /* 0x0004a205ff267984 */ /* 0x000e620008000000 */
[----:B------:R-:W-:Y:S02]  /*2550*/  LOP3.LUT R40, R40, 0xff, RZ, 0xc0, !PT ;  /* 0x000000ff28287812 */ /* 0x000fe400078ec0ff */
[----:B------:R-:W-:Y:S01]  /*2560*/  ISETP.LE.U32.AND P0, PT, R30, UR4, PT ;  /* 0x000000041e007c0c */ /* 0x000fe2000bf03070 */
[----:B------:R-:W2:Y:S04]  /*2570*/  LDS.U8 R35, [UR5+0x4a6] ;  /* 0x0004a605ff237984 */ /* 0x000ea80008000000 */
[----:B------:R-:W-:Y:S04]  /*2580*/  LDS.U8 R34, [R34+UR8] ;  /* 0x0000000822227984 */ /* 0x000fe80008000000 */
        /* <DEDUP_REMOVED lines=21> */
[----:B------:R-:W5:Y:S04]  /*26e0*/  LDS.U8 R45, [UR5+0x4ac] ;  /* 0x0004ac05ff2d7984 */ /* 0x000f680008000000 */
[----:B------:R-:W-:Y:S01]  /*26f0*/  LDS.U8 R10, [R10+UR8] ;  /* 0x000000080a0a7984 */ /* 0x000fe20008000000 */
[----:B0-----:R-:W-:-:S03]  /*2700*/  LOP3.LUT R2, R2, R7, RZ, 0x3c, !PT ;  /* 0x0000000702027212 */ /* 0x001fc600078e3cff */
[----:B------:R-:W0:Y:S01]  /*2710*/  LDS.U8 R47, [UR5+0x4ad] ;  /* 0x0004ad05ff2f7984 */ /* 0x000e220008000000 */
[----:B-1----:R-:W-:-:S03]  /*2720*/  LOP3.LUT R40, R40, R5, RZ, 0x3c, !PT ;  /* 0x0000000528287212 */ /* 0x002fc600078e3cff */
[----:B------:R-:W1:Y:S01]  /*2730*/  LDS.U8 R49, [UR5+0x4ae] ;  /* 0x0004ae05ff317984 */ /* 0x000e620008000000 */
[----:B--2---:R-:W-:-:S03]  /*2740*/  LOP3.LUT R42, R61, R42, RZ, 0x3c, !PT ;  /* 0x0000002a3d2a7212 */ /* 0x004fc600078e3cff */
[----:B------:R-:W2:Y:S01]  /*2750*/  LDS.U8 R51, [UR5+0x4af] ;  /* 0x0004af05ff337984 */ /* 0x000ea20008000000 */
[----:B---3--:R-:W-:Y:S02]  /*2760*/  LOP3.LUT R33, R33, R44, RZ, 0x3c, !PT ;  /* 0x0000002c21217212 */ /* 0x008fe400078e3cff */
[----:B----4-:R-:W-:Y:S02]  /*2770*/  LOP3.LUT R32, R32, R39, RZ, 0x3c, !PT ;  /* 0x0000002720207212 */ /* 0x010fe400078e3cff */
[----:B-----5:R-:W-:Y:S02]  /*2780*/  LOP3.LUT R9, R9, R46, RZ, 0x3c, !PT ;  /* 0x0000002e09097212 */ /* 0x020fe400078e3cff */
[----:B------:R-:W-:Y:S02]  /*2790*/  PRMT R5, R35, 0x3340, R32 ;  /* 0x0000334023057816 */ /* 0x000fe40000000020 */
[----:B------:R-:W-:Y:S02]  /*27a0*/  LOP3.LUT R36, R4, R41, RZ, 0x3c, !PT ;  /* 0x0000002904247212 */ /* 0x000fe400078e3cff */
[----:B------:R-:W-:-:S02]  /*27b0*/  PRMT R41, R3, 0x3340, R2 ;  /* 0x0000334003297816 */ /* 0x000fc40000000002 */
[----:B------:R-:W-:Y:S02]  /*27c0*/  LOP3.LUT R34, R34, R43, RZ, 0x3c, !PT ;  /* 0x0000002b22227212 */ /* 0x000fe400078e3cff */
[----:B------:R-:W-:Y:S02]  /*27d0*/  PRMT R4, R37, 0x3340, R40 ;  /* 0x0000334025047816 */ /* 0x000fe40000000028 */
[----:B------:R-:W-:Y:S02]  /*27e0*/  LOP3.LUT R11, R11, R48, RZ, 0x3c, !PT ;  /* 0x000000300b0b7212 */ /* 0x000fe400078e3cff */
[----:B------:R-:W-:Y:S02]  /*27f0*/  PRMT R39, R9, 0x3340, R36 ;  /* 0x0000334009277816 */ /* 0x000fe40000000024 */
[----:B------:R-:W-:Y:S02]  /*2800*/  LOP3.LUT R45, R6, R45, RZ, 0x3c, !PT ;  /* 0x0000002d062d7212 */ /* 0x000fe400078e3cff */
[----:B------:R-:W-:-:S02]  /*2810*/  PRMT R6, R34, 0x3340, R11 ;  /* 0x0000334022067816 */ /* 0x000fc4000000000b */
[----:B------:R-:W-:Y:S02]  /*2820*/  PRMT R4, R41, 0x5410, R4 ;  /* 0x0000541029047816 */ /* 0x000fe40000000004 */
[----:B------:R-:W-:Y:S02]  /*2830*/  PRMT R6, R39, 0x5410, R6 ;  /* 0x0000541027067816 */ /* 0x000fe40000000006 */
[----:B0-----:R-:W-:Y:S02]  /*2840*/  LOP3.LUT R38, R0, R47, RZ, 0x3c, !PT ;  /* 0x0000002f00267212 */ /* 0x001fe400078e3cff */
[----:B-1----:R-:W-:Y:S02]  /*2850*/  LOP3.LUT R8, R8, R49, RZ, 0x3c, !PT ;  /* 0x0000003108087212 */ /* 0x002fe400078e3cff */
[----:B------:R-:W-:Y:S02]  /*2860*/  PRMT R0, R45, 0x3340, R38 ;  /* 0x000033402d007816 */ /* 0x000fe40000000026 */
[----:B--2---:R-:W-:-:S02]  /*2870*/  LOP3.LUT R51, R10, R51, RZ, 0x3c, !PT ;  /* 0x000000330a337212 */ /* 0x004fc400078e3cff */
[----:B------:R-:W-:Y:S02]  /*2880*/  PRMT R10, R42, 0x3340, R33 ;  /* 0x000033402a0a7816 */ /* 0x000fe40000000021 */
[----:B------:R-:W-:Y:S02]  /*2890*/  PRMT R7, R8, 0x3340, R51 ;  /* 0x0000334008077816 */ /* 0x000fe40000000033 */
[----:B------:R-:W-:Y:S02]  /*28a0*/  PRMT R5, R10, 0x5410, R5 ;  /* 0x000054100a057816 */ /* 0x000fe40000000005 */
[----:B------:R-:W-:-:S05]  /*28b0*/  PRMT R7, R0, 0x5410, R7 ;  /* 0x0000541000077816 */ /* 0x000fca0000000007 */
[----:B------:R1:W-:Y:S01]  /*28c0*/  STL.128 [R1], R4 ;  /* 0x0000000401007387 */ /* 0x0003e20000100c00 */
[----:B------:R-:W-:Y:S05]  /*28d0*/  @!P0 BRA `(.L_x_55) ;  /* 0xffffffec00848947 */ /* 0x000fea000383ffff */
[----:B------:R-:W-:Y:S02]  /*28e0*/  PRMT R62, R3, 0x7610, R62 ;  /* 0x00007610033e7816 */ /* 0x000fe4000000003e */
[----:B------:R-:W-:Y:S02]  /*28f0*/  PRMT R24, R2, 0x7610, R24 ;  /* 0x0000761002187816 */ /* 0x000fe40000000018 */
[----:B------:R-:W-:Y:S02]  /*2900*/  PRMT R3, R9, 0x7610, R3 ;  /* 0x0000761009037816 */ /* 0x000fe40000000003 */
[----:B-1----:R-:W-:Y:S02]  /*2910*/  PRMT R7, R8, 0x7610, R7 ;  /* 0x0000761008077816 */ /* 0x002fe40000000007 */
        /* <DEDUP_REMOVED lines=12> */
.L_x_52:
[----:B------:R-:W-:Y:S05]  /*29e0*/  BSYNC.RECONVERGENT B0 ;  /* 0x0000000000007941 */ /* 0x000fea0003800200 */
.L_x_51:
[----:B------:R-:W0:Y:S01]  /*29f0*/  LDCU UR4, c[0x0][0x390] ;  /* 0x00007200ff0477ac */ /* 0x000e220008000800 */
[----:B------:R-:W-:Y:S01]  /*2a00*/  VIADD R11, R12, 0x10 ;  /* 0x000000100c0b7836 */ /* 0x000fe20000000000 */
[----:B------:R-:W-:Y:S01]  /*2a10*/  BSSY.RECONVERGENT B0, `(.L_x_56) ;  /* 0x00001f8000007945 */ /* 0x000fe20003800200 */
[----:B------:R-:W-:Y:S03]  /*2a20*/  BAR.SYNC.DEFER_BLOCKING 0x0 ;  /* 0x0000000000007b1d */ /* 0x000fe60000010000 */
[----:B0-----:R-:W-:-:S13]  /*2a30*/  ISETP.GT.U32.AND P0, PT, R11, UR4, PT ;  /* 0x000000040b007c0c */ /* 0x001fda000bf04070 */
[----:B------:R-:W-:Y:S05]  /*2a40*/  @P0 BRA `(.L_x_57) ;  /* 0x0000001c00d00947 */ /* 0x000fea0003800000 */
[----:B------:R-:W0:Y:S01]  /*2a50*/  S2UR UR6, SR_CgaCtaId ;  /* 0x00000000000679c3 */ /* 0x000e220000008800 */
[----:B------:R-:W1:Y:S01]  /*2a60*/  LDCU.64 UR14, c[0x0][0x380] ;  /* 0x00007000ff0e77ac */ /* 0x000e620008000a00 */
[----:B------:R-:W-:Y:S01]  /*2a70*/  UMOV UR5, 0x400 ;  /* 0x0000040000057882 */ /* 0x000fe20000000000 */
[----:B------:R-:W2:Y:S01]  /*2a80*/  LDCU UR4, c[0x0][0x3b8] ;  /* 0x00007700ff0477ac */ /* 0x000ea20008000800 */
[----:B-1----:R-:W-:-:S04]  /*2a90*/  IADD3 R20, P0, PT, R12, UR14, RZ ;  /* 0x0000000e0c147c10 */ /* 0x002fc8000ff1e0ff */
[----:B------:R-:W-:Y:S01]  /*2aa0*/  LEA.HI.X.SX32 R21, R12, UR15, 0x1, P0 ;  /* 0x0000000f0c157c11 */ /* 0x000fe200080f0eff */
[----:B0-----:R-:W-:-:S04]  /*2ab0*/  ULEA UR7, UR6, UR5, 0x18 ;  /* 0x0000000506077291 */ /* 0x001fc8000f8ec0ff */
[----:B------:R-:W5:Y:S04]  /*2ac0*/  LDG.E.U8 R19, desc[UR20][R20.64] ;  /* 0x0000001414137981 */ /* 0x000f68000c1e1100 */
[----:B------:R-:W5:Y:S04]  /*2ad0*/  LDG.E.U8 R17, desc[UR20][R20.64+0x1] ;  /* 0x0000011414117981 */ /* 0x000f68000c1e1100 */
[----:B------:R-:W0:Y:S04]  /*2ae0*/  LDS.U8 R47, [UR7+0x405] ;  /* 0x00040507ff2f7984 */ /* 0x000e280008000000 */
[----:B------:R-:W1:Y:S04]  /*2af0*/  LDS.U8 R46, [UR7+0x406] ;  /* 0x00040607ff2e7984 */ /* 0x000e680008000000 */
[----:B------:R-:W3:Y:S04]  /*2b00*/  LDS.U8 R45, [UR7+0x407] ;  /* 0x00040707ff2d7984 */ /* 0x000ee80008000000 */
        /* <DEDUP_REMOVED lines=14> */
[----:B------:R-:W4:Y:S01]  /*2bf0*/  LDCU.U16 UR10, c[0x0][0x3b8] ;  /* 0x00007700ff0a77ac */ /* 0x000f220008000400 */
[----:B------:R-:W-:Y:S01]  /*2c00*/  SHF.R.S32.HI R18, RZ, 0x1c, R12 ;  /* 0x0000001cff127819 */ /* 0x000fe2000001140c */
[----:B------:R-:W-:Y:S01]  /*2c10*/  IMAD.MOV.U32 R63, RZ, RZ, 0x10 ;  /* 0x00000010ff3f7424 */ /* 0x000fe200078e00ff */
[----:B------:R-:W4:Y:S01]  /*2c20*/  LDS.U8 R48, [UR7+0x404] ;  /* 0x00040407ff307984 */ /* 0x000f220008000000 */
[----:B------:R-:W4:Y:S01]  /*2c30*/  LDCU.U16 UR12, c[0x0][0x3ba] ;  /* 0x00007740ff0c77ac */ /* 0x000f220008000400 */
[----:B------:R-:W-:-:S02]  /*2c40*/  SHF.R.U32.HI R12, RZ, 0x8, R13 ;  /* 0x00000008ff0c7819 */ /* 0x000fc4000001160d */
[----:B------:R-:W4:Y:S01]  /*2c50*/  LDS.U8 R61, [UR7+0x400] ;  /* 0x00040007ff3d7984 */ /* 0x000f220008000000 */
[----:B------:R-:W-:Y:S01]  /*2c60*/  PRMT R11, R13, 0x7632, R11 ;  /* 0x000076320d0b7816 */ /* 0x000fe2000000000b */
[----:B--2---:R-:W-:Y:S01]  /*2c70*/  USHF.R.U32.HI UR11, URZ, 0x8, UR4 ;  /* 0x00000008ff0b7899 */ /* 0x004fe20008011604 */
[----:B0-----:R-:W-:Y:S01]  /*2c80*/  LOP3.LUT R12, R47, R12, RZ, 0x3c, !PT ;  /* 0x0000000c2f0c7212 */ /* 0x001fe200078e3cff */
[----:B------:R-:W0:Y:S01]  /*2c90*/  LDS.U8 R51, [UR7+0x401] ;  /* 0x00040107ff337984 */ /* 0x000e220008000000 */
[----:B------:R-:W-:Y:S01]  /*2ca0*/  USHF.R.U32.HI UR4, URZ, 0x18, UR4 ;  /* 0x00000018ff047899 */ /* 0x000fe20008011604 */
[----:B-1----:R-:W-:Y:S01]  /*2cb0*/  LOP3.LUT R30, R46, R11, RZ, 0x3c, !PT ;  /* 0x0000000b2e1e7212 */ /* 0x002fe200078e3cff */
[----:B------:R-:W-:Y:S01]  /*2cc0*/  UIADD3 UR8, UPT, UPT, UR5, 0x100, URZ ;  /* 0x0000010005087890 */ /* 0x000fe2000fffe0ff */
[----:B------:R-:W1:Y:S01]  /*2cd0*/  LDS.U8 R50, [UR7+0x402] ;  /* 0x00040207ff327984 */ /* 0x000e620008000000 */
[----:B---3--:R-:W-:Y:S01]  /*2ce0*/  LOP3.LUT R66, R45, R18, RZ, 0x3c, !PT ;  /* 0x000000122d427212 */ /* 0x008fe200078e3cff */
[----:B------:R-:W-:Y:S01]  /*2cf0*/  UIADD3 UR9, UPT, UPT, UR5, 0x200, URZ ;  /* 0x0000020005097890 */ /* 0x000fe2000fffe0ff */
[----:B------:R-:W-:Y:S01]  /*2d00*/  PRMT R58, R12, 0x7610, R58 ;  /* 0x000076100c3a7816 */ /* 0x000fe2000000003a */
[----:B------:R-:W2:Y:S01]  /*2d10*/  LDS.U8 R49, [UR7+0x403] ;  /* 0x00040307ff317984 */ /* 0x000ea20008000000 */
[----:B------:R-:W-:Y:S01]  /*2d20*/  PRMT R12, R30, 0x7610, R12 ;  /* 0x000076101e0c7816 */ /* 0x000fe2000000000c */
[----:B------:R-:W-:Y:S01]  /*2d30*/  ULEA UR8, UR6, UR8, 0x18 ;  /* 0x0000000806087291 */ /* 0x000fe2000f8ec0ff */
[----:B------:R-:W-:Y:S01]  /*2d40*/  PRMT R30, R66, 0x7610, R30 ;  /* 0x00007610421e7816 */ /* 0x000fe2000000001e */
[----:B------:R-:W3:Y:S01]  /*2d50*/  LDS.U8 R44, [UR7+0x408] ;  /* 0x00040807ff2c7984 */ /* 0x000ee20008000000 */
[----:B------:R-:W-:-:S03]  /*2d60*/  ULEA UR9, UR6, UR9, 0x18 ;  /* 0x0000000906097291 */ /* 0x000fc6000f8ec0ff */
[----:B------:R-:W3:Y:S04]  /*2d70*/  LDS.U8 R43, [UR7+0x409] ;  /* 0x00040907ff2b7984 */ /* 0x000ee80008000000 */
[----:B------:R-:W3:Y:S04]  /*2d80*/  LDS.U8 R42, [UR7+0x40a] ;  /* 0x00040a07ff2a7984 */ /* 0x000ee80008000000 */
[----:B------:R-:W3:Y:S04]  /*2d90*/  LDS.U8 R40, [UR7+0x40b] ;  /* 0x00040b07ff287984 */ /* 0x000ee80008000000 */
[----:B----4-:R-:W4:Y:S04]  /*2da0*/  LDS.U8 R21, [UR7+0x40c] ;  /* 0x00040c07ff157984 */ /* 0x010f280008000000 */
[----:B------:R-:W4:Y:S01]  /*2db0*/  LDS.U8 R22, [UR7+0x40d] ;  /* 0x00040d07ff167984 */ /* 0x000f220008000000 */
[----:B------:R-:W-:-:S03]  /*2dc0*/  LOP3.LUT R57, R48, R13, RZ, 0x3c, !PT ;  /* 0x0000000d30397212 */ /* 0x000fc600078e3cff */
[----:B------:R-:W4:Y:S01]  /*2dd0*/  LDS.U8 R20, [UR7+0x40e] ;  /* 0x00040e07ff147984 */ /* 0x000f220008000000 */
[----:B------:R-:W-:-:S03]  /*2de0*/  LOP3.LUT R53, R61, UR10, RZ, 0x3c, !PT ;  /* 0x0000000a3d357c12 */ /* 0x000fc6000f8e3cff */
[----:B------:R-:W4:Y:S01]  /*2df0*/  LDS.U8 R29, [UR7+0x40f] ;  /* 0x00040f07ff1d7984 */ /* 0x000f220008000000 */
[----:B------:R-:W-:Y:S01]  /*2e00*/  UIADD3 UR7, UPT, UPT, UR5, 0x400, URZ ;  /* 0x0000040005077890 */ /* 0x000fe2000fffe0ff */
[----:B0-----:R-:W-:Y:S01]  /*2e10*/  LOP3.LUT R13, R51, UR11, RZ, 0x3c, !PT ;  /* 0x0000000b330d7c12 */ /* 0x001fe2000f8e3cff */
[----:B------:R-:W-:Y:S01]  /*2e20*/  UIADD3 UR5, UPT, UPT, UR5, 0x300, URZ ;  /* 0x0000030005057890 */ /* 0x000fe2000fffe0ff */
[----:B-1----:R-:W-:Y:S01]  /*2e30*/  LOP3.LUT R18, R50, UR12, RZ, 0x3c, !PT ;  /* 0x0000000c32127c12 */ /* 0x002fe2000f8e3cff */
[----:B------:R-:W-:Y:S02]  /*2e40*/  ULEA UR7, UR6, UR7, 0x18 ;  /* 0x0000000706077291 */ /* 0x000fe4000f8ec0ff */
[----:B------:R-:W-:Y:S01]  /*2e50*/  ULEA UR5, UR6, UR5, 0x18 ;  /* 0x0000000506057291 */ /* 0x000fe2000f8ec0ff */
[----:B--2---:R-:W-:Y:S02]  /*2e60*/  LOP3.LUT R52, R49, UR4, RZ, 0x3c, !PT ;  /* 0x0000000431347c12 */ /* 0x004fe4000f8e3cff */
[----:B---3--:R-:W-:-:S02]  /*2e70*/  PRMT R55, R44, 0x7610, R55 ;  /* 0x000076102c377816 */ /* 0x008fc40000000037 */
[----:B------:R-:W-:Y:S02]  /*2e80*/  PRMT R59, R43, 0x7610, R59 ;  /* 0x000076102b3b7816 */ /* 0x000fe4000000003b */
[----:B------:R-:W-:Y:S02]  /*2e90*/  PRMT R60, R42, 0x7610, R60 ;  /* 0x000076102a3c7816 */ /* 0x000fe4000000003c */
[----:B------:R-:W-:Y:S02]  /*2ea0*/  PRMT R11, R40, 0x7610, R11 ;  /* 0x00007610280b7816 */ /* 0x000fe4000000000b */
[----:B----4-:R-:W-:Y:S02]  /*2eb0*/  PRMT R54, R21, 0x7610, R54 ;  /* 0x0000761015367816 */ /* 0x010fe40000000036 */
[----:B------:R-:W-:Y:S02]  /*2ec0*/  PRMT R56, R22, 0x7610, R56 ;  /* 0x0000761016387816 */ /* 0x000fe40000000038 */
[----:B------:R-:W-:-:S02]  /*2ed0*/  PRMT R65, R20, 0x7610, R65 ;  /* 0x0000761014417816 */ /* 0x000fc40000000041 */
[----:B------:R-:W-:-:S07]  /*2ee0*/  PRMT R64, R29, 0x7610, R64 ;  /* 0x000076101d407816 */ /* 0x000fce0000000040 */
.L_x_58:
[----:B------:R-:W-:Y:S01]  /*2ef0*/  LOP3.LUT R71, R53, 0xff, RZ, 0xc0, !PT ;  /* 0x000000ff35477812 */ /* 0x000fe200078ec0ff */
[----:B------:R-:W-:Y:S01]  /*2f00*/  LDS.U8 R68, [R63+UR7] ;  /* 0x000000073f447984 */ /* 0x000fe20008000000 */
[----:B------:R-:W-:Y:S02]  /*2f10*/  LOP3.LUT R66, R58, 0xff, RZ, 0xc0, !PT ;  /* 0x000000ff3a427812 */ /* 0x000fe400078ec0ff */
[----:B------:R-:W-:Y:S01]  /*2f20*/  LOP3.LUT R69, R60, 0xff, RZ, 0xc0, !PT ;  /* 0x000000ff3c457812 */ /* 0x000fe200078ec0ff */
[----:B------:R-:W-:Y:S01]  /*2f30*/  LDS.U8 R70, [R63+UR7+0x1] ;  /* 0x000001073f467984 */ /* 0x000fe20008000000 */
[----:B------:R-:W-:Y:S02]  /*2f40*/  LOP3.LUT R64, R64, 0xff, RZ, 0xc0, !PT ;  /* 0x000000ff40407812 */ /* 0x000fe400078ec0ff */
[----:B------:R-:W-:Y:S01]  /*2f50*/  LOP3.LUT R65, R65, 0xff, RZ, 0xc0, !PT ;  /* 0x000000ff41417812 */ /* 0x000fe200078ec0ff */
[----:B------:R-:W0:Y:S04]  /*2f60*/  LDS.U8 R71, [R71+UR8] ;  /* 0x0000000847477984 */ /* 0x000e280008000000 */
[----:B------:R-:W1:Y:S04]  /*2f70*/  LDS.U8 R66, [R66+UR8] ;  /* 0x0000000842427984 */ /* 0x000e680008000000 */
[----:B------:R-:W2:Y:S04]  /*2f80*/  LDS.U8 R69, [R69+UR8] ;  /* 0x0000000845457984 */ /* 0x000ea80008000000 */
[----:B------:R-:W-:Y:S04]  /*2f90*/  LDS.U8 R64, [R64+UR8] ;  /* 0x0000000840407984 */ /* 0x000fe80008000000 */
[----:B------:R-:W-:Y:S04]  /*2fa0*/  LDS.U8 R75, [R63+UR7+0x2] ;  /* 0x000002073f4b7984 */ /* 0x000fe80008000000 */
[----:B------:R-:W-:Y:S04]  /*2fb0*/  LDS.U8 R73, [R63+UR7+0x3] ;  /* 0x000003073f497984 */ /* 0x000fe80008000000 */
[----:B------:R-:W-:Y:S04]  /*2fc0*/  LDS.U8 R65, [R65+UR8] ;  /* 0x0000000841417984 */ /* 0x000fe80008000000 */
[----:B0-----:R-:W-:Y:S04]  /*2fd0*/  LDS.U8 R53, [R71+UR9] ;  /* 0x0000000947357984 */ /* 0x001fe80008000000 */
[----:B-1----:R-:W0:Y:S04]  /*2fe0*/  LDS.U8 R58, [R66+UR5] ;  /* 0x00000005423a7984 */ /* 0x002e280008000000 */
[----:B------:R-:W-:Y:S04]  /*2ff0*/  LDS.U8 R60, [R66+UR9] ;  /* 0x00000009423c7984 */ /* 0x000fe80008000000 */
[----:B--2---:R-:W1:Y:S04]  /*3000*/  LDS.U8 R67, [R69+UR5] ;  /* 0x0000000545437984 */ /* 0x004e680008000000 */
[----:B------:R-:W-:Y:S04]  /*3010*/  LDS.U8 R74, [R69+UR9] ;  /* 0x00000009454a7984 */ /* 0x000fe80008000000 */
[----:B------:R-:W-:Y:S01]  /*3020*/  LDS.U8 R72, [R71+UR5] ;  /* 0x0000000547487984 */ /* 0x000fe20008000000 */
[----:B0-----:R-:W-:-:S03]  /*3030*/  LOP3.LUT R53, R68, R58, R53, 0x96, !PT ;  /* 0x0000003a44357212 */ /* 0x001fc600078e9635 */
[----:B------:R-:W0:Y:S01]  /*3040*/  LDS.U8 R68, [R64+UR5] ;  /* 0x0000000540447984 */ /* 0x000e220008000000 */
[----:B------:R-:W-:Y:S02]  /*3050*/  LOP3.LUT R53, R64, R53, R69, 0x96, !PT ;  /* 0x0000003540357212 */ /* 0x000fe400078e9645 */
[----:B-1----:R-:W-:Y:S02]  /*3060*/  LOP3.LUT R58, R70, R60, R67, 0x96, !PT ;  /* 0x0000003c463a7212 */ /* 0x002fe400078e9643 */
[----:B------:R-:W-:Y:S01]  /*3070*/  LOP3.LUT R67, R57, 0xff, RZ, 0xc0, !PT ;  /* 0x000000ff39437812 */ /* 0x000fe200078ec0ff */
[----:B------:R1:W2:Y:S01]  /*3080*/  LDS.U8 R70, [R64+UR9] ;  /* 0x0000000940467984 */ /* 0x0002a20008000000 */
[----:B------:R-:W-:Y:S02]  /*3090*/  LOP3.LUT R60, R59, 0xff, RZ, 0xc0, !PT ;  /* 0x000000ff3b3c7812 */ /* 0x000fe400078ec0ff */
[----:B------:R-:W-:Y:S02]  /*30a0*/  LOP3.LUT R57, R64, R58, R71, 0x96, !PT ;  /* 0x0000003a40397212 */ /* 0x000fe400078e9647 */
[----:B------:R-:W3:Y:S01]  /*30b0*/  LDS.U8 R67, [R67+UR8] ;  /* 0x0000000843437984 */ /* 0x000ee20008000000 */
[----:B-1----:R-:W-:-:S03]  /*30c0*/  LOP3.LUT R64, R52, 0xff, RZ, 0xc0, !PT ;  /* 0x000000ff34407812 */ /* 0x002fc600078ec0ff */
[----:B------:R-:W1:Y:S04]  /*30d0*/  LDS.U8 R60, [R60+UR8] ;  /* 0x000000083c3c7984 */ /* 0x000e680008000000 */
[----:B------:R-:W4:Y:S01]  /*30e0*/  LDS.U8 R64, [R64+UR8] ;  /* 0x0000000840407984 */ /* 0x000f220008000000 */
[----:B0-----:R-:W-:-:S03]  /*30f0*/  LOP3.LUT R68, R75, R74, R68, 0x96, !PT ;  /* 0x0000004a4b447212 */ /* 0x001fc600078e9644 */
[----:B------:R-:W-:Y:S01]  /*3100*/  LDS.U8 R74, [R63+UR7+0x5] ;  /* 0x000005073f4a7984 */ /* 0x000fe20008000000 */
[----:B------:R-:W-:-:S03]  /*3110*/  LOP3.LUT R58, R66, R68, R71, 0x96, !PT ;  /* 0x00000044423a7212 */ /* 0x000fc600078e9647 */
[----:B------:R-:W-:Y:S01]  /*3120*/  LDS.U8 R75, [R63+UR7+0x6] ;  /* 0x000006073f4b7984 */ /* 0x000fe20008000000 */
[----:B--2---:R-:W-:-:S03]  /*3130*/  LOP3.LUT R70, R73, R72, R70, 0x96, !PT ;  /* 0x0000004849467212 */ /* 0x004fc600078e9646 */
[----:B------:R-:W-:Y:S01]  /*3140*/  LDS.U8 R73, [R63+UR7+0x4] ;  /* 0x000004073f497984 */ /* 0x000fe20008000000 */
[----:B------:R-:W-:-:S03]  /*3150*/  LOP3.LUT R52, R69, R70, R66, 0x96, !PT ;  /* 0x0000004645347212 */ /* 0x000fc600078e9642 */
[----:B---3--:R-:W-:Y:S01]  /*3160*/  LDS.U8 R59, [R67+UR9] ;  /* 0x00000009433b7984 */ /* 0x008fe20008000000 */
[----:B------:R-:W-:Y:S02]  /*3170*/  LOP3.LUT R69, R18, 0xff, RZ, 0xc0, !PT ;  /* 0x000000ff12457812 */ /* 0x000fe400078ec0ff */
[----:B------:R-:W-:Y:S01]  /*3180*/  LOP3.LUT R18, R56, 0xff, RZ, 0xc0, !PT ;  /* 0x000000ff38127812 */ /* 0x000fe200078ec0ff */
[----:B-1----:R-:W0:Y:S01]  /*3190*/  LDS.U8 R68, [R60+UR5] ;  /* 0x000000053c447984 */ /* 0x002e220008000000 */
[----:B------:R-:W-:-:S03]  /*31a0*/  LOP3.LUT R56, R30, 0xff, RZ, 0xc0, !PT ;  /* 0x000000ff1e387812 */ /* 0x000fc600078ec0ff */
[----:B------:R-:W-:Y:S04]  /*31b0*/  LDS.U8 R71, [R60+UR9] ;  /* 0x000000093c477984 */ /* 0x000fe80008000000 */
[----:B------:R-:W1:Y:S04]  /*31c0*/  LDS.U8 R72, [R65+UR5] ;  /* 0x0000000541487984 */ /* 0x000e680008000000 */
[----:B----4-:R-:W-:Y:S04]  /*31d0*/  LDS.U8 R70, [R64+UR9] ;  /* 0x0000000940467984 */ /* 0x010fe80008000000 */
[----:B------:R-:W2:Y:S04]  /*31e0*/  LDS.U8 R18, [R18+UR8] ;  /* 0x0000000812127984 */ /* 0x000ea80008000000 */
[----:B------:R-:W-:Y:S04]  /*31f0*/  LDS.U8 R69, [R69+UR8] ;  /* 0x0000000845457984 */ /* 0x000fe80008000000 */
[----:B------:R-:W-:Y:S01]  /*3200*/  LDS.U8 R56, [R56+UR8] ;  /* 0x0000000838387984 */ /* 0x000fe20008000000 */
[----:B0-----:R-:W-:-:S03]  /*3210*/  LOP3.LUT R66, R73, R68, R59, 0x96, !PT ;  /* 0x0000004449427212 */ /* 0x001fc600078e963b */
[----:B------:R-:W-:Y:S01]  /*3220*/  LDS.U8 R68, [R64+UR5] ;  /* 0x0000000540447984 */ /* 0x000fe20008000000 */
[----:B------:R-:W-:-:S03]  /*3230*/  LOP3.LUT R66, R64, R66, R65, 0x96, !PT ;  /* 0x0000004240427212 */ /* 0x000fc600078e9641 */
[----:B------:R-:W-:Y:S01]  /*3240*/  LDS.U8 R73, [R63+UR7+0x7] ;  /* 0x000007073f497984 */ /* 0x000fe20008000000 */
[----:B-1----:R-:W-:Y:S02]  /*3250*/  LOP3.LUT R59, R74, R71, R72, 0x96, !PT ;  /* 0x000000474a3b7212 */ /* 0x002fe400078e9648 */
[----:B------:R-:W-:Y:S01]  /*3260*/  LOP3.LUT R71, R55, 0xff, RZ, 0xc0, !PT ;  /* 0x000000ff37477812 */ /* 0x000fe200078ec0ff */
[----:B------:R-:W0:Y:S01]  /*3270*/  LDS.U8 R74, [R65+UR9] ;  /* 0x00000009414a7984 */ /* 0x000e220008000000 */
[----:B------:R-:W-:-:S03]  /*3280*/  LOP3.LUT R59, R64, R59, R67, 0x96, !PT ;  /* 0x0000003b403b7212 */ /* 0x000fc600078e9643 */
[----:B------:R-:W1:Y:S04]  /*3290*/  LDS.U8 R72, [R67+UR5] ;  /* 0x0000000543487984 */ /* 0x000e680008000000 */
[----:B------:R-:W3:Y:S04]  /*32a0*/  LDS.U8 R71, [R71+UR8] ;  /* 0x0000000847477984 */ /* 0x000ee80008000000 */
[----:B--2---:R-:W-:Y:S01]  /*32b0*/  LDS.U8 R64, [R18+UR5] ;  /* 0x0000000512407984 */ /* 0x004fe20008000000 */
[----:B0-----:R-:W-:-:S03]  /*32c0*/  LOP3.LUT R55, R75, R74, R68, 0x96, !PT ;  /* 0x0000004a4b377212 */ /* 0x001fc600078e9644 */
[----:B------:R-:W-:Y:S01]  /*32d0*/  LDS.U8 R74, [R63+UR7+0x9] ;  /* 0x000009073f4a7984 */ /* 0x000fe20008000000 */
[----:B-1----:R-:W-:Y:S02]  /*32e0*/  LOP3.LUT R70, R73, R72, R70, 0x96, !PT ;  /* 0x0000004849467212 */ /* 0x002fe400078e9646 */
[----:B------:R-:W-:Y:S01]  /*32f0*/  LOP3.LUT R55, R60, R55, R67, 0x96, !PT ;  /* 0x000000373c377212 */ /* 0x000fe200078e9643 */
[----:B------:R-:W-:Y:S01]  /*3300*/  LDS.U8 R72, [R63+UR7+0x8] ;  /* 0x000008073f487984 */ /* 0x000fe20008000000 */
[----:B------:R-:W-:-:S03]  /*3310*/  LOP3.LUT R30, R65, R70, R60, 0x96, !PT ;  /* 0x00000046411e7212 */ /* 0x000fc600078e963c */
[----:B---3--:R-:W0:Y:S04]  /*3320*/  LDS.U8 R67, [R71+UR9] ;  /* 0x0000000947437984 */ /* 0x008e280008000000 */
[----:B------:R-:W-:Y:S04]  /*3330*/  LDS.U8 R73, [R69+UR5] ;  /* 0x0000000545497984 */ /* 0x000fe80008000000 */
[----:B------:R-:W1:Y:S04]  /*3340*/  LDS.U8 R68, [R18+UR9] ;  /* 0x0000000912447984 */ /* 0x000e680008000000 */
[----:B------:R-:W-:Y:S04]  /*3350*/  LDS.U8 R65, [R56+UR5] ;  /* 0x0000000538417984 */ /* 0x000fe80008000000 */
[----:B------:R-:W-:Y:S04]  /*3360*/  LDS.U8 R75, [R63+UR7+0xb] ;  /* 0x00000b073f4b7984 */ /* 0x000fe80008000000 */
[----:B------:R-:W-:Y:S01]  /*3370*/  LDS.U8 R70, [R71+UR5] ;  /* 0x0000000547467984 */ /* 0x000fe20008000000 */
[----:B0-----:R-:W-:-:S02]  /*3380*/  LOP3.LUT R67, R72, R64, R67, 0x96, !PT ;  /* 0x0000004048437212 */ /* 0x001fc400078e9643 */
[----:B------:R-:W-:Y:S01]  /*3390*/  LOP3.LUT R64, R13, 0xff, RZ, 0xc0, !PT ;  /* 0x000000ff0d407812 */ /* 0x000fe200078ec0ff */
[----:B------:R-:W-:Y:S01]  /*33a0*/  LDS.U8 R72, [R63+UR7+0xa] ;  /* 0x00000a073f487984 */ /* 0x000fe20008000000 */
[----:B------:R-:W-:Y:S02]  /*33b0*/  LOP3.LUT R13, R12, 0xff, RZ, 0xc0, !PT ;  /* 0x000000ff0c0d7812 */ /* 0x000fe400078ec0ff */
[----:B------:R-:W-:Y:S02]  /*33c0*/  LOP3.LUT R12, R11, 0xff, RZ, 0xc0, !PT ;  /* 0x000000ff0b0c7812 */ /* 0x000fe400078ec0ff */
[----:B-1----:R-:W-:Y:S01]  /*33d0*/  LOP3.LUT R60, R74, R68, R73, 0x96, !PT ;  /* 0x000000444a3c7212 */ /* 0x002fe200078e9649 */
[----:B------:R-:W-:Y:S01]  /*33e0*/  LDS.U8 R64, [R64+UR8] ;  /* 0x0000000840407984 */ /* 0x000fe20008000000 */
[----:B------:R-:W-:Y:S02]  /*33f0*/  LOP3.LUT R73, R54, 0xff, RZ, 0xc0, !PT ;  /* 0x000000ff36497812 */ /* 0x000fe400078ec0ff */
[C---:B------:R-:W-:Y:S01]  /*3400*/  LOP3.LUT R54, R56.reuse, R60, R71, 0x96, !PT ;  /* 0x0000003c38367212 */ /* 0x040fe200078e9647 */
[----:B------:R-:W0:Y:S01]  /*3410*/  LDS.U8 R74, [R69+UR9] ;  /* 0x00000009454a7984 */ /* 0x000e220008000000 */
[----:B------:R-:W-:-:S03]  /*3420*/  LOP3.LUT R67, R56, R67, R69, 0x96, !PT ;  /* 0x0000004338437212 */ /* 0x000fc600078e9645 */
[----:B------:R-:W1:Y:S04]  /*3430*/  LDS.U8 R68, [R56+UR9] ;  /* 0x0000000938447984 */ /* 0x000e680008000000 */
[----:B------:R-:W2:Y:S04]  /*3440*/  LDS.U8 R73, [R73+UR8] ;  /* 0x0000000849497984 */ /* 0x000ea80008000000 */
[----:B------:R-:W3:Y:S04]  /*3450*/  LDS.U8 R13, [R13+UR8] ;  /* 0x000000080d0d7984 */ /* 0x000ee80008000000 */
[----:B------:R-:W4:Y:S01]  /*3460*/  LDS.U8 R12, [R12+UR8] ;  /* 0x000000080c0c7984 */ /* 0x000f220008000000 */
[----:B0-----:R-:W-:-:S03]  /*3470*/  LOP3.LUT R65, R72, R74, R65, 0x96, !PT ;  /* 0x0000004a48417212 */ /* 0x001fc600078e9641 */
[----:B------:R-:W-:Y:S01]  /*3480*/  LDS.U8 R72, [R63+UR7+0xc] ;  /* 0x00000c073f487984 */ /* 0x000fe20008000000 */
[----:B-1----:R-:W-:Y:S02]  /*3490*/  LOP3.LUT R68, R75, R70, R68, 0x96, !PT ;  /* 0x000000464b447212 */ /* 0x002fe400078e9644 */
[----:B------:R-:W-:Y:S01]  /*34a0*/  LOP3.LUT R60, R18, R65, R71, 0x96, !PT ;  /* 0x00000041123c7212 */ /* 0x000fe200078e9647 */
[----:B------:R-:W-:Y:S01]  /*34b0*/  LDS.U8 R74, [R63+UR7+0xd] ;  /* 0x00000d073f4a7984 */ /* 0x000fe20008000000 */
[----:B------:R-:W-:-:S03]  /*34c0*/  LOP3.LUT R11, R69, R68, R18, 0x96, !PT ;  /* 0x00000044450b7212 */ /* 0x000fc600078e9612 */
[----:B------:R-:W-:Y:S04]  /*34d0*/  LDS.U8 R65, [R64+UR5] ;  /* 0x0000000540417984 */ /* 0x000fe80008000000 */
[----:B------:R-:W-:Y:S04]  /*34e0*/  LDS.U8 R70, [R64+UR9] ;  /* 0x0000000940467984 */ /* 0x000fe80008000000 */
[----:B--2---:R-:W0:Y:S04]  /*34f0*/  LDS.U8 R56, [R73+UR9] ;  /* 0x0000000949387984 */ /* 0x004e280008000000 */
[----:B---3--:R-:W1:Y:S04]  /*3500*/  LDS.U8 R71, [R13+UR5] ;  /* 0x000000050d477984 */ /* 0x008e680008000000 */
[----:B------:R-:W-:Y:S04]  /*3510*/  LDS.U8 R18, [R13+UR9] ;  /* 0x000000090d127984 */ /* 0x000fe80008000000 */
[----:B----4-:R-:W-:Y:S01]  /*3520*/  LDS.U8 R69, [R12+UR9] ;  /* 0x000000090c457984 */ /* 0x010fe20008000000 */
[----:B0-----:R-:W-:-:S03]  /*3530*/  LOP3.LUT R68, R72, R65, R56, 0x96, !PT ;  /* 0x0000004148447212 */ /* 0x001fc600078e9638 */
[----:B------:R-:W-:Y:S01]  /*3540*/  LDS.U8 R65, [R12+UR5] ;  /* 0x000000050c417984 */ /* 0x000fe20008000000 */
[----:B-1----:R-:W-:-:S03]  /*3550*/  LOP3.LUT R70, R74, R70, R71, 0x96, !PT ;  /* 0x000000464a467212 */ /* 0x002fc600078e9647 */
[----:B------:R-:W0:Y:S01]  /*3560*/  LDS.U8 R71, [R63+UR7+0xe] ;  /* 0x00000e073f477984 */ /* 0x000e220008000000 */
[----:B------:R-:W-:-:S03]  /*3570*/  LOP3.LUT R68, R12, R68, R13, 0x96, !PT ;  /* 0x000000440c447212 */ /* 0x000fc600078e960d */
[----:B------:R1:W-:Y:S04]  /*3580*/  LDS.U8 R72, [R63+UR7+0xf] ;  /* 0x00000f073f487984 */ /* 0x0003e80008000000 */
[----:B------:R-:W2:Y:S01]  /*3590*/  LDS.U8 R56, [R73+UR5] ;  /* 0x0000000549387984 */ /* 0x000ea20008000000 */
[----:B-1----:R-:W-:-:S05]  /*35a0*/  VIADD R63, R63, 0x10 ;  /* 0x000000103f3f7836 */ /* 0x002fca0000000000 */
[----:B------:R-:W-:Y:S02]  /*35b0*/  ISETP.NE.AND P0, PT, R63, 0xa0, PT ;  /* 0x000000a03f00780c */ /* 0x000fe40003f05270 */
[----:B0-----:R-:W-:Y:S02]  /*35c0*/  LOP3.LUT R65, R71, R18, R65, 0x96, !PT ;  /* 0x0000001247417212 */ /* 0x001fe400078e9641 */
[----:B------:R-:W-:Y:S02]  /*35d0*/  PRMT R18, R58, 0x7610, R18 ;  /* 0x000076103a127816 */ /* 0x000fe40000000012 */
[----:B------:R-:W-:Y:S02]  /*35e0*/  LOP3.LUT R65, R64, R65, R73, 0x96, !PT ;  /* 0x0000004140417212 */ /* 0x000fe400078e9649 */
[----:B------:R-:W-:Y:S02]  /*35f0*/  PRMT R58, R59, 0x7610, R58 ;  /* 0x000076103b3a7816 */ /* 0x000fe4000000003a */
[----:B--2---:R-:W-:-:S02]  /*3600*/  LOP3.LUT R69, R72, R56, R69, 0x96, !PT ;  /* 0x0000003848457212 */ /* 0x004fc400078e9645 */
[----:B------:R-:W-:Y:S02]  /*3610*/  LOP3.LUT R56, R12, R70, R73, 0x96, !PT ;  /* 0x000000460c387212 */ /* 0x000fe400078e9649 */
[----:B------:R-:W-:Y:S02]  /*3620*/  LOP3.LUT R64, R13, R69, R64, 0x96, !PT ;  /* 0x000000450d407212 */ /* 0x000fe400078e9640 */
[----:B------:R-:W-:Y:S02]  /*3630*/  PRMT R13, R57, 0x7610, R13 ;  /* 0x00007610390d7816 */ /* 0x000fe4000000000d */
[----:B------:R-:W-:Y:S02]  /*3640*/  PRMT R12, R55, 0x7610, R12 ;  /* 0x00007610370c7816 */ /* 0x000fe4000000000c */
[----:B------:R-:W-:Y:S02]  /*3650*/  PRMT R59, R54, 0x7610, R59 ;  /* 0x00007610363b7816 */ /* 0x000fe4000000003b */
[----:B------:R-:W-:-:S02]  /*3660*/  PRMT R57, R66, 0x7610, R57 ;  /* 0x0000761042397816 */ /* 0x000fc40000000039 */
[----:B------:R-:W-:Y:S02]  /*3670*/  PRMT R55, R67, 0x7610, R55 ;  /* 0x0000761043377816 */ /* 0x000fe40000000037 */
[----:B------:R-:W-:Y:S01]  /*3680*/  PRMT R54, R68, 0x7610, R54 ;  /* 0x0000761044367816 */ /* 0x000fe20000000036 */
[----:B------:R-:W-:Y:S06]  /*3690*/  @P0 BRA `(.L_x_58) ;  /* 0xfffffff800140947 */ /* 0x000fec000383ffff */
[----:B------:R-:W0:Y:S01]  /*36a0*/  S2R R63, SR_CTAID.X ;  /* 0x00000000003f7919 */ /* 0x000e220000002500 */
[----:B------:R-:W1:Y:S01]  /*36b0*/  S2UR UR6, SR_CgaCtaId ;  /* 0x00000000000679c3 */ /* 0x000e620000008800 */
[----:B------:R-:W0:Y:S01]  /*36c0*/  LDCU UR4, c[0x0][0x360] ;  /* 0x00006c00ff0477ac */ /* 0x000e220008000800 */
[----:B-----5:R-:W-:Y:S01]  /*36d0*/  LOP3.LUT R6, R40, R6, R35, 0x96, !PT ;  /* 0x0000000628067212 */ /* 0x020fe200078e9623 */
[----:B------:R-:W0:Y:S01]  /*36e0*/  S2R R66, SR_TID.X ;  /* 0x0000000000427919 */ /* 0x000e220000002100 */
[----:B------:R-:W-:Y:S02]  /*36f0*/  LOP3.LUT R40, R57, 0xff, RZ, 0xc0, !PT ;  /* 0x000000ff39287812 */ /* 0x000fe400078ec0ff */
[----:B------:R-:W-:Y:S02]  /*3700*/  LOP3.LUT R57, R64, 0xff, RZ, 0xc0, !PT ;  /* 0x000000ff40397812 */ /* 0x000fe400078ec0ff */
[----:B------:R-:W-:Y:S02]  /*3710*/  LOP3.LUT R23, R50, R23, R16, 0x96, !PT ;  /* 0x0000001732177212 */ /* 0x000fe400078e9610 */
[----:B------:R-:W-:-:S02]  /*3720*/  LOP3.LUT R25, R48, R25, R28, 0x96, !PT ;  /* 0x0000001930197212 */ /* 0x000fc400078e961c */
[----:B------:R-:W-:Y:S01]  /*3730*/  LOP3.LUT R45, R45, R2, R39, 0x96, !PT ;  /* 0x000000022d2d7212 */ /* 0x000fe200078e9627 */
[----:B------:R-:W-:Y:S01]  /*3740*/  LDS.U8 R57, [R57+UR8] ;  /* 0x0000000839397984 */ /* 0x000fe20008000000 */
[----:B------:R-:W-:Y:S02]  /*3750*/  LOP3.LUT R69, R30, 0xff, RZ, 0xc0, !PT ;  /* 0x000000ff1e457812 */ /* 0x000fe400078ec0ff */
[----:B------:R-:W-:Y:S02]  /*3760*/  LOP3.LUT R61, R61, R62, R19, 0x96, !PT ;  /* 0x0000003e3d3d7212 */ /* 0x000fe400078e9613 */
[----:B------:R-:W-:Y:S02]  /*3770*/  LOP3.LUT R5, R42, R5, R36, 0x96, !PT ;  /* 0x000000052a057212 */ /* 0x000fe400078e9624 */
[----:B------:R-:W-:Y:S01]  /*3780*/  LOP3.LUT R2, R13, 0xff, RZ, 0xc0, !PT ;  /* 0x000000ff0d027812 */ /* 0x000fe200078ec0ff */
[----:B------:R-:W-:Y:S01]  /*3790*/  LDS.U8 R69, [R69+UR8] ;  /* 0x0000000845457984 */ /* 0x000fe20008000000 */
[----:B------:R-:W-:-:S02]  /*37a0*/  LOP3.LUT R48, R55, 0xff, RZ, 0xc0, !PT ;  /* 0x000000ff37307812 */ /* 0x000fc400078ec0ff */
[----:B------:R-:W-:Y:S01]  /*37b0*/  LOP3.LUT R50, R56, 0xff, RZ, 0xc0, !PT ;  /* 0x000000ff38327812 */ /* 0x000fe200078ec0ff */
[----:B------:R2:W-:Y:S01]  /*37c0*/  LDS.U8 R67, [R2+UR8] ;  /* 0x0000000802437984 */ /* 0x0005e20008000000 */
[----:B------:R-:W-:Y:S02]  /*37d0*/  LOP3.LUT R44, R44, R3, R38, 0x96, !PT ;  /* 0x000000032c2c7212 */ /* 0x000fe400078e9626 */
[----:B------:R-:W-:Y:S01]  /*37e0*/  LOP3.LUT R53, R53, 0xff, RZ, 0xc0, !PT ;  /* 0x000000ff35357812 */ /* 0x000fe200078ec0ff */
[----:B------:R-:W-:Y:S01]  /*37f0*/  LDS.U8 R56, [R40+UR8] ;  /* 0x0000000828387984 */ /* 0x000fe20008000000 */
[----:B------:R-:W-:Y:S02]  /*3800*/  LOP3.LUT R62, R52, 0xff, RZ, 0xc0, !PT ;  /* 0x000000ff343e7812 */ /* 0x000fe400078ec0ff */
[----:B------:R-:W-:Y:S01]  /*3810*/  LOP3.LUT R58, R58, 0xff, RZ, 0xc0, !PT ;  /* 0x000000ff3a3a7812 */ /* 0x000fe200078ec0ff */
[----:B------:R-:W-:Y:S01]  /*3820*/  LDS.U8 R64, [R50+UR8] ;  /* 0x0000000832407984 */ /* 0x000fe20008000000 */
[----:B------:R-:W-:Y:S01]  /*3830*/  LOP3.LUT R68, R12, 0xff, RZ, 0xc0, !PT ;  /* 0x000000ff0c447812 */ /* 0x000fe200078ec0ff */
[----:B0-----:R-:W-:Y:S01]  /*3840*/  IMAD R63, R63, UR4, R66 ;  /* 0x000000043f3f7c24 */ /* 0x001fe2000f8e0242 */
[----:B------:R-:W-:Y:S01]  /*3850*/  UMOV UR4, 0x400 ;  /* 0x0000040000047882 */ /* 0x000fe20000000000 */
[----:B------:R-:W-:Y:S01]  /*3860*/  LOP3.LUT R55, R59, 0xff, RZ, 0xc0, !PT ;  /* 0x000000ff3b377812 */ /* 0x000fe200078ec0ff */
[----:B-1----:R-:W-:Y:S01]  /*3870*/  ULEA UR4, UR6, UR4, 0x18 ;  /* 0x0000000406047291 */ /* 0x002fe2000f8ec0ff */
[----:B------:R-:W-:Y:S01]  /*3880*/  LOP3.LUT R42, R60, 0xff, RZ, 0xc0, !PT ;  /* 0x000000ff3c2a7812 */ /* 0x000fe200078ec0ff */
[----:B------:R-:W-:Y:S01]  /*3890*/  LDS.U8 R58, [R58+UR8] ;  /* 0x000000083a3a7984 */ /* 0x000fe20008000000 */
[----:B------:R-:W-:Y:S01]  /*38a0*/  LOP3.LUT R70, R11, 0xff, RZ, 0xc0, !PT ;  /* 0x000000ff0b467812 */ /* 0x000fe200078ec0ff */
[----:B------:R-:W-:Y:S01]  /*38b0*/  IMAD.SHL.U32 R63, R63, 0x10, RZ ;  /* 0x000000103f3f7824 */ /* 0x000fe200078e00ff */
[----:B------:R-:W-:Y:S01]  /*38c0*/  LOP3.LUT R71, R54, 0xff, RZ, 0xc0, !PT ;  /* 0x000000ff36477812 */ /* 0x000fe200078ec0ff */
[----:B------:R-:W-:Y:S01]  /*38d0*/  LDS.U8 R60, [R53+UR8] ;  /* 0x00000008353c7984 */ /* 0x000fe20008000000 */
[----:B------:R-:W-:-:S02]  /*38e0*/  LOP3.LUT R66, R65, 0xff, RZ, 0xc0, !PT ;  /* 0x000000ff41427812 */ /* 0x000fc400078ec0ff */
[----:B------:R-:W-:Y:S01]  /*38f0*/  LOP3.LUT R3, R18, 0xff, RZ, 0xc0, !PT ;  /* 0x000000ff12037812 */ /* 0x000fe200078ec0ff */
[----:B------:R-:W0:Y:S01]  /*3900*/  LDS.U8 R30, [UR4+0x4a3] ;  /* 0x0004a304ff1e7984 */ /* 0x000e220008000000 */
[----:B------:R-:W-:Y:S02]  /*3910*/  LOP3.LUT R24, R51, R24, R17, 0x96, !PT ;  /* 0x0000001833187212 */ /* 0x000fe400078e9611 */
[----:B------:R-:W-:Y:S01]  /*3920*/  LOP3.LUT R26, R49, R26, R15, 0x96, !PT ;  /* 0x0000001a311a7212 */ /* 0x000fe200078e960f */
[----:B------:R-:W1:Y:S01]  /*3930*/  LDS.U8 R13, [UR4+0x4a4] ;  /* 0x0004a404ff0d7984 */ /* 0x000e620008000000 */
[----:B------:R-:W-:Y:S02]  /*3940*/  LOP3.LUT R27, R47, R27, R14, 0x96, !PT ;  /* 0x0000001b2f1b7212 */ /* 0x000fe400078e960e */
[----:B------:R-:W-:Y:S01]  /*3950*/  LOP3.LUT R0, R46, R0, R41, 0x96, !PT ;  /* 0x000000002e007212 */ /* 0x000fe200078e9629 */
[----:B------:R-:W-:Y:S01]  /*3960*/  LDS.U8 R54, [R42+UR8] ;  /* 0x000000082a367984 */ /* 0x000fe20008000000 */
[----:B------:R-:W-:-:S02]  /*3970*/  LOP3.LUT R4, R43, R4, R37, 0x96, !PT ;  /* 0x000000042b047212 */ /* 0x000fc400078e9625 */
[----:B--2---:R-:W-:Y:S01]  /*3980*/  IADD3 R2, P0, PT, R63, UR14, RZ ;  /* 0x0000000e3f027c10 */ /* 0x004fe2000ff1e0ff */
[----:B------:R-:W-:Y:S01]  /*3990*/  LDS.U8 R65, [R48+UR8] ;  /* 0x0000000830417984 */ /* 0x000fe20008000000 */
[----:B------:R-:W-:Y:S02]  /*39a0*/  LOP3.LUT R8, R29, R8, R31, 0x96, !PT ;  /* 0x000000081d087212 */ /* 0x000fe400078e961f */
[----:B------:R-:W-:Y:S01]  /*39b0*/  LOP3.LUT R20, R20, R7, R32, 0x96, !PT ;  /* 0x0000000714147212 */ /* 0x000fe200078e9620 */
[----:B------:R-:W2:Y:S01]  /*39c0*/  LDS.U8 R12, [UR4+0x4a0] ;  /* 0x0004a004ff0c7984 */ /* 0x000ea20008000000 */
[----:B------:R-:W-:Y:S02]  /*39d0*/  LOP3.LUT R10, R21, R10, R34, 0x96, !PT ;  /* 0x0000000a150a7212 */ /* 0x000fe400078e9622 */
[----:B------:R-:W-:Y:S01]  /*39e0*/  LOP3.LUT R9, R22, R9, R33, 0x96, !PT ;  /* 0x0000000916097212 */ /* 0x000fe200078e9621 */
[----:B------:R-:W-:Y:S01]  /*39f0*/  LDS.U8 R55, [R55+UR8] ;  /* 0x0000000837377984 */ /* 0x000fe20008000000 */
[----:B------:R-:W-:-:S03]  /*3a00*/  PRMT R21, R10, 0x7610, R21 ;  /* 0x000076100a157816 */ /* 0x000fc60000000015 */
[----:B------:R-:W3:Y:S04]  /*3a10*/  LDS.U8 R18, [UR4+0x4a1] ;  /* 0x0004a104ff127984 */ /* 0x000ee80008000000 */
[----:B------:R-:W4:Y:S04]  /*3a20*/  LDS.U8 R43, [UR4+0x4a5] ;  /* 0x0004a504ff2b7984 */ /* 0x000f280008000000 */
[----:B------:R0:W-:Y:S04]  /*3a30*/  LDS.U8 R59, [R3+UR8] ;  /* 0x00000008033b7984 */ /* 0x0001e80008000000 */
[----:B------:R-:W-:Y:S04]  /*3a40*/  LDS.U8 R62, [R62+UR8] ;  /* 0x000000083e3e7984 */ /* 0x000fe80008000000 */
[----:B------:R-:W-:Y:S01]  /*3a50*/  LDS.U8 R66, [R66+UR8] ;  /* 0x0000000842427984 */ /* 0x000fe20008000000 */
[----:B0-----:R-:W-:-:S02]  /*3a60*/  LOP3.LUT R57, R15, R57, R30, 0x96, !PT ;  /* 0x000000390f397212 */ /* 0x001fc400078e961e */
[----:B------:R-:W-:Y:S01]  /*3a70*/  LEA.HI.X.SX32 R3, R63, UR15, 0x1, P0 ;  /* 0x0000000f3f037c11 */ /* 0x000fe200080f0eff */
[----:B------:R-:W0:Y:S01]  /*3a80*/  LDS.U8 R40, [UR4+0x4a6] ;  /* 0x0004a604ff287984 */ /* 0x000e220008000000 */
[----:B-1----:R-:W-:-:S03]  /*3a90*/  LOP3.LUT R15, R28, R56, R13, 0x96, !PT ;  /* 0x000000381c0f7212 */ /* 0x002fc600078e960d */
[----:B------:R-:W1:Y:S04]  /*3aa0*/  LDS.U8 R42, [UR4+0x4a7] ;  /* 0x0004a704ff2a7984 */ /* 0x000e680008000000 */
[----:B------:R-:W1:Y:S04]  /*3ab0*/  LDS.U8 R47, [UR4+0x4a8] ;  /* 0x0004a804ff2f7984 */ /* 0x000e680008000000 */
[----:B------:R-:W1:Y:S01]  /*3ac0*/  LDS.U8 R46, [UR4+0x4a9] ;  /* 0x0004a904ff2e7984 */ /* 0x000e620008000000 */
[----:B--2---:R-:W-:-:S03]  /*3ad0*/  LOP3.LUT R19, R19, R60, R12, 0x96, !PT ;  /* 0x0000003c13137212 */ /* 0x004fc600078e960c */
[----:B------:R-:W2:Y:S04]  /*3ae0*/  LDS.U8 R49, [UR4+0x4aa] ;  /* 0x0004aa04ff317984 */ /* 0x000ea80008000000 */
[----:B------:R-:W-:Y:S01]  /*3af0*/  LDS.U8 R68, [R68+UR8] ;  /* 0x0000000844447984 */ /* 0x000fe20008000000 */
[----:B---3--:R-:W-:Y:S02]  /*3b00*/  LOP3.LUT R17, R17, R58, R18, 0x96, !PT ;  /* 0x0000003a11117212 */ /* 0x008fe400078e9612 */
[----:B------:R-:W-:Y:S01]  /*3b10*/  PRMT R58, R61, 0x7610, R58 ;  /* 0x000076103d3a7816 */ /* 0x000fe2000000003a */
[----:B------:R-:W-:Y:S01]  /*3b20*/  LDS.U8 R70, [R70+UR8] ;  /* 0x0000000846467984 */ /* 0x000fe20008000000 */
[----:B----4-:R-:W-:Y:S02]  /*3b30*/  LOP3.LUT R55, R14, R55, R43, 0x96, !PT ;  /* 0x000000370e377212 */ /* 0x010fe400078e962b */
[----:B------:R-:W-:Y:S01]  /*3b40*/  PRMT R14, R0, 0x7610, R14 ;  /* 0x00007610000e7816 */ /* 0x000fe2000000000e */
[----:B------:R-:W-:Y:S04]  /*3b50*/  LDS.U8 R71, [R71+UR8] ;  /* 0x0000000847477984 */ /* 0x000fe80008000000 */
[----:B------:R-:W3:Y:S04]  /*3b60*/  LDS.U8 R48, [UR4+0x4ab] ;  /* 0x0004ab04ff307984 */ /* 0x000ee80008000000 */
[----:B------:R-:W4:Y:S04]  /*3b70*/  LDS.U8 R51, [UR4+0x4ac] ;  /* 0x0004ac04ff337984 */ /* 0x000f280008000000 */
[----:B------:R-:W4:Y:S01]  /*3b80*/  LDS.U8 R50, [UR4+0x4ad] ;  /* 0x0004ad04ff327984 */ /* 0x000f220008000000 */
[----:B0-----:R-:W-:-:S03]  /*3b90*/  LOP3.LUT R41, R41, R66, R40, 0x96, !PT ;  /* 0x0000004229297212 */ /* 0x001fc600078e9628 */
[----:B------:R-:W0:Y:S01]  /*3ba0*/  LDS.U8 R53, [UR4+0x4ae] ;  /* 0x0004ae04ff357984 */ /* 0x000e220008000000 */
[----:B-1----:R-:W-:-:S03]  /*3bb0*/  LOP3.LUT R39, R39, R62, R42, 0x96, !PT ;  /* 0x0000003e27277212 */ /* 0x002fc600078e962a */
[----:B------:R-:W1:Y:S01]  /*3bc0*/  LDS.U8 R52, [UR4+0x4af] ;  /* 0x0004af04ff347984 */ /* 0x000e620008000000 */
[----:B------:R-:W-:-:S03]  /*3bd0*/  LOP3.LUT R65, R38, R65, R47, 0x96, !PT ;  /* 0x0000004126417212 */ /* 0x000fc600078e962f */
[----:B------:R-:W1:Y:S01]  /*3be0*/  LDS.U8 R11, [UR4+0x4a2] ;  /* 0x0004a204ff0b7984 */ /* 0x000e620008000000 */
[----:B------:R-:W-:-:S03]  /*3bf0*/  LOP3.LUT R37, R37, R64, R46, 0x96, !PT ;  /* 0x0000004025257212 */ /* 0x000fc600078e962e */
[----:B------:R0:W-:Y:S01]  /*3c00*/  STG.E.U8 desc[UR20][R2.64+0x4], R15 ;  /* 0x0000040f02007986 */ /* 0x0001e2000c101114 */
[----:B--2---:R-:W-:-:S03]  /*3c10*/  LOP3.LUT R59, R36, R59, R49, 0x96, !PT ;  /* 0x0000003b243b7212 */ /* 0x004fc600078e9631 */
[----:B------:R-:W-:Y:S04]  /*3c20*/  STG.E.U8 desc[UR20][R2.64], R19 ;  /* 0x0000001302007986 */ /* 0x000fe8000c101114 */
[----:B------:R-:W-:Y:S04]  /*3c30*/  STG.E.U8 desc[UR20][R2.64+0x1], R17 ;  /* 0x0000011102007986 */ /* 0x000fe8000c101114 */
[----:B------:R-:W-:Y:S01]  /*3c40*/  STG.E.U8 desc[UR20][R2.64+0x3], R57 ;  /* 0x0000033902007986 */ /* 0x000fe2000c101114 */
[----:B---3--:R-:W-:-:S03]  /*3c50*/  LOP3.LUT R69, R35, R69, R48, 0x96, !PT ;  /* 0x0000004523457212 */ /* 0x008fc600078e9630 */
[----:B------:R-:W-:Y:S01]  /*3c60*/  STG.E.U8 desc[UR20][R2.64+0x5], R55 ;  /* 0x0000053702007986 */ /* 0x000fe2000c101114 */
[----:B----4-:R-:W-:-:S03]  /*3c70*/  LOP3.LUT R71, R34, R71, R51, 0x96, !PT ;  /* 0x0000004722477212 */ /* 0x010fc600078e9633 */
[----:B------:R-:W-:Y:S01]  /*3c80*/  STG.E.U8 desc[UR20][R2.64+0x6], R41 ;  /* 0x0000062902007986 */ /* 0x000fe2000c101114 */
[----:B------:R-:W-:-:S03]  /*3c90*/  LOP3.LUT R67, R33, R67, R50, 0x96, !PT ;  /* 0x0000004321437212 */ /* 0x000fc600078e9632 */
[----:B------:R-:W-:Y:S01]  /*3ca0*/  STG.E.U8 desc[UR20][R2.64+0x7], R39 ;  /* 0x0000072702007986 */ /* 0x000fe2000c101114 */
[----:B0-----:R-:W-:-:S03]  /*3cb0*/  LOP3.LUT R15, R32, R68, R53, 0x96, !PT ;  /* 0x00000044200f7212 */ /* 0x001fc600078e9635 */
[----:B------:R-:W-:Y:S01]  /*3cc0*/  STG.E.U8 desc[UR20][R2.64+0x8], R65 ;  /* 0x0000084102007986 */ /* 0x000fe2000c101114 */
[----:B-1----:R-:W-:-:S03]  /*3cd0*/  LOP3.LUT R31, R31, R70, R52, 0x96, !PT ;  /* 0x000000461f1f7212 */ /* 0x002fc600078e9634 */
[----:B------:R-:W-:Y:S01]  /*3ce0*/  STG.E.U8 desc[UR20][R2.64+0x9], R37 ;  /* 0x0000092502007986 */ /* 0x000fe2000c101114 */
[----:B------:R-:W-:-:S03]  /*3cf0*/  LOP3.LUT R7, R16, R54, R11, 0x96, !PT ;  /* 0x0000003610077212 */ /* 0x000fc600078e960b */
[----:B------:R-:W-:Y:S01]  /*3d00*/  STG.E.U8 desc[UR20][R2.64+0xa], R59 ;  /* 0x00000a3b02007986 */ /* 0x000fe2000c101114 */
[----:B------:R-:W-:-:S03]  /*3d10*/  PRMT R16, R6, 0x7610, R16 ;  /* 0x0000761006107816 */ /* 0x000fc60000000010 */
[----:B------:R-:W-:Y:S04]  /*3d20*/  STG.E.U8 desc[UR20][R2.64+0xb], R69 ;  /* 0x00000b4502007986 */ /* 0x000fe8000c101114 */
[----:B------:R-:W-:Y:S04]  /*3d30*/  STG.E.U8 desc[UR20][R2.64+0xc], R71 ;  /* 0x00000c4702007986 */ /* 0x000fe8000c101114 */
[----:B------:R-:W-:Y:S04]  /*3d40*/  STG.E.U8 desc[UR20][R2.64+0xd], R67 ;  /* 0x00000d4302007986 */ /* 0x000fe8000c101114 */
[----:B------:R-:W-:Y:S04]  /*3d50*/  STG.E.U8 desc[UR20][R2.64+0xe], R15 ;  /* 0x00000e0f02007986 */ /* 0x000fe8000c101114 */
[----:B------:R-:W-:Y:S04]  /*3d60*/  STG.E.U8 desc[UR20][R2.64+0xf], R31 ;  /* 0x00000f1f02007986 */ /* 0x000fe8000c101114 */
[----:B------:R0:W-:Y:S02]  /*3d70*/  STG.E.U8 desc[UR20][R2.64+0x2], R7 ;  /* 0x0000020702007986 */ /* 0x0001e4000c101114 */
[----:B0-----:R-:W-:-:S07]  /*3d80*/  IMAD.MOV.U32 R7, RZ, RZ, 0x10 ;  /* 0x00000010ff077424 */ /* 0x001fce00078e00ff */
.L_x_59:
[----:B------:R-:W-:Y:S01]  /*3d90*/  LOP3.LUT R19, R58, 0xff, RZ, 0xc0, !PT ;  /* 0x000000ff3a137812 */ /* 0x000fe200078ec0ff */
[----:B------:R-:W-:Y:S01]  /*3da0*/  LDS.U8 R32, [R7+UR7] ;  /* 0x0000000707207984 */ /* 0x000fe20008000000 */
[----:B------:R-:W-:Y:S02]  /*3db0*/  LOP3.LUT R17, R5, 0xff, RZ, 0xc0, !PT ;  /* 0x000000ff05117812 */ /* 0x000fe400078ec0ff */
[----:B------:R-:W-:Y:S01]  /*3dc0*/  LOP3.LUT R10, R8, 0xff, RZ, 0xc0, !PT ;  /* 0x000000ff080a7812 */ /* 0x000fe200078ec0ff */
[----:B------:R-:W-:Y:S01]  /*3dd0*/  LDS.U8 R33, [R7+UR7+0x1] ;  /* 0x0000010707217984 */ /* 0x000fe20008000000 */
[----:B------:R-:W-:Y:S02]  /*3de0*/  LOP3.LUT R27, R27, 0xff, RZ, 0xc0, !PT ;  /* 0x000000ff1b1b7812 */ /* 0x000fe400078ec0ff */
[----:B------:R-:W-:Y:S01]  /*3df0*/  LOP3.LUT R3, R4, 0xff, RZ, 0xc0, !PT ;  /* 0x000000ff04037812 */ /* 0x000fe200078ec0ff */
[----:B------:R-:W0:Y:S01]  /*3e00*/  LDS.U8 R19, [R19+UR8] ;  /* 0x0000000813137984 */ /* 0x000e220008000000 */
[----:B------:R-:W-:-:S02]  /*3e10*/  LOP3.LUT R25, R25, 0xff, RZ, 0xc0, !PT ;  /* 0x000000ff19197812 */ /* 0x000fc400078ec0ff */
[----:B------:R-:W-:Y:S01]  /*3e20*/  LOP3.LUT R2, R20, 0xff, RZ, 0xc0, !PT ;  /* 0x000000ff14027812 */ /* 0x000fe200078ec0ff */
[----:B------:R-:W1:Y:S01]  /*3e30*/  LDS.U8 R8, [R27+UR8] ;  /* 0x000000081b087984 */ /* 0x000e620008000000 */
        /* <DEDUP_REMOVED lines=11> */
[----:B------:R-:W-:Y:S01]  /*3ef0*/  LDS.U8 R3, [R3+UR8] ;  /* 0x0000000803037984 */ /* 0x000fe20008000000 */
[----:B------:R-:W-:-:S03]  /*3f00*/  LOP3.LUT R20, R14, 0xff, RZ, 0xc0, !PT ;  /* 0x000000ff0e147812 */ /* 0x000fc600078ec0ff */
[----:B------:R-:W-:Y:S04]  /*3f10*/  LDS.U8 R2, [R2+UR8] ;  /* 0x0000000802027984 */ /* 0x000fe80008000000 */
[----:B------:R-:W-:Y:S04]  /*3f20*/  LDS.U8 R34, [R7+UR7+0x2] ;  /* 0x0000020707227984 */ /* 0x000fe80008000000 */
[----:B------:R-:W-:Y:S04]  /*3f30*/  LDS.U8 R35, [R7+UR7+0x3] ;  /* 0x0000030707237984 */ /* 0x000fe80008000000 */
[----:B------:R-:W-:Y:S04]  /*3f40*/  LDS.U8 R5, [R5+UR8] ;  /* 0x0000000805057984 */ /* 0x000fe80008000000 */
[----:B0-----:R-:W-:Y:S04]  /*3f50*/  LDS.U8 R58, [R19+UR9] ;  /* 0x00000009133a7984 */ /* 0x001fe80008000000 */
[----:B------:R-:W-:Y:S04]  /*3f60*/  LDS.U8 R28, [R19+UR5] ;  /* 0x00000005131c7984 */ /* 0x000fe80008000000 */
[----:B-1----:R-:W0:Y:S04]  /*3f70*/  LDS.U8 R29, [R8+UR5] ;  /* 0x00000005081d7984 */ /* 0x002e280008000000 */
[----:B------:R-:W-:Y:S04]  /*3f80*/  LDS.U8 R59, [R8+UR9] ;  /* 0x00000009083b7984 */ /* 0x000fe80008000000 */
[----:B--2---:R-:W1:Y:S04]  /*3f90*/  LDS.U8 R22, [R17+UR5] ;  /* 0x0000000511167984 */ /* 0x004e680008000000 */
[----:B------:R-:W-:Y:S04]  /*3fa0*/  LDS.U8 R60, [R17+UR9] ;  /* 0x00000009113c7984 */ /* 0x000fe80008000000 */
[----:B---3--:R-:W2:Y:S04]  /*3fb0*/  LDS.U8 R27, [R10+UR5] ;  /* 0x000000050a1b7984 */ /* 0x008ea80008000000 */
[----:B------:R-:W3:Y:S04]  /*3fc0*/  LDS.U8 R31, [R10+UR9] ;  /* 0x000000090a1f7984 */ /* 0x000ee80008000000 */
[----:B------:R-:W-:Y:S04]  /*3fd0*/  LDS.U8 R0, [R0+UR8] ;  /* 0x0000000800007984 */ /* 0x000fe80008000000 */
[----:B------:R-:W-:Y:S04]  /*3fe0*/  LDS.U8 R9, [R45+UR8] ;  /* 0x000000082d097984 */ /* 0x000fe80008000000 */
[----:B------:R-:W-:Y:S04]  /*3ff0*/  LDS.U8 R6, [R6+UR8] ;  /* 0x0000000806067984 */ /* 0x000fe80008000000 */
[----:B------:R-:W-:Y:S04]  /*4000*/  LDS.U8 R15, [R15+UR8] ;  /* 0x000000080f0f7984 */ /* 0x000fe80008000000 */
[----:B------:R-:W-:Y:S01]  /*4010*/  LDS.U8 R14, [R24+UR8] ;  /* 0x00000008180e7984 */ /* 0x000fe20008000000 */
[----:B0-----:R-:W-:-:S03]  /*4020*/  LOP3.LUT R58, R32, R29, R58, 0x96, !PT ;  /* 0x0000001d203a7212 */ /* 0x001fc600078e963a */
[----:B------:R-:W-:Y:S01]  /*4030*/  LDS.U8 R21, [R20+UR8] ;  /* 0x0000000814157984 */ /* 0x000fe20008000000 */
[----:B------:R-:W-:-:S03]  /*4040*/  LOP3.LUT R58, R10, R58, R17, 0x96, !PT ;  /* 0x0000003a0a3a7212 */ /* 0x000fc600078e9611 */
[----:B------:R-:W-:Y:S01]  /*4050*/  LDS.U8 R23, [R23+UR8] ;  /* 0x0000000817177984 */ /* 0x000fe20008000000 */
[----:B-1----:R-:W-:-:S03]  /*4060*/  LOP3.LUT R59, R33, R59, R22, 0x96, !PT ;  /* 0x0000003b213b7212 */ /* 0x002fc600078e9616 */
[----:B------:R-:W-:Y:S01]  /*4070*/  LDS.U8 R16, [R16+UR8] ;  /* 0x0000000810107984 */ /* 0x000fe20008000000 */
[----:B------:R-:W-:-:S03]  /*4080*/  LOP3.LUT R59, R10, R59, R19, 0x96, !PT ;  /* 0x0000003b0a3b7212 */ /* 0x000fc600078e9613 */
[----:B------:R-:W-:Y:S01]  /*4090*/  LDS.U8 R73, [R7+UR7+0x4] ;  /* 0x0000040707497984 */ /* 0x000fe20008000000 */
[----:B--2---:R-:W-:-:S03]  /*40a0*/  LOP3.LUT R60, R34, R60, R27, 0x96, !PT ;  /* 0x0000003c223c7212 */ /* 0x004fc600078e961b */
[----:B------:R-:W-:Y:S01]  /*40b0*/  LDS.U8 R70, [R4+UR9] ;  /* 0x0000000904467984 */ /* 0x000fe20008000000 */
[----:B---3--:R-:W-:Y:S02]  /*40c0*/  LOP3.LUT R72, R35, R28, R31, 0x96, !PT ;  /* 0x0000001c23487212 */ /* 0x008fe400078e961f */
[----:B------:R-:W-:Y:S01]  /*40d0*/  LOP3.LUT R60, R8, R60, R19, 0x96, !PT ;  /* 0x0000003c083c7212 */ /* 0x000fe200078e9613 */
[----:B------:R-:W0:Y:S01]  /*40e0*/  LDS.U8 R71, [R3+UR5] ;  /* 0x0000000503477984 */ /* 0x000e220008000000 */
[----:B------:R-:W-:-:S03]  /*40f0*/  LOP3.LUT R8, R17, R72, R8, 0x96, !PT ;  /* 0x0000004811087212 */ /* 0x000fc600078e9608 */
[----:B------:R-:W-:Y:S04]  /*4100*/  LDS.U8 R67, [R7+UR7+0x5] ;  /* 0x0000050707437984 */ /* 0x000fe80008000000 */
[----:B------:R-:W-:Y:S04]  /*4110*/  LDS.U8 R68, [R3+UR9] ;  /* 0x0000000903447984 */ /* 0x000fe80008000000 */
[----:B------:R-:W1:Y:S04]  /*4120*/  LDS.U8 R69, [R2+UR5] ;  /* 0x0000000502457984 */ /* 0x000e680008000000 */
[----:B------:R-:W-:Y:S04]  /*4130*/  LDS.U8 R66, [R7+UR7+0x6] ;  /* 0x0000060707427984 */ /* 0x000fe80008000000 */
[----:B------:R-:W-:Y:S04]  /*4140*/  LDS.U8 R63, [R7+UR7+0x7] ;  /* 0x00000707073f7984 */ /* 0x000fe80008000000 */
[----:B------:R-:W-:Y:S04]  /*4150*/  LDS.U8 R61, [R5+UR5] ;  /* 0x00000005053d7984 */ /* 0x000fe80008000000 */
[----:B------:R2:W-:Y:S04]  /*4160*/  LDS.U8 R62, [R5+UR9] ;  /* 0x00000009053e7984 */ /* 0x0005e80008000000 */
[----:B------:R-:W3:Y:S04]  /*4170*/  LDS.U8 R65, [R2+UR9] ;  /* 0x0000000902417984 */ /* 0x000ee80008000000 */
[----:B------:R-:W4:Y:S04]  /*4180*/  LDS.U8 R64, [R4+UR5] ;  /* 0x0000000504407984 */ /* 0x000f280008000000 */
[----:B------:R-:W-:Y:S01]  /*4190*/  LDS.U8 R27, [R7+UR7+0x8] ;  /* 0x00000807071b7984 */ /* 0x000fe20008000000 */
[----:B0-----:R-:W-:-:S03]  /*41a0*/  LOP3.LUT R10, R73, R71, R70, 0x96, !PT ;  /* 0x00000047490a7212 */ /* 0x001fc600078e9646 */
[----:B------:R-:W-:Y:S01]  /*41b0*/  LDS.U8 R20, [R7+UR7+0x9] ;  /* 0x0000090707147984 */ /* 0x000fe20008000000 */
[----:B------:R-:W-:-:S03]  /*41c0*/  LOP3.LUT R10, R5, R10, R2, 0x96, !PT ;  /* 0x0000000a050a7212 */ /* 0x000fc600078e9602 */
[----:B------:R-:W-:Y:S04]  /*41d0*/  LDS.U8 R29, [R7+UR7+0xa] ;  /* 0x00000a07071d7984 */ /* 0x000fe80008000000 */
[----:B------:R-:W-:Y:S01]  /*41e0*/  LDS.U8 R28, [R7+UR7+0xb] ;  /* 0x00000b07071c7984 */ /* 0x000fe20008000000 */
[----:B-1----:R-:W-:-:S03]  /*41f0*/  LOP3.LUT R67, R67, R68, R69, 0x96, !PT ;  /* 0x0000004443437212 */ /* 0x002fc600078e9645 */
[----:B------:R-:W-:Y:S01]  /*4200*/  LDS.U8 R31, [R0+UR5] ;  /* 0x00000005001f7984 */ /* 0x000fe20008000000 */
[----:B--2---:R-:W-:-:S03]  /*4210*/  LOP3.LUT R5, R5, R67, R4, 0x96, !PT ;  /* 0x0000004305057212 */ /* 0x004fc600078e9604 */
[----:B------:R-:W-:Y:S04]  /*4220*/  LDS.U8 R32, [R0+UR9] ;  /* 0x0000000900207984 */ /* 0x000fe80008000000 */
[----:B------:R-:W0:Y:S04]  /*4230*/  LDS.U8 R33, [R9+UR5] ;  /* 0x0000000509217984 */ /* 0x000e280008000000 */
[----:B------:R-:W-:Y:S04]  /*4240*/  LDS.U8 R34, [R6+UR9] ;  /* 0x0000000906227984 */ /* 0x000fe80008000000 */
[----:B------:R-:W1:Y:S01]  /*4250*/  LDS.U8 R35, [R15+UR5] ;  /* 0x000000050f237984 */ /* 0x000e620008000000 */
[----:B---3--:R-:W-:-:S03]  /*4260*/  LOP3.LUT R61, R66, R65, R61, 0x96, !PT ;  /* 0x00000041423d7212 */ /* 0x008fc600078e963d */
[----:B------:R-:W2:Y:S01]  /*4270*/  LDS.U8 R36, [R15+UR9] ;  /* 0x000000090f247984 */ /* 0x000ea20008000000 */
[----:B----4-:R-:W-:Y:S02]  /*4280*/  LOP3.LUT R62, R63, R64, R62, 0x96, !PT ;  /* 0x000000403f3e7212 */ /* 0x010fe400078e963e */
[----:B------:R-:W-:Y:S01]  /*4290*/  LOP3.LUT R4, R3, R61, R4, 0x96, !PT ;  /* 0x0000003d03047212 */ /* 0x000fe200078e9604 */
[----:B------:R-:W-:Y:S01]  /*42a0*/  LDS.U8 R37, [R9+UR9] ;  /* 0x0000000909257984 */ /* 0x000fe20008000000 */
[----:B------:R-:W-:-:S03]  /*42b0*/  LOP3.LUT R2, R2, R62, R3, 0x96, !PT ;  /* 0x0000003e02027212 */ /* 0x000fc600078e9603 */
[----:B------:R-:W3:Y:S04]  /*42c0*/  LDS.U8 R38, [R6+UR5] ;  /* 0x0000000506267984 */ /* 0x000ee80008000000 */
[----:B------:R-:W-:Y:S04]  /*42d0*/  LDS.U8 R26, [R7+UR7+0xc] ;  /* 0x00000c07071a7984 */ /* 0x000fe80008000000 */
[----:B------:R-:W-:Y:S04]  /*42e0*/  LDS.U8 R24, [R7+UR7+0xe] ;  /* 0x00000e0707187984 */ /* 0x000fe80008000000 */
[----:B------:R-:W-:Y:S04]  /*42f0*/  LDS.U8 R22, [R7+UR7+0xf] ;  /* 0x00000f0707167984 */ /* 0x000fe80008000000 */
[----:B------:R-:W-:Y:S04]  /*4300*/  LDS.U8 R39, [R14+UR5] ;  /* 0x000000050e277984 */ /* 0x000fe80008000000 */
[----:B------:R-:W-:Y:S01]  /*4310*/  LDS.U8 R45, [R21+UR9] ;  /* 0x00000009152d7984 */ /* 0x000fe20008000000 */
[----:B0-----:R-:W-:-:S03]  /*4320*/  LOP3.LUT R29, R29, R32, R33, 0x96, !PT ;  /* 0x000000201d1d7212 */ /* 0x001fc600078e9621 */
[----:B------:R-:W0:Y:S01]  /*4330*/  LDS.U8 R54, [R23+UR9] ;  /* 0x0000000917367984 */ /* 0x000e220008000000 */
[----:B------:R-:W-:-:S03]  /*4340*/  LOP3.LUT R29, R15, R29, R6, 0x96, !PT ;  /* 0x0000001d0f1d7212 */ /* 0x000fc600078e9606 */
[----:B------:R-:W4:Y:S01]  /*4350*/  LDS.U8 R55, [R16+UR5] ;  /* 0x0000000510377984 */ /* 0x000f220008000000 */
[----:B-1----:R-:W-:-:S03]  /*4360*/  LOP3.LUT R27, R27, R35, R34, 0x96, !PT ;  /* 0x000000231b1b7212 */ /* 0x002fc600078e9622 */
[----:B------:R-:W-:Y:S01]  /*4370*/  LDS.U8 R57, [R16+UR9] ;  /* 0x0000000910397984 */ /* 0x000fe20008000000 */
[----:B--2---:R-:W-:Y:S02]  /*4380*/  LOP3.LUT R20, R20, R36, R31, 0x96, !PT ;  /* 0x0000002414147212 */ /* 0x004fe400078e961f */
[C---:B------:R-:W-:Y:S01]  /*4390*/  LOP3.LUT R3, R9.reuse, R27, R0, 0x96, !PT ;  /* 0x0000001b09037212 */ /* 0x040fe200078e9600 */
[----:B------:R-:W1:Y:S01]  /*43a0*/  LDS.U8 R56, [R23+UR5] ;  /* 0x0000000517387984 */ /* 0x000e620008000000 */
[----:B------:R-:W-:Y:S02]  /*43b0*/  LOP3.LUT R20, R9, R20, R6, 0x96, !PT ;  /* 0x0000001409147212 */ /* 0x000fe400078e9606 */
[----:B------:R-:W-:Y:S01]  /*43c0*/  PRMT R27, R5, 0x7610, R27 ;  /* 0x00007610051b7816 */ /* 0x000fe2000000001b */
[----:B------:R2:W-:Y:S01]  /*43d0*/  LDS.U8 R25, [R7+UR7+0xd] ;  /* 0x00000d0707197984 */ /* 0x0005e20008000000 */
[----:B---3--:R-:W-:Y:S02]  /*43e0*/  LOP3.LUT R28, R28, R38, R37, 0x96, !PT ;  /* 0x000000261c1c7212 */ /* 0x008fe400078e9625 */
[----:B------:R-:W-:Y:S01]  /*43f0*/  PRMT R5, R29, 0x7610, R5 ;  /* 0x000076101d057816 */ /* 0x000fe20000000005 */
[----:B------:R3:W-:Y:S01]  /*4400*/  LDS.U8 R44, [R14+UR9] ;  /* 0x000000090e2c7984 */ /* 0x0007e20008000000 */
[----:B------:R-:W-:-:S03]  /*4410*/  LOP3.LUT R28, R0, R28, R15, 0x96, !PT ;  /* 0x0000001c001c7212 */ /* 0x000fc600078e960f */
[----:B------:R-:W5:Y:S01]  /*4420*/  LDS.U8 R41, [R21+UR5] ;  /* 0x0000000515297984 */ /* 0x000f620008000000 */
[----:B--2---:R-:W-:-:S05]  /*4430*/  VIADD R7, R7, 0x10 ;  /* 0x0000001007077836 */ /* 0x004fca0000000000 */
[----:B------:R-:W-:Y:S02]  /*4440*/  ISETP.NE.AND P0, PT, R7, 0xa0, PT ;  /* 0x000000a00700780c */ /* 0x000fe40003f05270 */
[----:B0-----:R-:W-:Y:S02]  /*4450*/  LOP3.LUT R26, R26, R39, R54, 0x96, !PT ;  /* 0x000000271a1a7212 */ /* 0x001fe400078e9636 */
[----:B----4-:R-:W-:Y:S02]  /*4460*/  LOP3.LUT R24, R24, R45, R55, 0x96, !PT ;  /* 0x0000002d18187212 */ /* 0x010fe400078e9637 */
[----:B------:R-:W-:Y:S02]  /*4470*/  LOP3.LUT R0, R16, R26, R21, 0x96, !PT ;  /* 0x0000001a10007212 */ /* 0x000fe400078e9615 */
[----:B------:R-:W-:Y:S02]  /*4480*/  LOP3.LUT R6, R14, R24, R23, 0x96, !PT ;  /* 0x000000180e067212 */ /* 0x000fe400078e9617 */
[----:B------:R-:W-:-:S02]  /*4490*/  PRMT R26, R8, 0x7610, R26 ;  /* 0x00007610081a7816 */ /* 0x000fc4000000001a */
[----:B-1----:R-:W-:Y:S02]  /*44a0*/  LOP3.LUT R22, R22, R56, R57, 0x96, !PT ;  /* 0x0000003816167212 */ /* 0x002fe400078e9639 */
[----:B------:R-:W-:Y:S02]  /*44b0*/  PRMT R24, R59, 0x7610, R24 ;  /* 0x000076103b187816 */ /* 0x000fe40000000018 */
[--C-:B------:R-:W-:Y:S02]  /*44c0*/  LOP3.LUT R22, R21, R22, R14.reuse, 0x96, !PT ;  /* 0x0000001615167212 */ /* 0x100fe400078e960e */
[----:B---3--:R-:W-:Y:S02]  /*44d0*/  PRMT R14, R4, 0x7610, R14 ;  /* 0x00007610040e7816 */ /* 0x008fe4000000000e */
[----:B------:R-:W-:Y:S02]  /*44e0*/  PRMT R4, R20, 0x7610, R4 ;  /* 0x0000761014047816 */ /* 0x000fe40000000004 */
[----:B------:R-:W-:-:S02]  /*44f0*/  PRMT R45, R2, 0x7610, R45 ;  /* 0x00007610022d7816 */ /* 0x000fc4000000002d */
[----:B-----5:R-:W-:Y:S02]  /*4500*/  LOP3.LUT R25, R25, R44, R41, 0x96, !PT ;  /* 0x0000002c19197212 */ /* 0x020fe400078e9629 */
[----:B------:R-:W-:Y:S02]  /*4510*/  PRMT R44, R3, 0x7610, R44 ;  /* 0x00007610032c7816 */ /* 0x000fe4000000002c */
[--C-:B------:R-:W-:Y:S02]  /*4520*/  LOP3.LUT R9, R16, R25, R23.reuse, 0x96, !PT ;  /* 0x0000001910097212 */ /* 0x100fe400078e9617 */
[----:B------:R-:W-:Y:S02]  /*4530*/  PRMT R23, R60, 0x7610, R23 ;  /* 0x000076103c177816 */ /* 0x000fe40000000017 */
[----:B------:R-:W-:Y:S02]  /*4540*/  PRMT R25, R10, 0x7610, R25 ;  /* 0x000076100a197816 */ /* 0x000fe40000000019 */
[----:B------:R-:W-:-:S02]  /*4550*/  PRMT R16, R28, 0x7610, R16 ;  /* 0x000076101c107816 */ /* 0x000fc40000000010 */
[----:B------:R-:W-:Y:S02]  /*4560*/  PRMT R21, R0, 0x7610, R21 ;  /* 0x0000761000157816 */ /* 0x000fe40000000015 */
[----:B------:R-:W-:Y:S02]  /*4570*/  PRMT R20, R6, 0x7610, R20 ;  /* 0x0000761006147816 */ /* 0x000fe40000000014 */
[----:B------:R-:W-:Y:S01]  /*4580*/  PRMT R8, R22, 0x7610, R8 ;  /* 0x0000761016087816 */ /* 0x000fe20000000008 */
[----:B------:R-:W-:Y:S06]  /*4590*/  @P0 BRA `(.L_x_59) ;  /* 0xfffffff400fc0947 */ /* 0x000fec000383ffff */
[----:B------:R-:W-:Y:S02]  /*45a0*/  LOP3.LUT R27, R27, 0xff, RZ, 0xc0, !PT ;  /* 0x000000ff1b1b7812 */ /* 0x000fe400078ec0ff */
[----:B------:R-:W-:Y:S02]  /*45b0*/  LOP3.LUT R24, R24, 0xff, RZ, 0xc0, !PT ;  /* 0x000000ff18187812 */ /* 0x000fe400078ec0ff */
[----:B------:R-:W-:Y:S02]  /*45c0*/  LOP3.LUT R4, R4, 0xff, RZ, 0xc0, !PT ;  /* 0x000000ff04047812 */ /* 0x000fe400078ec0ff */
[----:B------:R-:W-:Y:S01]  /*45d0*/  LOP3.LUT R58, R58, 0xff, RZ, 0xc0, !PT ;  /* 0x000000ff3a3a7812 */ /* 0x000fe200078ec0ff */
[----:B------:R-:W0:Y:S01]  /*45e0*/  LDS.U8 R27, [R27+UR8] ;  /* 0x000000081b1b7984 */ /* 0x000e220008000000 */
[----:B------:R-:W-:Y:S02]  /*45f0*/  LOP3.LUT R23, R23, 0xff, RZ, 0xc0, !PT ;  /* 0x000000ff17177812 */ /* 0x000fe400078ec0ff */
        /* <DEDUP_REMOVED lines=10> */
[----:B------:R4:W5:Y:S01]  /*46a0*/  LDS.U8 R5, [R24+UR8] ;  /* 0x0000000818057984 */ /* 0x0009620008000000 */
[----:B------:R-:W-:-:S02]  /*46b0*/  LOP3.LUT R16, R16, 0xff, RZ, 0xc0, !PT ;  /* 0x000000ff10107812 */ /* 0x000fc400078ec0ff */
[----:B------:R-:W-:Y:S01]  /*46c0*/  LOP3.LUT R10, R9, 0xff, RZ, 0xc0, !PT ;  /* 0x000000ff090a7812 */ /* 0x000fe200078ec0ff */
[----:B------:R-:W5:Y:S01]  /*46d0*/  LDS.U8 R4, [R4+UR8] ;  /* 0x0000000804047984 */ /* 0x000f620008000000 */
[----:B------:R-:W-:Y:S02]  /*46e0*/  LOP3.LUT R20, R20, 0xff, RZ, 0xc0, !PT ;  /* 0x000000ff14147812 */ /* 0x000fe400078ec0ff */
[----:B------:R-:W-:Y:S01]  /*46f0*/  LOP3.LUT R21, R21, 0xff, RZ, 0xc0, !PT ;  /* 0x000000ff15157812 */ /* 0x000fe200078ec0ff */
[----:B------:R-:W5:Y:S04]  /*4700*/  LDS.U8 R2, [R25+UR8] ;  /* 0x0000000819027984 */ /* 0x000f680008000000 */
[----:B------:R-:W5:Y:S04]  /*4710*/  LDS.U8 R14, [R14+UR8] ;  /* 0x000000080e0e7984 */ /* 0x000f680008000000 */
[----:B------:R-:W5:Y:S04]  /*4720*/  LDS.U8 R45, [R45+UR8] ;  /* 0x000000082d2d7984 */ /* 0x000f680008000000 */
[----:B------:R-:W5:Y:S04]  /*4730*/  LDS.U8 R44, [R44+UR8] ;  /* 0x000000082c2c7984 */ /* 0x000f680008000000 */
[----:B------:R-:W5:Y:S01]  /*4740*/  LDS.U8 R6, [R6+UR8] ;  /* 0x0000000806067984 */ /* 0x000f620008000000 */
[----:B0-----:R-:W-:-:S03]  /*4750*/  LOP3.LUT R27, R27, R18, RZ, 0x3c, !PT ;  /* 0x000000121b1b7212 */ /* 0x001fc600078e3cff */
[----:B------:R-:W0:Y:S01]  /*4760*/  LDS.U8 R9, [R16+UR8] ;  /* 0x0000000810097984 */ /* 0x000e220008000000 */
[----:B-1----:R-:W-:Y:S02]  /*4770*/  LOP3.LUT R3, R3, R12, RZ, 0x3c, !PT ;  /* 0x0000000c03037212 */ /* 0x002fe400078e3cff */
[----:B----4-:R-:W-:Y:S01]  /*4780*/  PRMT R24, R27, 0x7610, R24 ;  /* 0x000076101b187816 */ /* 0x010fe20000000018 */
[----:B------:R-:W1:Y:S01]  /*4790*/  LDS.U8 R15, [R10+UR8] ;  /* 0x000000080a0f7984 */ /* 0x000e620008000000 */
[----:B--2---:R-:W-:Y:S02]  /*47a0*/  LOP3.LUT R0, R0, R49, RZ, 0x3c, !PT ;  /* 0x0000003100007212 */ /* 0x004fe400078e3cff */
[----:B------:R-:W-:Y:S01]  /*47b0*/  PRMT R62, R3, 0x7610, R62 ;  /* 0x00007610033e7816 */ /* 0x000fe2000000003e */
[----:B------:R-:W2:Y:S01]  /*47c0*/  LDS.U8 R17, [R20+UR8] ;  /* 0x0000000814117984 */ /* 0x000ea20008000000 */
[----:B---3--:R-:W-:-:S03]  /*47d0*/  LOP3.LUT R7, R7, R42, RZ, 0x3c, !PT ;  /* 0x0000002a07077212 */ /* 0x008fc600078e3cff */
[----:B------:R-:W3:Y:S01]  /*47e0*/  LDS.U8 R19, [R19+UR8] ;  /* 0x0000000813137984 */ /* 0x000ee20008000000 */
[----:B-----5:R-:W-:-:S03]  /*47f0*/  LOP3.LUT R5, R5, R50, RZ, 0x3c, !PT ;  /* 0x0000003205057212 */ /* 0x020fc600078e3cff */
[----:B------:R-:W4:Y:S01]  /*4800*/  LDS.U8 R8, [R21+UR8] ;  /* 0x0000000815087984 */ /* 0x000f220008000000 */
[----:B------:R-:W-:Y:S02]  /*4810*/  LOP3.LUT R4, R4, R43, RZ, 0x3c, !PT ;  /* 0x0000002b04047212 */ /* 0x000fe400078e3cff */
[----:B------:R-:W-:Y:S02]  /*4820*/  LOP3.LUT R13, R2, R13, RZ, 0x3c, !PT ;  /* 0x0000000d020d7212 */ /* 0x000fe400078e3cff */
[----:B------:R-:W-:Y:S02]  /*4830*/  PRMT R2, R7, 0x7610, R2 ;  /* 0x0000761007027816 */ /* 0x000fe40000000002 */
[----:B------:R-:W-:Y:S02]  /*4840*/  LOP3.LUT R14, R14, R53, RZ, 0x3c, !PT ;  /* 0x000000350e0e7212 */ /* 0x000fe400078e3cff */
[----:B------:R-:W-:Y:S02]  /*4850*/  PRMT R27, R4, 0x7610, R27 ;  /* 0x00007610041b7816 */ /* 0x000fe4000000001b */
[----:B------:R-:W-:-:S02]  /*4860*/  LOP3.LUT R45, R45, R48, RZ, 0x3c, !PT ;  /* 0x000000302d2d7212 */ /* 0x000fc400078e3cff */
[----:B------:R-:W-:Y:S02]  /*4870*/  PRMT R25, R13, 0x7610, R25 ;  /* 0x000076100d197816 */ /* 0x000fe40000000019 */
[----:B------:R-:W-:Y:S02]  /*4880*/  LOP3.LUT R44, R44, R47, RZ, 0x3c, !PT ;  /* 0x0000002f2c2c7212 */ /* 0x000fe400078e3cff */
[----:B------:R-:W-:Y:S02]  /*4890*/  PRMT R7, R14, 0x7610, R7 ;  /* 0x000076100e077816 */ /* 0x000fe40000000007 */
[----:B------:R-:W-:Y:S02]  /*48a0*/  LOP3.LUT R11, R6, R11, RZ, 0x3c, !PT ;  /* 0x0000000b060b7212 */ /* 0x000fe400078e3cff */
[----:B------:R-:W-:Y:S02]  /*48b0*/  PRMT R6, R45, 0x7610, R6 ;  /* 0x000076102d067816 */ /* 0x000fe40000000006 */
[----:B0-----:R-:W-:-:S02]  /*48c0*/  LOP3.LUT R52, R9, R52, RZ, 0x3c, !PT ;  /* 0x0000003409347212 */ /* 0x001fc400078e3cff */
[----:B------:R-:W-:Y:S02]  /*48d0*/  PRMT R9, R5, 0x7610, R9 ;  /* 0x0000761005097816 */ /* 0x000fe40000000009 */
[----:B-1----:R-:W-:Y:S02]  /*48e0*/  LOP3.LUT R15, R15, R46, RZ, 0x3c, !PT ;  /* 0x0000002e0f0f7212 */ /* 0x002fe400078e3cff */
[----:B------:R-:W-:Y:S02]  /*48f0*/  PRMT R5, R0, 0x7610, R5 ;  /* 0x0000761000057816 */ /* 0x000fe40000000005 */
[----:B--2---:R-:W-:Y:S02]  /*4900*/  LOP3.LUT R17, R17, R40, RZ, 0x3c, !PT ;  /* 0x0000002811117212 */ /* 0x004fe400078e3cff */
[----:B------:R-:W-:Y:S02]  /*4910*/  PRMT R3, R44, 0x7610, R3 ;  /* 0x000076102c037816 */ /* 0x000fe40000000003 */
[----:B---3--:R-:W-:-:S02]  /*4920*/  LOP3.LUT R19, R19, R30, RZ, 0x3c, !PT ;  /* 0x0000001e13137212 */ /* 0x008fc400078e3cff */
[----:B------:R-:W-:Y:S02]  /*4930*/  PRMT R23, R11, 0x7610, R23 ;  /* 0x000076100b177816 */ /* 0x000fe40000000017 */
[----:B----4-:R-:W-:Y:S02]  /*4940*/  LOP3.LUT R10, R8, R51, RZ, 0x3c, !PT ;  /* 0x00000033080a7212 */ /* 0x010fe400078e3cff */
[----:B------:R-:W-:Y:S02]  /*4950*/  PRMT R8, R52, 0x7610, R8 ;  /* 0x0000761034087816 */ /* 0x000fe40000000008 */
[----:B------:R-:W-:Y:S02]  /*4960*/  PRMT R4, R15, 0x7610, R4 ;  /* 0x000076100f047816 */ /* 0x000fe40000000004 */
[----:B------:R-:W-:Y:S02]  /*4970*/  PRMT R0, R17, 0x7610, R0 ;  /* 0x0000761011007816 */ /* 0x000fe40000000000 */
[----:B------:R-:W-:-:S07]  /*4980*/  PRMT R26, R19, 0x7610, R26 ;  /* 0x00007610131a7816 */ /* 0x000fce000000001a */
.L_x_57:
[----:B------:R-:W-:Y:S05]  /*4990*/  BSYNC.RECONVERGENT B0 ;  /* 0x0000000000007941 */ /* 0x000fea0003800200 */
.L_x_56:
[----:B------:R-:W0:Y:S01]  /*49a0*/  S2R R12, SR_CTAID.X ;  /* 0x00000000000c7919 */ /* 0x000e220000002500 */
[----:B------:R-:W1:Y:S01]  /*49b0*/  LDCU UR4, c[0x0][0x370] ;  /* 0x00006e00ff0477ac */ /* 0x000e620008000800 */
[----:B------:R-:W2:Y:S01]  /*49c0*/  S2R R11, SR_TID.X ;  /* 0x00000000000b7919 */ /* 0x000ea20000002100 */
[----:B-1----:R-:W-:-:S06]  /*49d0*/  UIADD3 UR4, UPT, UPT, UR4, -0x1, URZ ;  /* 0xffffffff04047890 */ /* 0x002fcc000fffe0ff */
[----:B0-----:R-:W-:-:S04]  /*49e0*/  ISETP.NE.AND P0, PT, R12, UR4, PT ;  /* 0x000000040c007c0c */ /* 0x001fc8000bf05270 */
[----:B--2---:R-:W-:-:S13]  /*49f0*/  ISETP.NE.OR P0, PT, R11, RZ, P0 ;  /* 0x000000ff0b00720c */ /* 0x004fda0000705670 */
        /* <DEDUP_REMOVED lines=19> */
.L_x_60:
        /* <DEDUP_REMOVED lines=13> */
.L_x_105:


//--------------------- .text._Z7AES_CTRPcS_jS_S_S_S_j --------------------------
	.section	.text._Z7AES_CTRPcS_jS_S_S_S_j,"ax",@progbits
	.align	128
        .global         _Z7AES_CTRPcS_jS_S_S_S_j
        .type           _Z7AES_CTRPcS_jS_S_S_S_j,@function
        .size           _Z7AES_CTRPcS_jS_S_S_S_j,(.L_x_106 - _Z7AES_CTRPcS_jS_S_S_S_j)
        .other          _Z7AES_CTRPcS_jS_S_S_S_j,@"STO_CUDA_ENTRY STV_DEFAULT"
_Z7AES_CTRPcS_jS_S_S_S_j:
.text._Z7AES_CTRPcS_jS_S_S_S_j:
[----:B------:R-:W-:Y:S01]  /*0000*/  LDC R1, c[0x0][0x37c] ;  /* 0x0000df00ff017b82 */ /* 0x000fe20000000800 */
[----:B------:R-:W0:Y:S01]  /*0010*/  S2R R0, SR_TID.X ;  /* 0x0000000000007919 */ /* 0x000e220000002100 */
[----:B------:R-:W1:Y:S01]  /*0020*/  LDCU UR4, c[0x0][0x360] ;  /* 0x00006c00ff0477ac */ /* 0x000e620008000800 */
[----:B------:R-:W-:Y:S01]  /*0030*/  BSSY.RECONVERGENT B0, `(.L_x_61) ;  /* 0x00000e1000007945 */ /* 0x000fe20003800200 */
[----:B------:R-:W0:Y:S01]  /*0040*/  S2R R19, SR_CTAID.X ;  /* 0x0000000000137919 */ /* 0x000e220000002500 */
[----:B------:R-:W2:Y:S01]  /*0050*/  LDCU.64 UR20, c[0x0][0x358] ;  /* 0x00006b00ff1477ac */ /* 0x000ea20008000a00 */
[----:B-1----:R-:W-:Y:S02]  /*0060*/  UISETP.GT.U32.AND UP0, UPT, UR4, 0xff, UPT ;  /* 0x000000ff0400788c */ /* 0x002fe4000bf04070 */
[----:B0-----:R-:W-:-:S04]  /*0070*/  IMAD R19, R19, UR4, R0 ;  /* 0x0000000413137c24 */ /* 0x001fc8000f8e0200 */
[----:B------:R-:W-:-:S03]  /*0080*/  IMAD.SHL.U32 R21, R19, 0x10, RZ ;  /* 0x0000001013157824 */ /* 0x000fc600078e00ff */
[----:B--2---:R-:W-:Y:S05]  /*0090*/  BRA.U UP0, `(.L_x_62) ;  /* 0x0000000900f07547 */ /* 0x004fea000b800000 */
        /* <DEDUP_REMOVED lines=78> */
[----:B---3--:R0:W-:Y:S04]  /*0580*/  STS.U8 [UR5+0x100], R10 ;  /* 0x0001000aff007988 */ /* 0x0081e80008000005 */
[----:B------:R-:W-:Y:S01]  /*0590*/  STS.U8 [UR5+0x101], R13 ;  /* 0x0001010dff007988 */ /* 0x000fe20008000005 */
[----:B0-----:R-:W-:-:S03]  /*05a0*/  IMAD.U32 R10, RZ, RZ, UR9 ;  /* 0x00000009ff0a7e24 */ /* 0x001fc6000f8e00ff */
        /* <DEDUP_REMOVED lines=9> */
[----:B0-----:R-:W-:-:S02]  /*0640*/  IMAD.U32 R6, RZ, RZ, UR15 ;  /* 0x0000000fff067e24 */ /* 0x001fc4000f8e00ff */
[----:B-1----:R-:W-:Y:S01]  /*0650*/  IMAD.U32 R7, RZ, RZ, UR16 ;  /* 0x00000010ff077e24 */ /* 0x002fe2000f8e00ff */
[----:B-----5:R0:W-:Y:S01]  /*0660*/  STS.U8 [UR5+0x200], R11 ;  /* 0x0002000bff007988 */ /* 0x0201e20008000005 */
[----:B--2---:R-:W-:-:S03]  /*0670*/  IMAD.U32 R9, RZ, RZ, UR10 ;  /* 0x0000000aff097e24 */ /* 0x004fc6000f8e00ff */
        /* <DEDUP_REMOVED lines=13> */
.L_x_64:
[----:B0-----:R-:W2:Y:S04]  /*0750*/  LDG.E.U8 R8, desc[UR20][R6.64+-0x3] ;  /* 0xfffffd1406087981 */ /* 0x001ea8000c1e1100 */
[----:B-1----:R-:W3:Y:S04]  /*0760*/  LDG.E.U8 R11, desc[UR20][R4.64+-0x3] ;  /* 0xfffffd14040b7981 */ /* 0x002ee8000c1e1100 */
        /* <DEDUP_REMOVED lines=21> */
[----:B--2---:R1:W-:Y:S02]  /*08c0*/  STS.U8 [UR5+-0x3], R8 ;  /* 0xfffffd08ff007988 */ /* 0x0043e40008000005 */
[----:B-1----:R-:W-:-:S02]  /*08d0*/  IMAD.MOV.U32 R8, RZ, RZ, R10 ;  /* 0x000000ffff087224 */ /* 0x002fc400078e000a */
[----:B------:R1:W2:Y:S04]  /*08e0*/  LDG.E.U8 R10, desc[UR20][R2.64+-0x3] ;  /* 0xfffffd14020a7981 */ /* 0x0002a8000c1e1100 */
[----:B------:R-:W4:Y:S04]  /*08f0*/  LDG.E.U8 R12, desc[UR20][R8.64+-0x3] ;  /* 0xfffffd14080c7981 */ /* 0x000f28000c1e1100 */
[----:B------:R-:W5:Y:S04]  /*0900*/  LDG.E.U8 R16, desc[UR20][R8.64+-0x2] ;  /* 0xfffffe1408107981 */ /* 0x000f68000c1e1100 */
[----:B------:R-:W5:Y:S04]  /*0910*/  LDG.E.U8 R22, desc[UR20][R8.64+-0x1] ;  /* 0xffffff1408167981 */ /* 0x000f68000c1e1100 */
[----:B------:R-:W5:Y:S04]  /*0920*/  LDG.E.U8 R26, desc[UR20][R8.64] ;  /* 0x00000014081a7981 */ /* 0x000f68000c1e1100 */
[----:B------:R-:W5:Y:S04]  /*0930*/  LDG.E.U8 R30, desc[UR20][R8.64+0x1] ;  /* 0x00000114081e7981 */ /* 0x000f68000c1e1100 */
[----:B------:R-:W5:Y:S04]  /*0940*/  LDG.E.U8 R34, desc[UR20][R8.64+0x2] ;  /* 0x0000021408227981 */ /* 0x000f68000c1e1100 */
[----:B------:R-:W5:Y:S04]  /*0950*/  LDG.E.U8 R38, desc[UR20][R8.64+0x3] ;  /* 0x0000031408267981 */ /* 0x000f68000c1e1100 */
[----:B------:R5:W5:Y:S01]  /*0960*/  LDG.E.U8 R42, desc[UR20][R8.64+0x4] ;  /* 0x00000414082a7981 */ /* 0x000b62000c1e1100 */
[----:B------:R-:W-:-:S04]  /*0970*/  UIADD3 UR8, UPT, UPT, UR8, 0x8, URZ ;  /* 0x0000000808087890 */ /* 0x000fc8000fffe0ff */
[----:B------:R-:W-:Y:S01]  /*0980*/  UISETP.NE.AND UP0, UPT, UR8, 0x107, UPT ;  /* 0x000001070800788c */ /* 0x000fe2000bf05270 */
[----:B0-----:R-:W-:Y:S02]  /*0990*/  IADD3 R6, P0, PT, R6, 0x8, RZ ;  /* 0x0000000806067810 */ /* 0x001fe40007f1e0ff */
[----:B-1----:R-:W-:Y:S02]  /*09a0*/  IADD3 R2, P1, PT, R2, 0x8, RZ ;  /* 0x0000000802027810 */ /* 0x002fe40007f3e0ff */
[----:B------:R-:W-:Y:S01]  /*09b0*/  IADD3 R4, P2, PT, R4, 0x8, RZ ;  /* 0x0000000804047810 */ /* 0x000fe20007f5e0ff */
[----:B------:R-:W-:Y:S02]  /*09c0*/  IMAD.X R7, RZ, RZ, R7, P0 ;  /* 0x000000ffff077224 */ /* 0x000fe400000e0607 */
[----:B------:R-:W-:Y:S02]  /*09d0*/  IMAD.X R3, RZ, RZ, R3, P1 ;  /* 0x000000ffff037224 */ /* 0x000fe400008e0603 */
[----:B------:R-:W-:Y:S01]  /*09e0*/  IMAD.X R5, RZ, RZ, R5, P2 ;  /* 0x000000ffff057224 */ /* 0x000fe200010e0605 */
[----:B--2---:R0:W-:Y:S04]  /*09f0*/  STS.U8 [UR6+-0x3], R10 ;  /* 0xfffffd0aff007988 */ /* 0x0041e80008000006 */
[----:B---3--:R1:W-:Y:S04]  /*0a00*/  STS.U8 [UR7+-0x3], R11 ;  /* 0xfffffd0bff007988 */ /* 0x0083e80008000007 */
[----:B----4-:R1:W-:Y:S04]  /*0a10*/  STS.U8 [UR4+-0x3], R12 ;  /* 0xfffffd0cff007988 */ /* 0x0103e80008000004 */
[----:B------:R1:W-:Y:S04]  /*0a20*/  STS.U8 [UR5+-0x2], R13 ;  /* 0xfffffe0dff007988 */ /* 0x0003e80008000005 */
[----:B-----5:R1:W-:Y:S04]  /*0a30*/  STS.U8 [UR6+-0x2], R14 ;  /* 0xfffffe0eff007988 */ /* 0x0203e80008000006 */
        /* <DEDUP_REMOVED lines=14> */
[----:B------:R1:W-:Y:S01]  /*0b20*/  STS.U8 [UR5+0x2], R31 ;  /* 0x0000021fff007988 */ /* 0x0003e20008000005 */
[----:B0-----:R-:W-:-:S03]  /*0b30*/  IADD3 R10, P3, PT, R8, 0x8, RZ ;  /* 0x00000008080a7810 */ /* 0x001fc60007f7e0ff */
[----:B------:R1:W-:Y:S04]  /*0b40*/  STS.U8 [UR6+0x2], R32 ;  /* 0x00000220ff007988 */ /* 0x0003e80008000006 */
[----:B------:R1:W-:Y:S04]  /*0b50*/  STS.U8 [UR7+0x2], R33 ;  /* 0x00000221ff007988 */ /* 0x0003e80008000007 */
[----:B------:R1:W-:Y:S04]  /*0b60*/  STS.U8 [UR4+0x2], R34 ;  /* 0x00000222ff007988 */ /* 0x0003e80008000004 */
[----:B------:R1:W-:Y:S04]  /*0b70*/  STS.U8 [UR5+0x3], R35 ;  /* 0x00000323ff007988 */ /* 0x0003e80008000005 */
[----:B------:R1:W-:Y:S01]  /*0b80*/  STS.U8 [UR6+0x3], R36 ;  /* 0x00000324ff007988 */ /* 0x0003e20008000006 */
[----:B------:R-:W-:-:S03]  /*0b90*/  IMAD.X R9, RZ, RZ, R9, P3 ;  /* 0x000000ffff097224 */ /* 0x000fc600018e0609 */
        /* <DEDUP_REMOVED lines=12> */
.L_x_62:
        /* <DEDUP_REMOVED lines=30> */
.L_x_63:
[----:B------:R-:W-:Y:S05]  /*0e40*/  BSYNC.RECONVERGENT B0 ;  /* 0x0000000000007941 */ /* 0x000fea0003800200 */
.L_x_61:
[----:B------:R-:W-:Y:S01]  /*0e50*/  BAR.SYNC.DEFER_BLOCKING 0x0 ;  /* 0x0000000000007b1d */ /* 0x000fe20000010000 */
[----:B------:R-:W-:-:S05]  /*0e60*/  ISETP.NE.AND P0, PT, R0, RZ, PT ;  /* 0x000000ff0000720c */ /* 0x000fca0003f05270 */
[----:B------:R-:W-:Y:S08]  /*0e70*/  BSSY.RECONVERGENT B0, `(.L_x_65) ;  /* 0x000005b000007945 */ /* 0x000ff00003800200 */
[----:B------:R-:W-:Y:S05]  /*0e80*/  @P0 BRA `(.L_x_66) ;  /* 0x0000000400640947 */ /* 0x000fea0003800000 */
[----:B0-----:R-:W1:Y:S02]  /*0e90*/  LDC.64 R2, c[0x0][0x388] ;  /* 0x0000e200ff027b82 */ /* 0x001e640000000a00 */
[----:B-1----:R-:W2:Y:S04]  /*0ea0*/  LDG.E.U8 R18, desc[UR20][R2.64] ;  /* 0x0000001402127981 */ /* 0x002ea8000c1e1100 */
        /* <DEDUP_REMOVED lines=39> */
.L_x_68:
        /* <DEDUP_REMOVED lines=25> */
.L_x_67:
        /* <DEDUP_REMOVED lines=23> */
.L_x_66:
[----:B------:R-:W-:Y:S05]  /*1420*/  BSYNC.RECONVERGENT B0 ;  /* 0x0000000000007941 */ /* 0x000fea0003800200 */
.L_x_65:
[----:B------:R-:W2:Y:S01]  /*1430*/  LDCU UR4, c[0x0][0x390] ;  /* 0x00007200ff0477ac */ /* 0x000ea20008000800 */
[C---:B0-----:R-:W-:Y:S01]  /*1440*/  VIADD R0, R21.reuse, 0x10 ;  /* 0x0000001015007836 */ /* 0x041fe20000000000 */
[----:B------:R-:W-:Y:S01]  /*1450*/  BSSY.RECONVERGENT B0, `(.L_x_69) ;  /* 0x0000128000007945 */ /* 0x000fe20003800200 */
[----:B------:R-:W0:Y:S01]  /*1460*/  LDCU.64 UR6, c[0x0][0x380] ;  /* 0x00007000ff0677ac */ /* 0x000e220008000a00 */
[----:B------:R-:W-:Y:S02]  /*1470*/  BAR.SYNC.DEFER_BLOCKING 0x0 ;  /* 0x0000000000007b1d */ /* 0x000fe40000010000 */
[----:B--2---:R-:W-:Y:S02]  /*1480*/  ISETP.GT.U32.AND P0, PT, R0, UR4, PT ;  /* 0x0000000400007c0c */ /* 0x004fe4000bf04070 */
[----:B0-----:R-:W-:-:S04]  /*1490*/  IADD3 R2, P1, PT, R21, UR6, RZ ;  /* 0x0000000615027c10 */ /* 0x001fc8000ff3e0ff */
[----:B------:R-:W-:-:S07]  /*14a0*/  LEA.HI.X.SX32 R3, R21, UR7, 0x1, P1 ;  /* 0x0000000715037c11 */ /* 0x000fce00088f0eff */
[----:B------:R-:W-:Y:S05]  /*14b0*/  @P0 BRA `(.L_x_70) ;  /* 0x0000001000840947 */ /* 0x000fea0003800000 */
        /* <DEDUP_REMOVED lines=8> */
[----:B-1----:R0:W5:Y:S04]  /*1540*/  LDG.E.U8 R11, desc[UR20][R2.64+0x8] ;  /* 0x00000814020b7981 */ /* 0x002168000c1e1100 */
[----:B------:R0:W5:Y:S04]  /*1550*/  LDG.E.U8 R12, desc[UR20][R2.64+0x9] ;  /* 0x00000914020c7981 */ /* 0x000168000c1e1100 */
[----:B------:R0:W5:Y:S04]  /*1560*/  LDG.E.U8 R13, desc[UR20][R2.64+0xa] ;  /* 0x00000a14020d7981 */ /* 0x000168000c1e1100 */
[----:B------:R0:W5:Y:S04]  /*1570*/  LDG.E.U8 R14, desc[UR20][R2.64+0xb] ;  /* 0x00000b14020e7981 */ /* 0x000168000c1e1100 */
[----:B------:R0:W5:Y:S04]  /*1580*/  LDG.E.U8 R15, desc[UR20][R2.64+0xc] ;  /* 0x00000c14020f7981 */ /* 0x000168000c1e1100 */
[----:B------:R0:W5:Y:S04]  /*1590*/  LDG.E.U8 R16, desc[UR20][R2.64+0xd] ;  /* 0x00000d1402107981 */ /* 0x000168000c1e1100 */
[----:B------:R0:W5:Y:S04]  /*15a0*/  LDG.E.U8 R17, desc[UR20][R2.64+0xe] ;  /* 0x00000e1402117981 */ /* 0x000168000c1e1100 */
[----:B------:R0:W5:Y:S01]  /*15b0*/  LDG.E.U8 R18, desc[UR20][R2.64+0xf] ;  /* 0x00000f1402127981 */ /* 0x000162000c1e1100 */
[----:B------:R-:W1:Y:S01]  /*15c0*/  S2UR UR5, SR_CgaCtaId ;  /* 0x00000000000579c3 */ /* 0x000e620000008800 */
[----:B------:R-:W-:Y:S01]  /*15d0*/  UMOV UR4, 0x400 ;  /* 0x0000040000047882 */ /* 0x000fe20000000000 */
[----:B------:R-:W-:-:S02]  /*15e0*/  LOP3.LUT R37, R19, 0xffff, RZ, 0xc0, !PT ;  /* 0x0000ffff13257812 */ /* 0x000fc400078ec0ff */
[----:B------:R-:W-:-:S04]  /*15f0*/  SHF.R.S32.HI R21, RZ, 0x1c, R21 ;  /* 0x0000001cff157819 */ /* 0x000fc80000011415 */
[----:B------:R-:W2:Y:S08]  /*1600*/  LDC.U16 R35, c[0x0][0x3b8] ;  /* 0x0000ee00ff237b82 */ /* 0x000eb00000000400 */
[----:B------:R-:W3:Y:S01]  /*1610*/  LDC R26, c[0x0][0x3b8] ;  /* 0x0000ee00ff1a7b82 */ /* 0x000ee20000000800 */
[----:B-1----:R-:W-:Y:S01]  /*1620*/  ULEA UR4, UR5, UR4, 0x18 ;  /* 0x0000000405047291 */ /* 0x002fe2000f8ec0ff */
[----:B------:R-:W1:Y:S08]  /*1630*/  LDCU.U16 UR5, c[0x0][0x3ba] ;  /* 0x00007740ff0577ac */ /* 0x000e700008000400 */
[----:B------:R-:W2:Y:S04]  /*1640*/  LDS.U8 R34, [UR4+0x400] ;  /* 0x00040004ff227984 */ /* 0x000ea80008000000 */
[----:B------:R-:W4:Y:S01]  /*1650*/  LDS.U8 R28, [UR4+0x406] ;  /* 0x00040604ff1c7984 */ /* 0x000f220008000000 */
[----:B---3--:R-:W-:-:S03]  /*1660*/  LOP3.LUT R40, R26, 0xffff, RZ, 0xc0, !PT ;  /* 0x0000ffff1a287812 */ /* 0x008fc600078ec0ff */
[----:B------:R-:W1:Y:S01]  /*1670*/  LDS.U8 R33, [UR4+0x402] ;  /* 0x00040204ff217984 */ /* 0x000e620008000000 */
[----:B------:R-:W-:Y:S02]  /*1680*/  SHF.R.U32.HI R26, RZ, 0x18, R26 ;  /* 0x00000018ff1a7819 */ /* 0x000fe4000001161a */
[----:B------:R-:W-:Y:S01]  /*1690*/  SHF.R.U32.HI R40, RZ, 0x8, R40 ;  /* 0x00000008ff287819 */ /* 0x000fe20000011628 */
[----:B------:R-:W3:Y:S04]  /*16a0*/  LDS.U8 R42, [UR4+0x404] ;  /* 0x00040404ff2a7984 */ /* 0x000ee80008000000 */
[----:B------:R-:W0:Y:S04]  /*16b0*/  LDS.U8 R32, [UR4+0x405] ;  /* 0x00040504ff207984 */ /* 0x000e280008000000 */
[----:B------:R-:W0:Y:S04]  /*16c0*/  LDS.U8 R27, [UR4+0x401] ;  /* 0x00040104ff1b7984 */ /* 0x000e280008000000 */
[----:B------:R-:W0:Y:S04]  /*16d0*/  LDS.U8 R24, [UR4+0x407] ;  /* 0x00040704ff187984 */ /* 0x000e280008000000 */
[----:B------:R-:W0:Y:S04]  /*16e0*/  LDS.U8 R25, [UR4+0x403] ;  /* 0x00040304ff197984 */ /* 0x000e280008000000 */
[----:B------:R-:W0:Y:S04]  /*16f0*/  LDS.U8 R23, [UR4+0x40a] ;  /* 0x00040a04ff177984 */ /* 0x000e280008000000 */
[----:B------:R-:W0:Y:S04]  /*1700*/  LDS.U8 R22, [UR4+0x40d] ;  /* 0x00040d04ff167984 */ /* 0x000e280008000000 */
[----:B------:R-:W0:Y:S01]  /*1710*/  LDS.U8 R36, [UR4+0x408] ;  /* 0x00040804ff247984 */ /* 0x000e220008000000 */
[----:B--2---:R-:W-:-:S02]  /*1720*/  LOP3.LUT R34, R34, 0xff, R35, 0x48, !PT ;  /* 0x000000ff22227812 */ /* 0x004fc400078e4823 */
[--C-:B------:R-:W-:Y:S01]  /*1730*/  SHF.R.U32.HI R35, RZ, 0x8, R37.reuse ;  /* 0x00000008ff237819 */ /* 0x100fe20000011625 */
[----:B------:R-:W2:Y:S01]  /*1740*/  LDS.U8 R31, [UR4+0x409] ;  /* 0x00040904ff1f7984 */ /* 0x000ea20008000000 */
[----:B------:R-:W-:-:S03]  /*1750*/  PRMT R37, R19, 0x7632, R37 ;  /* 0x0000763213257816 */ /* 0x000fc60000000025 */
[----:B------:R-:W2:Y:S01]  /*1760*/  LDS.U8 R38, [UR4+0x40b] ;  /* 0x00040b04ff267984 */ /* 0x000ea20008000000 */
[----:B----4-:R-:W-:Y:S02]  /*1770*/  LOP3.LUT R28, R28, 0xffff, R37, 0x48, !PT ;  /* 0x0000ffff1c1c7812 */ /* 0x010fe400078e4825 */
[----:B-1----:R-:W-:Y:S01]  /*1780*/  LOP3.LUT R33, R33, UR5, RZ, 0x3c, !PT ;  /* 0x0000000521217c12 */ /* 0x002fe2000f8e3cff */
[----:B------:R-:W1:Y:S01]  /*1790*/  LDS.U8 R29, [UR4+0x40c] ;  /* 0x00040c04ff1d7984 */ /* 0x000e620008000000 */
[----:B---3--:R-:W-:Y:S01]  /*17a0*/  LOP3.LUT R42, R42, 0xffff, R19, 0x48, !PT ;  /* 0x0000ffff2a2a7812 */ /* 0x008fe200078e4813 */
[----:B------:R-:W-:Y:S02]  /*17b0*/  IMAD.U32 R19, R28, 0x10000, RZ ;  /* 0x000100001c137824 */ /* 0x000fe400078e00ff */
[----:B------:R-:W3:Y:S01]  /*17c0*/  LDS.U8 R30, [UR4+0x40e] ;  /* 0x00040e04ff1e7984 */ /* 0x000ee20008000000 */
[----:B0-----:R-:W-:Y:S01]  /*17d0*/  LOP3.LUT R35, R32, R35, RZ, 0x3c, !PT ;  /* 0x0000002320237212 */ /* 0x001fe200078e3cff */
[----:B------:R-:W-:Y:S01]  /*17e0*/  IMAD.U32 R33, R33, 0x10000, RZ ;  /* 0x0001000021217824 */ /* 0x000fe200078e00ff */
[----:B------:R-:W-:Y:S01]  /*17f0*/  LOP3.LUT R42, R42, 0xff, RZ, 0xc0, !PT ;  /* 0x000000ff2a2a7812 */ /* 0x000fe200078ec0ff */
[----:B------:R-:W0:Y:S01]  /*1800*/  LDS.U8 R20, [UR4+0x40f] ;  /* 0x00040f04ff147984 */ /* 0x000e220008000000 */
[----:B------:R-:W-:-:S02]  /*1810*/  LOP3.LUT R27, R27, R40, RZ, 0x3c, !PT ;  /* 0x000000281b1b7212 */ /* 0x000fc400078e3cff */
[----:B------:R-:W-:Y:S02]  /*1820*/  PRMT R35, R35, 0x7604, R42 ;  /* 0x0000760423237816 */ /* 0x000fe4000000002a */
[----:B------:R-:W-:Y:S02]  /*1830*/  LOP3.LUT R32, R19, 0xff0000, RZ, 0xc0, !PT ;  /* 0x00ff000013207812 */ /* 0x000fe400078ec0ff */
[----:B------:R-:W-:Y:S02]  /*1840*/  PRMT R27, R27, 0x7604, R34 ;  /* 0x000076041b1b7816 */ /* 0x000fe40000000022 */
[----:B------:R-:W-:Y:S01]  /*1850*/  LOP3.LUT R28, R33, 0xff0000, RZ, 0xc0, !PT ;  /* 0x00ff0000211c7812 */ /* 0x000fe200078ec0ff */
[----:B------:R-:W-:Y:S01]  /*1860*/  IMAD.IADD R32, R35, 0x1, R32 ;  /* 0x0000000123207824 */ /* 0x000fe200078e0220 */
[----:B------:R-:W-:Y:S02]  /*1870*/  LOP3.LUT R21, R24, 0xffff, R21, 0x48, !PT ;  /* 0x0000ffff18157812 */ /* 0x000fe400078e4815 */
[----:B------:R-:W-:Y:S01]  /*1880*/  LOP3.LUT R26, R25, R26, RZ, 0x3c, !PT ;  /* 0x0000001a191a7212 */ /* 0x000fe200078e3cff */
[----:B------:R-:W-:Y:S01]  /*1890*/  IMAD.IADD R27, R27, 0x1, R28 ;  /* 0x000000011b1b7824 */ /* 0x000fe200078e021c */
[----:B------:R-:W-:Y:S01]  /*18a0*/  PRMT R35, R23, 0x7610, R35 ;  /* 0x0000761017237816 */ /* 0x000fe20000000023 */
[----:B------:R-:W-:Y:S01]  /*18b0*/  IMAD R39, R21, 0x1000000, R32 ;  /* 0x0100000015277824 */ /* 0x000fe200078e0220 */
[----:B------:R-:W-:Y:S01]  /*18c0*/  PRMT R19, R22, 0x7610, R19 ;  /* 0x0000761016137816 */ /* 0x000fe20000000013 */
[----:B------:R-:W-:-:S02]  /*18d0*/  IMAD R33, R26, 0x1000000, R27 ;  /* 0x010000001a217824 */ /* 0x000fc400078e021b */
[----:B------:R-:W-:-:S07]  /*18e0*/  IMAD.MOV.U32 R21, RZ, RZ, 0x10 ;  /* 0x00000010ff157424 */ /* 0x000fce00078e00ff */
.L_x_71:
[----:B------:R-:W4:Y:S01]  /*18f0*/  S2UR UR5, SR_CgaCtaId ;  /* 0x00000000000579c3 */ /* 0x000f220000008800 */
[----:B------:R-:W-:Y:S01]  /*1900*/  UMOV UR4, 0x400 ;  /* 0x0000040000047882 */ /* 0x000fe20000000000 */
[----:B------:R-:W-:Y:S01]  /*1910*/  SHF.R.U32.HI R22, RZ, 0x8, R39 ;  /* 0x00000008ff167819 */ /* 0x000fe20000011627 */
[----:B------:R-:W-:Y:S01]  /*1920*/  UIADD3 UR6, UPT, UPT, UR4, 0x100, URZ ;  /* 0x0000010004067890 */ /* 0x000fe2000fffe0ff */
[----:B------:R-:W-:Y:S01]  /*1930*/  LOP3.LUT R24, R33, 0xff, RZ, 0xc0, !PT ;  /* 0x000000ff21187812 */ /* 0x000fe200078ec0ff */
[----:B------:R-:W-:Y:S01]  /*1940*/  UIADD3 UR7, UPT, UPT, UR4, 0x400, URZ ;  /* 0x0000040004077890 */ /* 0x000fe2000fffe0ff */
[----:B------:R-:W-:Y:S01]  /*1950*/  LOP3.LUT R22, R22, 0xff, RZ, 0xc0, !PT ;  /* 0x000000ff16167812 */ /* 0x000fe200078ec0ff */
[----:B------:R-:W-:Y:S01]  /*1960*/  UIADD3 UR8, UPT, UPT, UR4, 0x300, URZ ;  /* 0x0000030004087890 */ /* 0x000fe2000fffe0ff */
[----:B------:R-:W-:Y:S01]  /*1970*/  LOP3.LUT R26, R35, 0xff, RZ, 0xc0, !PT ;  /* 0x000000ff231a7812 */ /* 0x000fe200078ec0ff */
[----:B------:R-:W-:Y:S01]  /*1980*/  UIADD3 UR4, UPT, UPT, UR4, 0x200, URZ ;  /* 0x0000020004047890 */ /* 0x000fe2000fffe0ff */
[----:B0-----:R-:W-:-:S02]  /*1990*/  LOP3.LUT R35, R20, 0xff, RZ, 0xc0, !PT ;  /* 0x000000ff14237812 */ /* 0x001fc400078ec0ff */
[----:B---3--:R-:W-:Y:S02]  /*19a0*/  LOP3.LUT R34, R30, 0xff, RZ, 0xc0, !PT ;  /* 0x000000ff1e227812 */ /* 0x008fe400078ec0ff */
[----:B------:R-:W-:Y:S02]  /*19b0*/  LOP3.LUT R19, R19, 0xff, RZ, 0xc0, !PT ;  /* 0x000000ff13137812 */ /* 0x000fe400078ec0ff */
[----:B--2---:R-:W-:Y:S01]  /*19c0*/  LOP3.LUT R43, R38, 0xff, RZ, 0xc0, !PT ;  /* 0x000000ff262b7812 */ /* 0x004fe200078ec0ff */
[----:B----4-:R-:W-:Y:S02]  /*19d0*/  ULEA UR6, UR5, UR6, 0x18 ;  /* 0x0000000605067291 */ /* 0x010fe4000f8ec0ff */
[----:B------:R-:W-:Y:S02]  /*19e0*/  ULEA UR7, UR5, UR7, 0x18 ;  /* 0x0000000705077291 */ /* 0x000fe4000f8ec0ff */
[----:B------:R-:W-:Y:S02]  /*19f0*/  ULEA UR8, UR5, UR8, 0x18 ;  /* 0x0000000805087291 */ /* 0x000fe4000f8ec0ff */
[----:B------:R-:W-:-:S03]  /*1a00*/  ULEA UR4, UR5, UR4, 0x18 ;  /* 0x0000000405047291 */ /* 0x000fc6000f8ec0ff */
[----:B------:R-:W0:Y:S04]  /*1a10*/  LDS.U8 R25, [R22+UR6] ;  /* 0x0000000616197984 */ /* 0x000e280008000000 */
[----:B------:R-:W2:Y:S04]  /*1a20*/  LDS.U8 R24, [R24+UR6] ;  /* 0x0000000618187984 */ /* 0x000ea80008000000 */
[----:B------:R-:W-:Y:S04]  /*1a30*/  LDS.U8 R27, [R21+UR7] ;  /* 0x00000007151b7984 */ /* 0x000fe80008000000 */
[----:B------:R3:W4:Y:S04]  /*1a40*/  LDS.U8 R22, [R26+UR6] ;  /* 0x000000061a167984 */ /* 0x0007280008000000 */
[----:B------:R-:W1:Y:S04]  /*1a50*/  LDS.U8 R35, [R35+UR6] ;  /* 0x0000000623237984 */ /* 0x000e680008000000 */
[----:B------:R-:W-:Y:S01]  /*1a60*/  LDS.U8 R42, [R21+UR7+0x1] ;  /* 0x00000107152a7984 */ /* 0x000fe20008000000 */
[----:B---3--:R-:W-:-:S03]  /*1a70*/  LOP3.LUT R26, R39, 0xff, RZ, 0xc0, !PT ;  /* 0x000000ff271a7812 */ /* 0x008fc600078ec0ff */
[----:B------:R-:W-:Y:S04]  /*1a80*/  LDS.U8 R20, [R21+UR7+0x3] ;  /* 0x0000030715147984 */ /* 0x000fe80008000000 */
[----:B------:R-:W-:Y:S04]  /*1a90*/  LDS.U8 R32, [R21+UR7+0x2] ;  /* 0x0000020715207984 */ /* 0x000fe80008000000 */
[----:B------:R-:W-:Y:S04]  /*1aa0*/  LDS.U8 R26, [R26+UR6] ;  /* 0x000000061a1a7984 */ /* 0x000fe80008000000 */
[----:B------:R-:W-:Y:S04]  /*1ab0*/  LDS.U8 R34, [R34+UR6] ;  /* 0x0000000622227984 */ /* 0x000fe80008000000 */
[----:B0-----:R-:W-:Y:S04]  /*1ac0*/  LDS.U8 R28, [R25+UR8] ;  /* 0x00000008191c7984 */ /* 0x001fe80008000000 */
[----:B--2---:R-:W0:Y:S04]  /*1ad0*/  LDS.U8 R23, [R24+UR4] ;  /* 0x0000000418177984 */ /* 0x004e280008000000 */
[----:B------:R-:W-:Y:S04]  /*1ae0*/  LDS.U8 R19, [R19+UR6] ;  /* 0x0000000613137984 */ /* 0x000fe80008000000 */
[----:B----4-:R-:W-:Y:S04]  /*1af0*/  LDS.U8 R41, [R22+UR8] ;  /* 0x0000000816297984 */ /* 0x010fe80008000000 */
[----:B-1----:R-:W-:Y:S04]  /*1b00*/  LDS.U8 R30, [R35+UR4] ;  /* 0x00000004231e7984 */ /* 0x002fe80008000000 */
[----:B------:R-:W-:Y:S04]  /*1b10*/  LDS.U8 R37, [R22+UR4] ;  /* 0x0000000416257984 */ /* 0x000fe80008000000 */
[----:B------:R-:W1:Y:S01]  /*1b20*/  LDS.U8 R40, [R35+UR8] ;  /* 0x0000000823287984 */ /* 0x000e620008000000 */
[----:B0-----:R-:W-:-:S02]  /*1b30*/  LOP3.LUT R23, R27, R28, R23, 0x96, !PT ;  /* 0x0000001c1b177212 */ /* 0x001fc400078e9617 */
[----:B------:R-:W-:Y:S01]  /*1b40*/  LOP3.LUT R27, R31, 0xff, RZ, 0xc0, !PT ;  /* 0x000000ff1f1b7812 */ /* 0x000fe200078ec0ff */
[----:B------:R-:W0:Y:S01]  /*1b50*/  LDS.U8 R28, [R25+UR4] ;  /* 0x00000004191c7984 */ /* 0x000e220008000000 */
[----:B------:R-:W-:-:S03]  /*1b60*/  LOP3.LUT R23, R35, R23, R22, 0x96, !PT ;  /* 0x0000001723177212 */ /* 0x000fc600078e9616 */
[----:B------:R-:W2:Y:S01]  /*1b70*/  LDS.U8 R31, [R24+UR8] ;  /* 0x00000008181f7984 */ /* 0x000ea20008000000 */
[----:B------:R-:W-:-:S03]  /*1b80*/  LOP3.LUT R23, R23, 0xff, RZ, 0xc0, !PT ;  /* 0x000000ff17177812 */ /* 0x000fc600078ec0ff */
[----:B------:R-:W3:Y:S01]  /*1b90*/  LDS.U8 R27, [R27+UR6] ;  /* 0x000000061b1b7984 */ /* 0x000ee20008000000 */
[----:B-1----:R-:W-:-:S03]  /*1ba0*/  LOP3.LUT R32, R32, R37, R40, 0x96, !PT ;  /* 0x0000002520207212 */ /* 0x002fc600078e9628 */
[----:B------:R-:W-:Y:S01]  /*1bb0*/  LDS.U8 R37, [R26+UR4] ;  /* 0x000000041a257984 */ /* 0x000fe20008000000 */
[----:B0-----:R-:W-:-:S03]  /*1bc0*/  LOP3.LUT R28, R42, R28, R41, 0x96, !PT ;  /* 0x0000001c2a1c7212 */ /* 0x001fc600078e9629 */
[----:B------:R-:W-:Y:S01]  /*1bd0*/  LDS.U8 R42, [R21+UR7+0x4] ;  /* 0x00000407152a7984 */ /* 0x000fe20008000000 */
[----:B--2---:R-:W-:Y:S02]  /*1be0*/  LOP3.LUT R41, R20, R31, R30, 0x96, !PT ;  /* 0x0000001f14297212 */ /* 0x004fe400078e961e */
[----:B------:R-:W-:Y:S01]  /*1bf0*/  LEA.HI R31, R33, UR6, RZ, 0x8 ;  /* 0x00000006211f7c11 */ /* 0x000fe2000f8f40ff */
[----:B------:R-:W-:Y:S01]  /*1c00*/  LDS.U8 R20, [R21+UR7+0x5] ;  /* 0x0000050715147984 */ /* 0x000fe20008000000 */
[--C-:B------:R-:W-:Y:S02]  /*1c10*/  LOP3.LUT R28, R35, R28, R24.reuse, 0x96, !PT ;  /* 0x0000001c231c7212 */ /* 0x100fe400078e9618 */
[----:B------:R-:W-:Y:S01]  /*1c20*/  LOP3.LUT R24, R25, R32, R24, 0x96, !PT ;  /* 0x0000002019187212 */ /* 0x000fe200078e9618 */
[----:B---3--:R-:W0:Y:S01]  /*1c30*/  LDS.U8 R40, [R27+UR8] ;  /* 0x000000081b287984 */ /* 0x008e220008000000 */
[----:B------:R-:W-:Y:S02]  /*1c40*/  LOP3.LUT R25, R22, R41, R25, 0x96, !PT ;  /* 0x0000002916197212 */ /* 0x000fe400078e9619 */
[----:B------:R-:W-:Y:S01]  /*1c50*/  LOP3.LUT R32, R36, 0xff, RZ, 0xc0, !PT ;  /* 0x000000ff24207812 */ /* 0x000fe200078ec0ff */
[----:B------:R-:W-:Y:S01]  /*1c60*/  LDS.U8 R35, [R27+UR4] ;  /* 0x000000041b237984 */ /* 0x000fe20008000000 */
[----:B------:R-:W-:-:S03]  /*1c70*/  LOP3.LUT R28, R28, 0xff, RZ, 0xc0, !PT ;  /* 0x000000ff1c1c7812 */ /* 0x000fc600078ec0ff */
[----:B------:R-:W1:Y:S04]  /*1c80*/  LDS.U8 R30, [R34+UR8] ;  /* 0x00000008221e7984 */ /* 0x000e680008000000 */
[----:B------:R-:W2:Y:S04]  /*1c90*/  LDS.U8 R31, [R31] ;  /* 0x000000001f1f7984 */ /* 0x000ea80000000000 */
[----:B------:R-:W-:Y:S04]  /*1ca0*/  LDS.U8 R41, [R26+UR8] ;  /* 0x000000081a297984 */ /* 0x000fe80008000000 */
[----:B------:R-:W-:Y:S01]  /*1cb0*/  LDS.U8 R32, [R32+UR6] ;  /* 0x0000000620207984 */ /* 0x000fe20008000000 */
[----:B0-----:R-:W-:-:S03]  /*1cc0*/  LOP3.LUT R22, R42, R40, R37, 0x96, !PT ;  /* 0x000000282a167212 */ /* 0x001fc600078e9625 */
[----:B------:R-:W-:Y:S04]  /*1cd0*/  LDS.U8 R42, [R34+UR4] ;  /* 0x00000004222a7984 */ /* 0x000fe80008000000 */
[----:B------:R-:W-:Y:S01]  /*1ce0*/  LDS.U8 R37, [R21+UR7+0x7] ;  /* 0x0000070715257984 */ /* 0x000fe20008000000 */
[----:B-1----:R-:W-:-:S03]  /*1cf0*/  LOP3.LUT R20, R20, R35, R30, 0x96, !PT ;  /* 0x0000002314147212 */ /* 0x002fc600078e961e */
[----:B------:R-:W-:Y:S01]  /*1d00*/  LDS.U8 R30, [R21+UR7+0x6] ;  /* 0x00000607151e7984 */ /* 0x000fe20008000000 */
[----:B--2---:R-:W-:-:S03]  /*1d10*/  LOP3.LUT R20, R31, R20, R26, 0x96, !PT ;  /* 0x000000141f147212 */ /* 0x004fc600078e961a */
[----:B------:R-:W0:Y:S01]  /*1d20*/  LDS.U8 R35, [R31+UR8] ;  /* 0x000000081f237984 */ /* 0x000e220008000000 */
[----:B------:R-:W-:-:S03]  /*1d30*/  LOP3.LUT R22, R31, R22, R34, 0x96, !PT ;  /* 0x000000161f167212 */ /* 0x000fc600078e9622 */
[----:B------:R-:W1:Y:S04]  /*1d40*/  LDS.U8 R36, [R31+UR4] ;  /* 0x000000041f247984 */ /* 0x000e680008000000 */
[----:B------:R-:W-:Y:S04]  /*1d50*/  LDS.U8 R40, [R19+UR8] ;  /* 0x0000000813287984 */ /* 0x000fe80008000000 */
[----:B------:R-:W-:Y:S01]  /*1d60*/  LDS.U8 R31, [R19+UR4] ;  /* 0x00000004131f7984 */ /* 0x000fe20008000000 */
[----:B0-----:R-:W-:Y:S02]  /*1d70*/  LOP3.LUT R42, R30, R42, R35, 0x96, !PT ;  /* 0x0000002a1e2a7212 */ /* 0x001fe400078e9623 */
[----:B------:R-:W-:Y:S01]  /*1d80*/  SHF.R.U32.HI R30, RZ, 0x10, R33 ;  /* 0x00000010ff1e7819 */ /* 0x000fe20000011621 */
[----:B------:R-:W-:Y:S01]  /*1d90*/  LDS.U8 R35, [R32+UR4] ;  /* 0x0000000420237984 */ /* 0x000fe20008000000 */
[----:B-1----:R-:W-:-:S02]  /*1da0*/  LOP3.LUT R41, R37, R41, R36, 0x96, !PT ;  /* 0x0000002925297212 */ /* 0x002fc400078e9624 */
[----:B------:R-:W-:Y:S01]  /*1db0*/  LOP3.LUT R30, R30, 0xff, RZ, 0xc0, !PT ;  /* 0x000000ff1e1e7812 */ /* 0x000fe200078ec0ff */
[----:B------:R-:W0:Y:S01]  /*1dc0*/  LDS.U8 R36, [R21+UR7+0x8] ;  /* 0x0000080715247984 */ /* 0x000e220008000000 */
[----:B------:R-:W-:Y:S02]  /*1dd0*/  LEA.HI R37, R39, UR6, RZ, 0x8 ;  /* 0x0000000627257c11 */ /* 0x000fe4000f8f40ff */
[----:B------:R-:W-:Y:S02]  /*1de0*/  LOP3.LUT R26, R27, R42, R26, 0x96, !PT ;  /* 0x0000002a1b1a7212 */ /* 0x000fe400078e961a */
[----:B------:R-:W1:Y:S01]  /*1df0*/  LDS.U8 R30, [R30+UR6] ;  /* 0x000000061e1e7984 */ /* 0x000e620008000000 */
[----:B------:R-:W-:Y:S02]  /*1e00*/  LOP3.LUT R27, R34, R41, R27, 0x96, !PT ;  /* 0x00000029221b7212 */ /* 0x000fe400078e961b */
[----:B------:R-:W-:Y:S01]  /*1e10*/  SHF.R.U32.HI R33, RZ, 0x8, R33 ;  /* 0x00000008ff217819 */ /* 0x000fe20000011621 */
[----:B------:R-:W2:Y:S01]  /*1e20*/  LDS.U8 R37, [R37] ;  /* 0x0000000025257984 */ /* 0x000ea20000000000 */
[----:B------:R-:W-:-:S03]  /*1e30*/  SHF.R.U32.HI R39, RZ, 0x10, R39 ;  /* 0x00000010ff277819 */ /* 0x000fc60000011627 */
[----:B------:R-:W-:Y:S01]  /*1e40*/  LDS.U8 R41, [R21+UR7+0x9] ;  /* 0x0000090715297984 */ /* 0x000fe20008000000 */
[----:B------:R-:W-:-:S03]  /*1e50*/  LOP3.LUT R38, R39, 0xff, RZ, 0xc0, !PT ;  /* 0x000000ff27267812 */ /* 0x000fc600078ec0ff */
[----:B------:R-:W-:Y:S04]  /*1e60*/  LDS.U8 R42, [R21+UR7+0xa] ;  /* 0x00000a07152a7984 */ /* 0x000fe80008000000 */
[----:B------:R-:W-:Y:S04]  /*1e70*/  LDS.U8 R39, [R43+UR6] ;  /* 0x000000062b277984 */ /* 0x000fe80008000000 */
[----:B------:R-:W-:Y:S01]  /*1e80*/  LDS.U8 R38, [R38+UR6] ;  /* 0x0000000626267984 */ /* 0x000fe20008000000 */
[----:B0-----:R-:W-:-:S03]  /*1e90*/  LOP3.LUT R36, R36, R40, R35, 0x96, !PT ;  /* 0x0000002824247212 */ /* 0x001fc600078e9623 */
[----:B-1----:R-:W0:Y:S04]  /*1ea0*/  LDS.U8 R34, [R30+UR8] ;  /* 0x000000081e227984 */ /* 0x002e280008000000 */
[----:B------:R-:W-:Y:S01]  /*1eb0*/  LDS.U8 R35, [R30+UR4] ;  /* 0x000000041e237984 */ /* 0x000fe20008000000 */
[----:B--2---:R-:W-:-:S03]  /*1ec0*/  LOP3.LUT R36, R37, R36, R30, 0x96, !PT ;  /* 0x0000002425247212 */ /* 0x004fc600078e961e */
[----:B------:R-:W1:Y:S01]  /*1ed0*/  LDS.U8 R40, [R37+UR8] ;  /* 0x0000000825287984 */ /* 0x000e620008000000 */
[----:B0-----:R-:W-:Y:S02]  /*1ee0*/  LOP3.LUT R31, R41, R31, R34, 0x96, !PT ;  /* 0x0000001f291f7212 */ /* 0x001fe400078e9622 */
[----:B------:R-:W-:Y:S01]  /*1ef0*/  LOP3.LUT R34, R29, 0xff, RZ, 0xc0, !PT ;  /* 0x000000ff1d227812 */ /* 0x000fe200078ec0ff */
[----:B------:R-:W-:Y:S01]  /*1f00*/  LDS.U8 R41, [R37+UR4] ;  /* 0x0000000425297984 */ /* 0x000fe20008000000 */
[----:B------:R-:W-:Y:S02]  /*1f10*/  LOP3.LUT R29, R33, 0xff, RZ, 0xc0, !PT ;  /* 0x000000ff211d7812 */ /* 0x000fe400078ec0ff */
[----:B------:R-:W-:Y:S02]  /*1f20*/  LOP3.LUT R31, R37, R31, R32, 0x96, !PT ;  /* 0x0000001f251f7212 */ /* 0x000fe400078e9620 */
[----:B-1----:R-:W-:Y:S01]  /*1f30*/  LOP3.LUT R35, R42, R35, R40, 0x96, !PT ;  /* 0x000000232a237212 */ /* 0x002fe200078e9628 */
[----:B------:R-:W-:Y:S03]  /*1f40*/  LDS.U8 R34, [R34+UR6] ;  /* 0x0000000622227984 */ /* 0x000fe60008000000 */
[----:B------:R-:W-:Y:S01]  /*1f50*/  LOP3.LUT R35, R19, R35, R32, 0x96, !PT ;  /* 0x0000002313237212 */ /* 0x000fe200078e9620 */
[----:B------:R-:W-:Y:S04]  /*1f60*/  LDS.U8 R42, [R21+UR7+0xb] ;  /* 0x00000b07152a7984 */ /* 0x000fe80008000000 */
[----:B------:R-:W0:Y:S04]  /*1f70*/  LDS.U8 R40, [R32+UR8] ;  /* 0x0000000820287984 */ /* 0x000e280008000000 */
[----:B------:R-:W1:Y:S04]  /*1f80*/  LDS.U8 R29, [R29+UR6] ;  /* 0x000000061d1d7984 */ /* 0x000e680008000000 */
[----:B------:R-:W-:Y:S01]  /*1f90*/  LDS.U8 R32, [R38+UR4] ;  /* 0x0000000426207984 */ /* 0x000fe20008000000 */
[----:B0-----:R-:W-:-:S03]  /*1fa0*/  LOP3.LUT R33, R42, R40, R41, 0x96, !PT ;  /* 0x000000282a217212 */ /* 0x001fc600078e9629 */
[----:B------:R-:W-:Y:S01]  /*1fb0*/  LDS.U8 R40, [R21+UR7+0xc] ;  /* 0x00000c0715287984 */ /* 0x000fe20008000000 */
[----:B------:R-:W-:-:S03]  /*1fc0*/  LOP3.LUT R33, R30, R33, R19, 0x96, !PT ;  /* 0x000000211e217212 */ /* 0x000fc600078e9613 */
[----:B------:R-:W-:Y:S04]  /*1fd0*/  LDS.U8 R42, [R34+UR4] ;  /* 0x00000004222a7984 */ /* 0x000fe80008000000 */
[----:B-1----:R-:W0:Y:S04]  /*1fe0*/  LDS.U8 R41, [R29+UR8] ;  /* 0x000000081d297984 */ /* 0x002e280008000000 */
[----:B------:R-:W-:Y:S04]  /*1ff0*/  LDS.U8 R37, [R29+UR4] ;  /* 0x000000041d257984 */ /* 0x000fe80008000000 */
[----:B------:R-:W-:Y:S01]  /*2000*/  LDS.U8 R30, [R38+UR8] ;  /* 0x00000008261e7984 */ /* 0x000fe20008000000 */
[----:B0-----:R-:W-:-:S03]  /*2010*/  LOP3.LUT R19, R40, R41, R42, 0x96, !PT ;  /* 0x0000002928137212 */ /* 0x001fc600078e962a */
[----:B------:R-:W0:Y:S01]  /*2020*/  LDS.U8 R40, [R21+UR7+0xd] ;  /* 0x00000d0715287984 */ /* 0x000e220008000000 */
[----:B------:R-:W-:-:S03]  /*2030*/  LOP3.LUT R19, R39, R19, R38, 0x96, !PT ;  /* 0x0000001327137212 */ /* 0x000fc600078e9626 */
[----:B------:R-:W-:Y:S04]  /*2040*/  LDS.U8 R42, [R21+UR7+0xe] ;  /* 0x00000e07152a7984 */ /* 0x000fe80008000000 */
[----:B------:R-:W1:Y:S01]  /*2050*/  LDS.U8 R41, [R39+UR8] ;  /* 0x0000000827297984 */ /* 0x000e620008000000 */
[----:B0-----:R-:W-:-:S03]  /*2060*/  LOP3.LUT R37, R40, R37, R30, 0x96, !PT ;  /* 0x0000002528257212 */ /* 0x001fc600078e961e */
[----:B------:R0:W-:Y:S01]  /*2070*/  LDS.U8 R40, [R21+UR7+0xf] ;  /* 0x00000f0715287984 */ /* 0x0001e20008000000 */
[----:B------:R-:W-:-:S03]  /*2080*/  LOP3.LUT R37, R39, R37, R34, 0x96, !PT ;  /* 0x0000002527257212 */ /* 0x000fc600078e9622 */
[----:B------:R-:W-:Y:S01]  /*2090*/  LDS.U8 R30, [R34+UR8] ;  /* 0x00000008221e7984 */ /* 0x000fe20008000000 */
[----:B-1----:R-:W-:-:S03]  /*20a0*/  LOP3.LUT R32, R42, R32, R41, 0x96, !PT ;  /* 0x000000202a207212 */ /* 0x002fc600078e9629 */
[----:B------:R-:W1:Y:S01]  /*20b0*/  LDS.U8 R41, [R39+UR4] ;  /* 0x0000000427297984 */ /* 0x000e620008000000 */
[----:B0-----:R-:W-:-:S05]  /*20c0*/  VIADD R21, R21, 0x10 ;  /* 0x0000001015157836 */ /* 0x001fca0000000000 */
[----:B------:R-:W-:Y:S02]  /*20d0*/  ISETP.NE.AND P0, PT, R21, 0xa0, PT ;  /* 0x000000a01500780c */ /* 0x000fe40003f05270 */
[----:B-1----:R-:W-:Y:S02]  /*20e0*/  LOP3.LUT R40, R40, R30, R41, 0x96, !PT ;  /* 0x0000001e28287212 */ /* 0x002fe400078e9629 */
[----:B------:R-:W-:Y:S02]  /*20f0*/  LOP3.LUT R30, R29, R32, R34, 0x96, !PT ;  /* 0x000000201d1e7212 */ /* 0x000fe400078e9622 */
[----:B------:R-:W-:Y:S02]  /*2100*/  LOP3.LUT R32, R22, 0xff, RZ, 0xc0, !PT ;  /* 0x000000ff16207812 */ /* 0x000fe400078ec0ff */
[----:B------:R-:W-:Y:S01]  /*2110*/  LOP3.LUT R38, R38, R40, R29, 0x96, !PT ;  /* 0x0000002826267212 */ /* 0x000fe200078e961d */
[----:B------:R-:W-:Y:S01]  /*2120*/  IMAD.U32 R29, R24, 0x10000, RZ ;  /* 0x00010000181d7824 */ /* 0x000fe200078e00ff */
[----:B------:R-:W-:Y:S01]  /*2130*/  LOP3.LUT R22, R20, 0xff, RZ, 0xc0, !PT ;  /* 0x000000ff14167812 */ /* 0x000fe200078ec0ff */
[----:B------:R-:W-:-:S03]  /*2140*/  IMAD.U32 R20, R26, 0x10000, RZ ;  /* 0x000100001a147824 */ /* 0x000fc600078e00ff */
[----:B------:R-:W-:Y:S02]  /*2150*/  LOP3.LUT R39, R29, 0xff0000, RZ, 0xc0, !PT ;  /* 0x00ff00001d277812 */ /* 0x000fe400078ec0ff */
[----:B------:R-:W-:Y:S02]  /*2160*/  LOP3.LUT R41, R20, 0xff0000, RZ, 0xc0, !PT ;  /* 0x00ff000014297812 */ /* 0x000fe400078ec0ff */
[----:B------:R-:W-:Y:S01]  /*2170*/  PRMT R20, R38, 0x7610, R20 ;  /* 0x0000761026147816 */ /* 0x000fe20000000014 */
[----:B------:R-:W-:Y:S01]  /*2180*/  IMAD R34, R28, 0x100, R39 ;  /* 0x000001001c227824 */ /* 0x000fe200078e0227 */
[----:B------:R-:W-:Y:S01]  /*2190*/  PRMT R29, R19, 0x7610, R29 ;  /* 0x00007610131d7816 */ /* 0x000fe2000000001d */
[----:B------:R-:W-:Y:S01]  /*21a0*/  IMAD R40, R22, 0x100, R41 ;  /* 0x0000010016287824 */ /* 0x000fe200078e0229 */
[----:B------:R-:W-:Y:S01]  /*21b0*/  PRMT R38, R33, 0x7610, R38 ;  /* 0x0000761021267816 */ /* 0x000fe20000000026 */
[----:B------:R-:W-:Y:S01]  /*21c0*/  IMAD R34, R25, 0x1000000, R34 ;  /* 0x0100000019227824 */ /* 0x000fe200078e0222 */
[----:B------:R-:W-:Y:S01]  /*21d0*/  PRMT R19, R37, 0x7610, R19 ;  /* 0x0000761025137816 */ /* 0x000fe20000000013 */
[----:B------:R-:W-:-:S02]  /*21e0*/  IMAD R39, R27, 0x1000000, R40 ;  /* 0x010000001b277824 */ /* 0x000fc400078e0228 */
[----:B------:R-:W-:Y:S02]  /*21f0*/  IMAD.IADD R33, R23, 0x1, R34 ;  /* 0x0000000117217824 */ /* 0x000fe400078e0222 */
[----:B------:R-:W-:Y:S01]  /*2200*/  IMAD.IADD R39, R32, 0x1, R39 ;  /* 0x0000000120277824 */ /* 0x000fe200078e0227 */
[----:B------:R-:W-:Y:S06]  /*2210*/  @P0 BRA `(.L_x_71) ;  /* 0xfffffff400b40947 */ /* 0x000fec000383ffff */
[----:B------:R-:W0:Y:S01]  /*2220*/  S2UR UR5, SR_CgaCtaId ;  /* 0x00000000000579c3 */ /* 0x000e220000008800 */
[----:B------:R-:W-:Y:S01]  /*2230*/  UMOV UR4, 0x400 ;  /* 0x0000040000047882 */ /* 0x000fe20000000000 */
[----:B------:R-:W-:Y:S02]  /*2240*/  LOP3.LUT R40, R35, 0xff, RZ, 0xc0, !PT ;  /* 0x000000ff23287812 */ /* 0x000fe400078ec0ff */
[----:B------:R-:W-:Y:S02]  /*2250*/  LOP3.LUT R37, R30, 0xff, RZ, 0xc0, !PT ;  /* 0x000000ff1e257812 */ /* 0x000fe400078ec0ff */
[----:B------:R-:W-:Y:S02]  /*2260*/  LOP3.LUT R41, R31, 0xff, RZ, 0xc0, !PT ;  /* 0x000000ff1f297812 */ /* 0x000fe400078ec0ff */
[----:B------:R-:W-:Y:S02]  /*2270*/  LOP3.LUT R36, R36, 0xff, RZ, 0xc0, !PT ;  /* 0x000000ff24247812 */ /* 0x000fe400078ec0ff */
[----:B------:R-:W-:-:S02]  /*2280*/  LOP3.LUT R26, R26, 0xff, RZ, 0xc0, !PT ;  /* 0x000000ff1a1a7812 */ /* 0x000fc400078ec0ff */
[----:B------:R-:W-:Y:S02]  /*2290*/  LOP3.LUT R27, R27, 0xff, RZ, 0xc0, !PT ;  /* 0x000000ff1b1b7812 */ /* 0x000fe400078ec0ff */
[----:B------:R-:W-:Y:S02]  /*22a0*/  LOP3.LUT R38, R38, 0xff, RZ, 0xc0, !PT ;  /* 0x000000ff26267812 */ /* 0x000fe400078ec0ff */
[----:B------:R-:W-:Y:S02]  /*22b0*/  LOP3.LUT R29, R29, 0xff, RZ, 0xc0, !PT ;  /* 0x000000ff1d1d7812 */ /* 0x000fe400078ec0ff */
[----:B------:R-:W-:Y:S01]  /*22c0*/  LOP3.LUT R24, R24, 0xff, RZ, 0xc0, !PT ;  /* 0x000000ff18187812 */ /* 0x000fe200078ec0ff */
[----:B0-----:R-:W-:Y:S02]  /*22d0*/  ULEA UR6, UR5, UR4, 0x18 ;  /* 0x0000000405067291 */ /* 0x001fe4000f8ec0ff */
[----:B------:R-:W-:-:S04]  /*22e0*/  UIADD3 UR4, UPT, UPT, UR4, 0x100, URZ ;  /* 0x0000010004047890 */ /* 0x000fc8000fffe0ff */
[----:B------:R-:W-:-:S03]  /*22f0*/  ULEA UR4, UR5, UR4, 0x18 ;  /* 0x0000000405047291 */ /* 0x000fc6000f8ec0ff */
[----:B------:R-:W-:Y:S04]  /*2300*/  LDS.U8 R21, [UR6+0x4a0] ;  /* 0x0004a006ff157984 */ /* 0x000fe80008000000 */
[----:B------:R-:W-:Y:S04]  /*2310*/  LDS.U8 R30, [UR6+0x4a1] ;  /* 0x0004a106ff1e7984 */ /* 0x000fe80008000000 */
[----:B------:R-:W0:Y:S04]  /*2320*/  LDS.U8 R42, [R23+UR4] ;  /* 0x00000004172a7984 */ /* 0x000e280008000000 */
[----:B------:R-:W1:Y:S04]  /*2330*/  LDS.U8 R39, [R22+UR4] ;  /* 0x0000000416277984 */ /* 0x000e680008000000 */
[----:B------:R-:W-:Y:S04]  /*2340*/  LDS.U8 R35, [UR6+0x4a2] ;  /* 0x0004a206ff237984 */ /* 0x000fe80008000000 */
[----:B------:R-:W2:Y:S04]  /*2350*/  LDS.U8 R40, [R40+UR4] ;  /* 0x0000000428287984 */ /* 0x000ea80008000000 */
[----:B------:R-:W-:Y:S04]  /*2360*/  LDS.U8 R37, [R37+UR4] ;  /* 0x0000000425257984 */ /* 0x000fe80008000000 */
[----:B------:R-:W3:Y:S04]  /*2370*/  LDS.U8 R34, [UR6+0x4a6] ;  /* 0x0004a606ff227984 */ /* 0x000ee80008000000 */
[----:B------:R-:W-:Y:S04]  /*2380*/  LDS.U8 R33, [UR6+0x4a5] ;  /* 0x0004a506ff217984 */ /* 0x000fe80008000000 */
[----:B------:R-:W4:Y:S04]  /*2390*/  LDS.U8 R44, [R41+UR4] ;  /* 0x00000004292c7984 */ /* 0x000f280008000000 */
[----:B------:R-:W-:Y:S04]  /*23a0*/  LDS.U8 R31, [UR6+0x4a4] ;  /* 0x0004a406ff1f7984 */ /* 0x000fe80008000000 */
[----:B------:R-:W4:Y:S01]  /*23b0*/  LDS.U8 R32, [R32+UR4] ;  /* 0x0000000420207984 */ /* 0x000f220008000000 */
[----:B0-----:R-:W-:-:S03]  /*23c0*/  LOP3.LUT R21, R42, 0xff, R21, 0x48, !PT ;  /* 0x000000ff2a157812 */ /* 0x001fc600078e4815 */
[----:B------:R-:W-:Y:S01]  /*23d0*/  LDS.U8 R36, [R36+UR4] ;  /* 0x0000000424247984 */ /* 0x000fe20008000000 */
[----:B-1----:R-:W-:-:S03]  /*23e0*/  LOP3.LUT R30, R39, R30, RZ, 0x3c, !PT ;  /* 0x0000001e271e7212 */ /* 0x002fc600078e3cff */
[----:B------:R-:W-:Y:S01]  /*23f0*/  LDS.U8 R42, [R27+UR4] ;  /* 0x000000041b2a7984 */ /* 0x000fe20008000000 */
[----:B------:R-:W-:-:S03]  /*2400*/  PRMT R22, R30, 0x7604, R21 ;  /* 0x000076041e167816 */ /* 0x000fc60000000015 */
[----:B------:R-:W-:Y:S01]  /*2410*/  LDS.U8 R28, [R28+UR4] ;  /* 0x000000041c1c7984 */ /* 0x000fe20008000000 */
[----:B--2---:R-:W-:-:S03]  /*2420*/  LOP3.LUT R23, R40, R35, RZ, 0x3c, !PT ;  /* 0x0000002328177212 */ /* 0x004fc600078e3cff */
[----:B------:R-:W-:Y:S01]  /*2430*/  LDS.U8 R39, [R24+UR4] ;  /* 0x0000000418277984 */ /* 0x000fe20008000000 */
[----:B------:R-:W-:Y:S02]  /*2440*/  LOP3.LUT R35, R25, 0xff, RZ, 0xc0, !PT ;  /* 0x000000ff19237812 */ /* 0x000fe400078ec0ff */
[----:B------:R-:W-:Y:S01]  /*2450*/  LOP3.LUT R40, R19, 0xff, RZ, 0xc0, !PT ;  /* 0x000000ff13287812 */ /* 0x000fe200078ec0ff */
[----:B------:R-:W0:Y:S01]  /*2460*/  LDS.U8 R25, [UR6+0x4a8] ;  /* 0x0004a806ff197984 */ /* 0x000e220008000000 */
[----:B------:R-:W-:Y:S01]  /*2470*/  IMAD.U32 R23, R23, 0x10000, RZ ;  /* 0x0001000017177824 */ /* 0x000fe200078e00ff */
[----:B---3--:R-:W-:Y:S02]  /*2480*/  LOP3.LUT R30, R37, R34, RZ, 0x3c, !PT ;  /* 0x00000022251e7212 */ /* 0x008fe400078e3cff */
[----:B------:R-:W-:Y:S01]  /*2490*/  LDS.U8 R19, [UR6+0x4a3] ;  /* 0x0004a306ff137984 */ /* 0x000fe20008000000 */
[----:B------:R-:W-:Y:S02]  /*24a0*/  LOP3.LUT R34, R20, 0xff, RZ, 0xc0, !PT ;  /* 0x000000ff14227812 */ /* 0x000fe400078ec0ff */
[----:B------:R-:W-:Y:S01]  /*24b0*/  LOP3.LUT R23, R23, 0xff0000, RZ, 0xc0, !PT ;  /* 0x00ff000017177812 */ /* 0x000fe200078ec0ff */
[----:B------:R-:W-:Y:S01]  /*24c0*/  LDS.U8 R20, [UR6+0x4a7] ;  /* 0x0004a706ff147984 */ /* 0x000fe20008000000 */
[----:B------:R-:W-:Y:S01]  /*24d0*/  IMAD.U32 R30, R30, 0x10000, RZ ;  /* 0x000100001e1e7824 */ /* 0x000fe200078e00ff */
[----:B----4-:R-:W-:-:S02]  /*24e0*/  LOP3.LUT R44, R44, R33, RZ, 0x3c, !PT ;  /* 0x000000212c2c7212 */ /* 0x010fc400078e3cff */
[----:B------:R-:W1:Y:S01]  /*24f0*/  LDS.U8 R34, [R34+UR4] ;  /* 0x0000000422227984 */ /* 0x000e620008000000 */
[----:B------:R-:W-:Y:S01]  /*2500*/  IMAD.IADD R22, R22, 0x1, R23 ;  /* 0x0000000116167824 */ /* 0x000fe200078e0217 */
[----:B------:R-:W-:Y:S02]  /*2510*/  LOP3.LUT R30, R30, 0xff0000, RZ, 0xc0, !PT ;  /* 0x00ff00001e1e7812 */ /* 0x000fe400078ec0ff */
[----:B------:R-:W2:Y:S01]  /*2520*/  LDS.U8 R35, [R35+UR4] ;  /* 0x0000000423237984 */ /* 0x000ea20008000000 */
[----:B------:R-:W-:-:S03]  /*2530*/  LOP3.LUT R31, R32, 0xff, R31, 0x48, !PT ;  /* 0x000000ff201f7812 */ /* 0x000fc600078e481f */
[----:B------:R-:W3:Y:S01]  /*2540*/  LDS.U8 R33, [UR6+0x4ab] ;  /* 0x0004ab06ff217984 */ /* 0x000ee20008000000 */
[----:B------:R-:W-:-:S03]  /*2550*/  PRMT R21, R44, 0x7604, R31 ;  /* 0x000076042c157816 */ /* 0x000fc6000000001f */
[----:B------:R-:W-:Y:S04]  /*2560*/  LDS.U8 R37, [UR6+0x4ac] ;  /* 0x0004ac06ff257984 */ /* 0x000fe80008000000 */
[----:B------:R3:W4:Y:S01]  /*2570*/  LDS.U8 R44, [R29+UR4] ;  /* 0x000000041d2c7984 */ /* 0x0007220008000000 */
[----:B------:R-:W-:-:S03]  /*2580*/  IMAD.IADD R21, R21, 0x1, R30 ;  /* 0x0000000115157824 */ /* 0x000fc600078e021e */
[----:B------:R-:W-:Y:S04]  /*2590*/  LDS.U8 R31, [UR6+0x4a9] ;  /* 0x0004a906ff1f7984 */ /* 0x000fe80008000000 */
[----:B------:R-:W4:Y:S04]  /*25a0*/  LDS.U8 R32, [UR6+0x4aa] ;  /* 0x0004aa06ff207984 */ /* 0x000f280008000000 */
[----:B------:R-:W-:Y:S01]  /*25b0*/  LDS.U8 R26, [R26+UR4] ;  /* 0x000000041a1a7984 */ /* 0x000fe20008000000 */
[----:B0-----:R-:W-:-:S03]  /*25c0*/  LOP3.LUT R36, R36, R25, RZ, 0x3c, !PT ;  /* 0x0000001924247212 */ /* 0x001fc600078e3cff */
[----:B------:R-:W0:Y:S04]  /*25d0*/  LDS.U8 R40, [R40+UR4] ;  /* 0x0000000428287984 */ /* 0x000e280008000000 */
[----:B------:R-:W-:Y:S04]  /*25e0*/  LDS.U8 R38, [R38+UR4] ;  /* 0x0000000426267984 */ /* 0x000fe80008000000 */
[----:B------:R-:W0:Y:S01]  /*25f0*/  LDS.U8 R41, [UR6+0x4ad] ;  /* 0x0004ad06ff297984 */ /* 0x000e220008000000 */
[----:B-1----:R-:W-:-:S03]  /*2600*/  LOP3.LUT R19, R34, R19, RZ, 0x3c, !PT ;  /* 0x0000001322137212 */ /* 0x002fc600078e3cff */
[----:B------:R-:W1:Y:S01]  /*2610*/  LDS.U8 R43, [UR6+0x4ae] ;  /* 0x0004ae06ff2b7984 */ /* 0x000e620008000000 */
[----:B--2---:R-:W-:Y:S01]  /*2620*/  LOP3.LUT R20, R35, R20, RZ, 0x3c, !PT ;  /* 0x0000001423147212 */ /* 0x004fe200078e3cff */
[----:B------:R-:W-:Y:S02]  /*2630*/  IMAD R19, R19, 0x1000000, R22 ;  /* 0x0100000013137824 */ /* 0x000fe400078e0216 */
[----:B------:R-:W2:Y:S01]  /*2640*/  LDS.U8 R45, [UR6+0x4af] ;  /* 0x0004af06ff2d7984 */ /* 0x000ea20008000000 */
[----:B---3--:R-:W-:Y:S01]  /*2650*/  LOP3.LUT R29, R42, R33, RZ, 0x3c, !PT ;  /* 0x000000212a1d7212 */ /* 0x008fe200078e3cff */
[----:B------:R-:W-:Y:S01]  /*2660*/  IMAD R20, R20, 0x1000000, R21 ;  /* 0x0100000014147824 */ /* 0x000fe200078e0215 */
[----:B----4-:R-:W-:Y:S02]  /*2670*/  LOP3.LUT R44, R44, R37, RZ, 0x3c, !PT ;  /* 0x000000252c2c7212 */ /* 0x010fe400078e3cff */
[----:B------:R-:W-:Y:S02]  /*2680*/  LOP3.LUT R32, R39, R32, RZ, 0x3c, !PT ;  /* 0x0000002027207212 */ /* 0x000fe400078e3cff */
[----:B0-----:R-:W-:-:S02]  /*2690*/  LOP3.LUT R25, R40, R31, RZ, 0x3c, !PT ;  /* 0x0000001f28197212 */ /* 0x001fc400078e3cff */
[----:B------:R-:W-:Y:S02]  /*26a0*/  LOP3.LUT R33, R28, R41, RZ, 0x3c, !PT ;  /* 0x000000291c217212 */ /* 0x000fe400078e3cff */
[----:B-1----:R-:W-:Y:S02]  /*26b0*/  LOP3.LUT R26, R26, R43, RZ, 0x3c, !PT ;  /* 0x0000002b1a1a7212 */ /* 0x002fe400078e3cff */
[----:B--2---:R-:W-:-:S07]  /*26c0*/  LOP3.LUT R37, R38, R45, RZ, 0x3c, !PT ;  /* 0x0000002d26257212 */ /* 0x004fce00078e3cff */
.L_x_70:
[----:B------:R-:W-:Y:S05]  /*26d0*/  BSYNC.RECONVERGENT B0 ;  /* 0x0000000000007941 */ /* 0x000fea0003800200 */
.L_x_69:
[----:B------:R-:W0:Y:S01]  /*26e0*/  S2R R21, SR_CTAID.X ;  /* 0x0000000000157919 */ /* 0x000e220000002500 */
[----:B------:R-:W0:Y:S01]  /*26f0*/  LDCU UR4, c[0x0][0x360] ;  /* 0x00006c00ff0477ac */ /* 0x000e220008000800 */
[----:B-1----:R-:W0:Y:S01]  /*2700*/  S2R R22, SR_TID.X ;  /* 0x0000000000167919 */ /* 0x002e220000002100 */
[----:B------:R-:W1:Y:S01]  /*2710*/  LDCU UR5, c[0x0][0x390] ;  /* 0x00007200ff0577ac */ /* 0x000e620008000800 */
[----:B0-----:R-:W-:-:S05]  /*2720*/  IMAD R21, R21, UR4, R22 ;  /* 0x0000000415157c24 */ /* 0x001fca000f8e0216 */
[----:B------:R-:W-:Y:S01]  /*2730*/  LEA R21, R21, 0x10, 0x4 ;  /* 0x0000001015157811 */ /* 0x000fe200078e20ff */
[----:B------:R-:W-:Y:S03]  /*2740*/  BAR.SYNC.DEFER_BLOCKING 0x0 ;  /* 0x0000000000007b1d */ /* 0x000fe60000010000 */
[----:B-1----:R-:W-:-:S13]  /*2750*/  ISETP.GT.U32.AND P0, PT, R21, UR5, PT ;  /* 0x0000000515007c0c */ /* 0x002fda000bf04070 */
[----:B------:R-:W-:Y:S05]  /*2760*/  @P0 EXIT ;  /* 0x000000000000094d */ /* 0x000fea0003800000 */
[----:B-----5:R-:W-:Y:S02]  /*2770*/  LOP3.LUT R23, R36, R11, RZ, 0x3c, !PT ;  /* 0x0000000b24177212 */ /* 0x020fe400078e3cff */
[----:B------:R-:W-:Y:S02]  /*2780*/  LOP3.LUT R11, R0, R19, RZ, 0x3c, !PT ;  /* 0x00000013000b7212 */ /* 0x000fe400078e3cff */
[----:B------:R-:W-:Y:S01]  /*2790*/  PRMT R0, R19, 0x7632, R0 ;  /* 0x0000763213007816 */ /* 0x000fe20000000000 */
[----:B------:R-:W-:Y:S01]  /*27a0*/  STG.E.U8 desc[UR20][R2.64+0x8], R23 ;  /* 0x0000081702007986 */ /* 0x000fe2000c101114 */
[----:B------:R-:W-:Y:S02]  /*27b0*/  LOP3.LUT R31, R44, R15, RZ, 0x3c, !PT ;  /* 0x0000000f2c1f7212 */ /* 0x000fe400078e3cff */
[----:B------:R-:W-:Y:S01]  /*27c0*/  LOP3.LUT R15, R7, R20, RZ, 0x3c, !PT ;  /* 0x00000014070f7212 */ /* 0x000fe200078e3cff */
[----:B------:R-:W-:Y:S01]  /*27d0*/  STG.E.U8 desc[UR20][R2.64], R11 ;  /* 0x0000000b02007986 */ /* 0x000fe2000c101114 */
[----:B------:R-:W-:-:S02]  /*27e0*/  LOP3.LUT R7, R5, R0, RZ, 0x3c, !PT ;  /* 0x0000000005077212 */ /* 0x000fc400078e3cff */
[----:B------:R-:W-:Y:S01]  /*27f0*/  PRMT R0, R20, 0x7632, R0 ;  /* 0x0000763214007816 */ /* 0x000fe20000000000 */
[----:B------:R-:W-:Y:S01]  /*2800*/  STG.E.U8 desc[UR20][R2.64+0x4], R15 ;  /* 0x0000040f02007986 */ /* 0x000fe2000c101114 */
[----:B------:R-:W-:Y:S02]  /*2810*/  SHF.R.U32.HI R5, RZ, 0x18, R20 ;  /* 0x00000018ff057819 */ /* 0x000fe40000011614 */
[----:B------:R-:W-:Y:S01]  /*2820*/  LOP3.LUT R35, R26, R17, RZ, 0x3c, !PT ;  /* 0x000000111a237212 */ /* 0x000fe200078e3cff */
[----:B------:R-:W-:Y:S01]  /*2830*/  STG.E.U8 desc[UR20][R2.64+0xc], R31 ;  /* 0x00000c1f02007986 */ /* 0x000fe2000c101114 */
[----:B------:R-:W-:Y:S02]  /*2840*/  LOP3.LUT R17, R9, R0, RZ, 0x3c, !PT ;  /* 0x0000000009117212 */ /* 0x000fe400078e3cff */
[----:B------:R-:W-:Y:S01]  /*2850*/  LOP3.LUT R21, R10, R5, RZ, 0x3c, !PT ;  /* 0x000000050a157212 */ /* 0x000fe200078e3cff */
[----:B------:R-:W-:Y:S01]  /*2860*/  STG.E.U8 desc[UR20][R2.64+0xe], R35 ;  /* 0x00000e2302007986 */ /* 0x000fe2000c101114 */
[----:B------:R-:W-:-:S02]  /*2870*/  LOP3.LUT R5, R19, 0xffff, RZ, 0xc0, !PT ;  /* 0x0000ffff13057812 */ /* 0x000fc400078ec0ff */
[----:B------:R-:W-:Y:S01]  /*2880*/  LOP3.LUT R9, R20, 0xffff, RZ, 0xc0, !PT ;  /* 0x0000ffff14097812 */ /* 0x000fe200078ec0ff */
[----:B------:R-:W-:Y:S01]  /*2890*/  STG.E.U8 desc[UR20][R2.64+0x2], R7 ;  /* 0x0000020702007986 */ /* 0x000fe2000c101114 */
[----:B------:R-:W-:Y:S02]  /*28a0*/  LOP3.LUT R27, R32, R13, RZ, 0x3c, !PT ;  /* 0x0000000d201b7212 */ /* 0x000fe400078e3cff */
[----:B------:R-:W-:Y:S01]  /*28b0*/  SHF.R.U32.HI R13, RZ, 0x18, R19 ;  /* 0x00000018ff0d7819 */ /* 0x000fe20000011613 */
[----:B------:R-:W-:Y:S01]  /*28c0*/  STG.E.U8 desc[UR20][R2.64+0x6], R17 ;  /* 0x0000061102007986 */ /* 0x000fe2000c101114 */
[----:B------:R-:W-:Y:S02]  /*28d0*/  SHF.R.U32.HI R5, RZ, 0x8, R5 ;  /* 0x00000008ff057819 */ /* 0x000fe40000011605 */
[----:B------:R-:W-:Y:S01]  /*28e0*/  SHF.R.U32.HI R9, RZ, 0x8, R9 ;  /* 0x00000008ff097819 */ /* 0x000fe20000011609 */
[----:B------:R-:W-:Y:S01]  /*28f0*/  STG.E.U8 desc[UR20][R2.64+0xa], R27 ;  /* 0x00000a1b02007986 */ /* 0x000fe2000c101114 */
[----:B------:R-:W-:-:S02]  /*2900*/  LOP3.LUT R25, R25, R12, RZ, 0x3c, !PT ;  /* 0x0000000c19197212 */ /* 0x000fc400078e3cff */
[----:B------:R-:W-:Y:S01]  /*2910*/  LOP3.LUT R29, R29, R14, RZ, 0x3c, !PT ;  /* 0x0000000e1d1d7212 */ /* 0x000fe200078e3cff */
[----:B------:R-:W-:Y:S01]  /*2920*/  STG.E.U8 desc[UR20][R2.64+0x7], R21 ;  /* 0x0000071502007986 */ /* 0x000fe2000c101114 */
[----:B------:R-:W-:Y:S02]  /*2930*/  LOP3.LUT R33, R33, R16, RZ, 0x3c, !PT ;  /* 0x0000001021217212 */ /* 0x000fe400078e3cff */
[----:B------:R-:W-:Y:S01]  /*2940*/  LOP3.LUT R37, R37, R18, RZ, 0x3c, !PT ;  /* 0x0000001225257212 */ /* 0x000fe200078e3cff */
[----:B------:R-:W-:Y:S01]  /*2950*/  STG.E.U8 desc[UR20][R2.64+0x9], R25 ;  /* 0x0000091902007986 */ /* 0x000fe2000c101114 */
[----:B------:R-:W-:Y:S02]  /*2960*/  LOP3.LUT R13, R6, R13, RZ, 0x3c, !PT ;  /* 0x0000000d060d7212 */ /* 0x000fe400078e3cff */
[----:B------:R-:W-:Y:S01]  /*2970*/  LOP3.LUT R5, R4, R5, RZ, 0x3c, !PT ;  /* 0x0000000504057212 */ /* 0x000fe200078e3cff */
[----:B------:R-:W-:Y:S01]  /*2980*/  STG.E.U8 desc[UR20][R2.64+0xb], R29 ;  /* 0x00000b1d02007986 */ /* 0x000fe2000c101114 */
[----:B------:R-:W-:-:S03]  /*2990*/  LOP3.LUT R9, R8, R9, RZ, 0x3c, !PT ;  /* 0x0000000908097212 */ /* 0x000fc600078e3cff */
[----:B------:R-:W-:Y:S04]  /*29a0*/  STG.E.U8 desc[UR20][R2.64+0xd], R33 ;  /* 0x00000d2102007986 */ /* 0x000fe8000c101114 */
[----:B------:R-:W-:Y:S04]  /*29b0*/  STG.E.U8 desc[UR20][R2.64+0xf], R37 ;  /* 0x00000f2502007986 */ /* 0x000fe8000c101114 */
[----:B------:R-:W-:Y:S04]  /*29c0*/  STG.E.U8 desc[UR20][R2.64+0x3], R13 ;  /* 0x0000030d02007986 */ /* 0x000fe8000c101114 */
[----:B------:R-:W-:Y:S04]  /*29d0*/  STG.E.U8 desc[UR20][R2.64+0x1], R5 ;  /* 0x0000010502007986 */ /* 0x000fe8000c101114 */
[----:B------:R-:W-:Y:S01]  /*29e0*/  STG.E.U8 desc[UR20][R2.64+0x5], R9 ;  /* 0x0000050902007986 */ /* 0x000fe2000c101114 */
[----:B------:R-:W-:Y:S05]  /*29f0*/  EXIT ;  /* 0x000000000000794d */ /* 0x000fea0003800000 */
.L_x_72:
        /* <DEDUP_REMOVED lines=16> */
.L_x_106:


//--------------------- .text._Z7inv_AESPcS_jS_S_S_S_S_ --------------------------
	.section	.text._Z7inv_AESPcS_jS_S_S_S_S_,"ax",@progbits
	.align	128
        .global         _Z7inv_AESPcS_jS_S_S_S_S_
        .type           _Z7inv_AESPcS_jS_S_S_S_S_,@function
        .size           _Z7inv_AESPcS_jS_S_S_S_S_,(.L_x_107 - _Z7inv_AESPcS_jS_S_S_S_S_)
        .other          _Z7inv_AESPcS_jS_S_S_S_S_,@"STO_CUDA_ENTRY STV_DEFAULT"
_Z7inv_AESPcS_jS_S_S_S_S_:
.text._Z7inv_AESPcS_jS_S_S_S_S_:
[----:B------:R-:W-:Y:S01]  /*0000*/  LDC R1, c[0x0][0x37c] ;  /* 0x0000df00ff017b82 */ /* 0x000fe20000000800 */
[----:B------:R-:W0:Y:S01]  /*0010*/  S2R R0, SR_TID.X ;  /* 0x0000000000007919 */ /* 0x000e220000002100 */
[----:B------:R-:W1:Y:S01]  /*0020*/  LDCU UR4, c[0x0][0x360] ;  /* 0x00006c00ff0477ac */ /* 0x000e620008000800 */
[----:B------:R-:W-:Y:S01]  /*0030*/  BSSY.RECONVERGENT B0, `(.L_x_73) ;  /* 0x0000111000007945 */ /* 0x000fe20003800200 */
[----:B------:R-:W0:Y:S01]  /*0040*/  S2R R3, SR_CTAID.X ;  /* 0x0000000000037919 */ /* 0x000e220000002500 */
[----:B------:R-:W2:Y:S01]  /*0050*/  LDCU.64 UR20, c[0x0][0x358] ;  /* 0x00006b00ff1477ac */ /* 0x000ea20008000a00 */
[----:B-1----:R-:W-:Y:S02]  /*0060*/  UISETP.GT.U32.AND UP0, UPT, UR4, 0xff, UPT ;  /* 0x000000ff0400788c */ /* 0x002fe4000bf04070 */
[----:B0-----:R-:W-:-:S07]  /*0070*/  IMAD R8, R3, UR4, R0 ;  /* 0x0000000403087c24 */ /* 0x001fce000f8e0200 */
[----:B--2---:R-:W-:Y:S05]  /*0080*/  BRA.U UP0, `(.L_x_74) ;  /* 0x0000000d009c7547 */ /* 0x004fea000b800000 */
[----:B------:R-:W-:-:S13]  /*0090*/  ISETP.NE.AND P0, PT, R0, RZ, PT ;  /* 0x000000ff0000720c */ /* 0x000fda0003f05270 */
[----:B------:R-:W-:Y:S05]  /*00a0*/  @P0 BRA `(.L_x_75) ;  /* 0x0000001000240947 */ /* 0x000fea0003800000 */
[----:B------:R-:W0:Y:S08]  /*00b0*/  LDC.64 R4, c[0x0][0x398] ;  /* 0x0000e600ff047b82 */ /* 0x000e300000000a00 */
[----:B------:R-:W1:Y:S08]  /*00c0*/  LDC.64 R2, c[0x0][0x3a0] ;  /* 0x0000e800ff027b82 */ /* 0x000e700000000a00 */
[----:B------:R-:W2:Y:S08]  /*00d0*/  S2UR UR9, SR_CgaCtaId ;  /* 0x00000000000979c3 */ /* 0x000eb00000008800 */
[----:B------:R-:W3:Y:S01]  /*00e0*/  LDC.64 R6, c[0x0][0x3a8] ;  /* 0x0000ea00ff067b82 */ /* 0x000ee20000000a00 */
[----:B0-----:R-:W4:Y:S01]  /*00f0*/  LDG.E.U8 R12, desc[UR20][R4.64] ;  /* 0x00000014040c7981 */ /* 0x001f22000c1e1100 */
[----:B------:R-:W-:Y:S01]  /*0100*/  UMOV UR4, 0x400 ;  /* 0x0000040000047882 */ /* 0x000fe20000000000 */
[----:B------:R-:W0:Y:S02]  /*0110*/  LDCU.128 UR12, c[0x0][0x3a0] ;  /* 0x00007400ff0c77ac */ /* 0x000e240008000c00 */
[----:B------:R-:W5:Y:S01]  /*0120*/  LDG.E.U8 R13, desc[UR20][R4.64+0x1] ;  /* 0x00000114040d7981 */ /* 0x000f62000c1e1100 */
[----:B------:R-:W0:Y:S03]  /*0130*/  LDCU.128 UR24, c[0x0][0x3b0] ;  /* 0x00007600ff1877ac */ /* 0x000e260008000c00 */
[----:B------:R-:W5:Y:S01]  /*0140*/  LDG.E.U8 R17, desc[UR20][R4.64+0x2] ;  /* 0x0000021404117981 */ /* 0x000f62000c1e1100 */
[----:B------:R-:W0:Y:S03]  /*0150*/  LDCU.64 UR18, c[0x0][0x398] ;  /* 0x00007300ff1277ac */ /* 0x000e260008000a00 */
[----:B------:R-:W5:Y:S04]  /*0160*/  LDG.E.U8 R18, desc[UR20][R4.64+0x3] ;  /* 0x0000031404127981 */ /* 0x000f68000c1e1100 */
[----:B------:R-:W5:Y:S04]  /*0170*/  LDG.E.U8 R16, desc[UR20][R4.64+0x4] ;  /* 0x0000041404107981 */ /* 0x000f68000c1e1100 */
[----:B------:R-:W5:Y:S04]  /*0180*/  LDG.E.U8 R22, desc[UR20][R4.64+0x5] ;  /* 0x0000051404167981 */ /* 0x000f68000c1e1100 */
[----:B------:R-:W5:Y:S04]  /*0190*/  LDG.E.U8 R21, desc[UR20][R4.64+0x6] ;  /* 0x0000061404157981 */ /* 0x000f68000c1e1100 */
[----:B------:R2:W5:Y:S04]  /*01a0*/  LDG.E.U8 R28, desc[UR20][R4.64+0x7] ;  /* 0x00000714041c7981 */ /* 0x000568000c1e1100 */
[----:B-1----:R-:W5:Y:S04]  /*01b0*/  LDG.E.U8 R25, desc[UR20][R2.64] ;  /* 0x0000001402197981 */ /* 0x002f68000c1e1100 */
[----:B------:R-:W5:Y:S04]  /*01c0*/  LDG.E.U8 R26, desc[UR20][R2.64+0x1] ;  /* 0x00000114021a7981 */ /* 0x000f68000c1e1100 */
[----:B------:R-:W5:Y:S04]  /*01d0*/  LDG.E.U8 R27, desc[UR20][R2.64+0x2] ;  /* 0x00000214021b7981 */ /* 0x000f68000c1e1100 */
[----:B------:R-:W5:Y:S04]  /*01e0*/  LDG.E.U8 R10, desc[UR20][R2.64+0x5] ;  /* 0x00000514020a7981 */ /* 0x000f68000c1e1100 */
[----:B------:R-:W5:Y:S04]  /*01f0*/  LDG.E.U8 R20, desc[UR20][R2.64+0x3] ;  /* 0x0000031402147981 */ /* 0x000f68000c1e1100 */
[----:B------:R-:W5:Y:S04]  /*0200*/  LDG.E.U8 R19, desc[UR20][R2.64+0x4] ;  /* 0x0000041402137981 */ /* 0x000f68000c1e1100 */
[----:B------:R-:W5:Y:S01]  /*0210*/  LDG.E.U8 R9, desc[UR20][R2.64+0x6] ;  /* 0x0000061402097981 */ /* 0x000f62000c1e1100 */
[----:B--2---:R-:W1:Y:S03]  /*0220*/  LDC.64 R4, c[0x0][0x3b0] ;  /* 0x0000ec00ff047b82 */ /* 0x004e660000000a00 */
[----:B------:R2:W5:Y:S04]  /*0230*/  LDG.E.U8 R15, desc[UR20][R2.64+0x7] ;  /* 0x00000714020f7981 */ /* 0x000568000c1e1100 */
[----:B---3--:R-:W3:Y:S04]  /*0240*/  LDG.E.U8 R14, desc[UR20][R6.64] ;  /* 0x00000014060e7981 */ /* 0x008ee8000c1e1100 */
[----:B------:R-:W3:Y:S01]  /*0250*/  LDG.E.U8 R11, desc[UR20][R6.64+0x1] ;  /* 0x00000114060b7981 */ /* 0x000ee2000c1e1100 */
[----:B--2---:R-:W2:Y:S01]  /*0260*/  LDC.64 R2, c[0x0][0x3b8] ;  /* 0x0000ee00ff027b82 */ /* 0x004ea20000000a00 */
[----:B------:R-:W-:-:S02]  /*0270*/  ULEA UR5, UR9, UR4, 0x18 ;  /* 0x0000000409057291 */ /* 0x000fc4000f8ec0ff */
[----:B------:R-:W3:Y:S04]  /*0280*/  LDG.E.U8 R24, desc[UR20][R6.64+0x7] ;  /* 0x0000071406187981 */ /* 0x000ee8000c1e1100 */
[----:B-1----:R-:W3:Y:S04]  /*0290*/  LDG.E.U8 R23, desc[UR20][R4.64] ;  /* 0x0000001404177981 */ /* 0x002ee8000c1e1100 */
[----:B------:R-:W3:Y:S04]  /*02a0*/  LDG.E.U8 R29, desc[UR20][R4.64+0x7] ;  /* 0x00000714041d7981 */ /* 0x000ee8000c1e1100 */
[----:B----4-:R1:W-:Y:S04]  /*02b0*/  STS.U8 [UR5], R12 ;  /* 0x0000000cff007988 */ /* 0x0103e80008000005 */
[----:B-----5:R4:W-:Y:S04]  /*02c0*/  STS.U8 [UR5+0x1], R13 ;  /* 0x0000010dff007988 */ /* 0x0209e80008000005 */
[----:B------:R-:W-:Y:S04]  /*02d0*/  STS.U8 [UR5+0x2], R17 ;  /* 0x00000211ff007988 */ /* 0x000fe80008000005 */
[----:B------:R5:W-:Y:S04]  /*02e0*/  STS.U8 [UR5+0x3], R18 ;  /* 0x00000312ff007988 */ /* 0x000be80008000005 */
[----:B------:R0:W-:Y:S04]  /*02f0*/  STS.U8 [UR5+0x4], R16 ;  /* 0x00000410ff007988 */ /* 0x0001e80008000005 */
[----:B------:R2:W-:Y:S04]  /*0300*/  STS.U8 [UR5+0x5], R22 ;  /* 0x00000516ff007988 */ /* 0x0005e80008000005 */
[----:B------:R2:W-:Y:S04]  /*0310*/  STS.U8 [UR5+0x6], R21 ;  /* 0x00000615ff007988 */ /* 0x0005e80008000005 */
[----:B------:R-:W-:Y:S04]  /*0320*/  STS.U8 [UR5+0x7], R28 ;  /* 0x0000071cff007988 */ /* 0x000fe80008000005 */
[----:B------:R-:W-:Y:S04]  /*0330*/  STS.U8 [UR5+0x100], R25 ;  /* 0x00010019ff007988 */ /* 0x000fe80008000005 */
[----:B------:R-:W-:Y:S04]  /*0340*/  STS.U8 [UR5+0x101], R26 ;  /* 0x0001011aff007988 */ /* 0x000fe80008000005 */
[----:B------:R2:W-:Y:S04]  /*0350*/  STS.U8 [UR5+0x102], R27 ;  /* 0x0001021bff007988 */ /* 0x0005e80008000005 */
[----:B-1----:R-:W3:Y:S04]  /*0360*/  LDG.E.U8 R12, desc[UR20][R6.64+0x2] ;  /* 0x00000214060c7981 */ /* 0x002ee8000c1e1100 */
[----:B----4-:R-:W4:Y:S04]  /*0370*/  LDG.E.U8 R13, desc[UR20][R6.64+0x3] ;  /* 0x00000314060d7981 */ /* 0x010f28000c1e1100 */
[----:B-----5:R-:W5:Y:S04]  /*0380*/  LDG.E.U8 R18, desc[UR20][R6.64+0x4] ;  /* 0x0000041406127981 */ /* 0x020f68000c1e1100 */
[----:B------:R-:W5:Y:S04]  /*0390*/  LDG.E.U8 R17, desc[UR20][R6.64+0x5] ;  /* 0x0000051406117981 */ /* 0x000f68000c1e1100 */
[----:B0-----:R-:W5:Y:S04]  /*03a0*/  LDG.E.U8 R16, desc[UR20][R6.64+0x6] ;  /* 0x0000061406107981 */ /* 0x001f68000c1e1100 */
[----:B--2---:R-:W2:Y:S04]  /*03b0*/  LDG.E.U8 R22, desc[UR20][R4.64+0x1] ;  /* 0x0000011404167981 */ /* 0x004ea8000c1e1100 */
[----:B------:R-:W2:Y:S04]  /*03c0*/  LDG.E.U8 R21, desc[UR20][R4.64+0x2] ;  /* 0x0000021404157981 */ /* 0x000ea8000c1e1100 */
[----:B------:R-:W2:Y:S04]  /*03d0*/  LDG.E.U8 R27, desc[UR20][R4.64+0x3] ;  /* 0x00000314041b7981 */ /* 0x000ea8000c1e1100 */
[----:B------:R-:W2:Y:S04]  /*03e0*/  LDG.E.U8 R26, desc[UR20][R4.64+0x4] ;  /* 0x00000414041a7981 */ /* 0x000ea8000c1e1100 */
[----:B------:R-:W2:Y:S04]  /*03f0*/  LDG.E.U8 R25, desc[UR20][R4.64+0x5] ;  /* 0x0000051404197981 */ /* 0x000ea8000c1e1100 */
[----:B------:R-:W2:Y:S04]  /*0400*/  LDG.E.U8 R28, desc[UR20][R4.64+0x6] ;  /* 0x00000614041c7981 */ /* 0x000ea8000c1e1100 */
[----:B------:R0:W-:Y:S04]  /*0410*/  STS.U8 [UR5+0x105], R10 ;  /* 0x0001050aff007988 */ /* 0x0001e80008000005 */
[----:B------:R-:W2:Y:S04]  /*0420*/  LDG.E.U8 R6, desc[UR20][R2.64] ;  /* 0x0000001402067981 */ /* 0x000ea8000c1e1100 */
[----:B------:R-:W2:Y:S04]  /*0430*/  LDG.E.U8 R7, desc[UR20][R2.64+0x1] ;  /* 0x0000011402077981 */ /* 0x000ea8000c1e1100 */
[----:B------:R-:W2:Y:S04]  /*0440*/  LDG.E.U8 R4, desc[UR20][R2.64+0x5] ;  /* 0x0000051402047981 */ /* 0x000ea8000c1e1100 */
[----:B------:R-:W2:Y:S04]  /*0450*/  LDG.E.U8 R5, desc[UR20][R2.64+0x6] ;  /* 0x0000061402057981 */ /* 0x000ea8000c1e1100 */
[----:B0-----:R-:W2:Y:S04]  /*0460*/  LDG.E.U8 R10, desc[UR20][R2.64+0x7] ;  /* 0x00000714020a7981 */ /* 0x001ea8000c1e1100 */
[----:B------:R0:W-:Y:S04]  /*0470*/  STS.U8 [UR5+0x103], R20 ;  /* 0x00010314ff007988 */ /* 0x0001e80008000005 */
[----:B------:R-:W-:Y:S04]  /*0480*/  STS.U8 [UR5+0x104], R19 ;  /* 0x00010413ff007988 */ /* 0x000fe80008000005 */
[----:B------:R1:W-:Y:S04]  /*0490*/  STS.U8 [UR5+0x106], R9 ;  /* 0x00010609ff007988 */ /* 0x0003e80008000005 */
[----:B0-----:R-:W2:Y:S04]  /*04a0*/  LDG.E.U8 R20, desc[UR20][R2.64+0x2] ;  /* 0x0000021402147981 */ /* 0x001ea8000c1e1100 */
[----:B-1----:R-:W2:Y:S04]  /*04b0*/  LDG.E.U8 R9, desc[UR20][R2.64+0x3] ;  /* 0x0000031402097981 */ /* 0x002ea8000c1e1100 */
[----:B------:R0:W2:Y:S01]  /*04c0*/  LDG.E.U8 R19, desc[UR20][R2.64+0x4] ;  /* 0x0000041402137981 */ /* 0x0000a2000c1e1100 */
[----:B------:R-:W-:-:S02]  /*04d0*/  UIADD3 UR16, UP5, UPT, UR12, 0x3, URZ ;  /* 0x000000030c107890 */ /* 0x000fc4000ffbe0ff */
[----:B------:R-:W-:Y:S02]  /*04e0*/  UIADD3 UR10, UP0, UPT, UR26, 0x3, URZ ;  /* 0x000000031a0a7890 */ /* 0x000fe4000ff1e0ff */
[----:B------:R-:W-:Y:S02]  /*04f0*/  UIADD3 UR16, UP6, UPT, UR16, 0x8, URZ ;  /* 0x0000000810107890 */ /* 0x000fe4000ffde0ff */
[----:B------:R-:W-:Y:S02]  /*0500*/  UIADD3 UR12, UP2, UPT, UR24, 0x3, URZ ;  /* 0x00000003180c7890 */ /* 0x000fe4000ff5e0ff */
[----:B------:R-:W-:Y:S02]  /*0510*/  UIADD3.X UR17, UPT, UPT, URZ, URZ, UR13, UP6, UP5 ;  /* 0x000000ffff117290 */ /* 0x000fe4000b7ea40d */
[----:B------:R-:W-:Y:S02]  /*0520*/  UIADD3 UR10, UP5, UPT, UR10, 0x8, URZ ;  /* 0x000000080a0a7890 */ /* 0x000fe4000ffbe0ff */
[----:B------:R-:W-:-:S02]  /*0530*/  UIADD3 UR12, UP1, UPT, UR12, 0x8, URZ ;  /* 0x000000080c0c7890 */ /* 0x000fc4000ff3e0ff */
[----:B------:R-:W-:Y:S02]  /*0540*/  UIADD3.X UR11, UPT, UPT, URZ, URZ, UR27, UP5, UP0 ;  /* 0x000000ffff0b7290 */ /* 0x000fe4000afe041b */
[----:B------:R-:W-:Y:S02]  /*0550*/  UIADD3 UR14, UP4, UPT, UR14, 0x3, URZ ;  /* 0x000000030e0e7890 */ /* 0x000fe4000ff9e0ff */
[----:B------:R-:W-:Y:S02]  /*0560*/  UIADD3 UR18, UP0, UPT, UR18, 0x3, URZ ;  /* 0x0000000312127890 */ /* 0x000fe4000ff1e0ff */
[----:B------:R-:W-:Y:S02]  /*0570*/  UIADD3.X UR13, UPT, UPT, URZ, URZ, UR25, UP1, UP2 ;  /* 0x000000ffff0d7290 */ /* 0x000fe40008fe4419 */
[----:B------:R-:W-:Y:S02]  /*0580*/  UIADD3 UR14, UP3, UPT, UR14, 0x8, URZ ;  /* 0x000000080e0e7890 */ /* 0x000fe4000ff7e0ff */
[----:B------:R-:W-:-:S02]  /*0590*/  UIADD3 UR18, UP1, UPT, UR18, 0x8, URZ ;  /* 0x0000000812127890 */ /* 0x000fc4000ff3e0ff */
[----:B------:R-:W-:Y:S02]  /*05a0*/  UIADD3.X UR15, UPT, UPT, URZ, URZ, UR15, UP3, UP4 ;  /* 0x000000ffff0f7290 */ /* 0x000fe40009fe840f */
[----:B------:R-:W-:Y:S02]  /*05b0*/  UIADD3.X UR19, UPT, UPT, URZ, URZ, UR19, UP1, UP0 ;  /* 0x000000ffff137290 */ /* 0x000fe40008fe0413 */
[----:B------:R-:W-:Y:S02]  /*05c0*/  UIADD3 UR6, UPT, UPT, UR4, 0x100, URZ ;  /* 0x0000010004067890 */ /* 0x000fe4000fffe0ff */
[----:B------:R-:W-:Y:S02]  /*05d0*/  UIADD3 UR7, UPT, UPT, UR4, 0x400, URZ ;  /* 0x0000040004077890 */ /* 0x000fe4000fffe0ff */
[----:B------:R-:W-:Y:S02]  /*05e0*/  UIADD3 UR8, UPT, UPT, UR4, 0x200, URZ ;  /* 0x0000020004087890 */ /* 0x000fe4000fffe0ff */
[----:B------:R-:W-:Y:S01]  /*05f0*/  UIADD3 UR4, UPT, UPT, UR4, 0x300, URZ ;  /* 0x0000030004047890 */ /* 0x000fe2000fffe0ff */
[----:B---3--:R1:W-:Y:S01]  /*0600*/  STS.U8 [UR5+0x201], R11 ;  /* 0x0002010bff007988 */ /* 0x0083e20008000005 */
[----:B------:R-:W-:Y:S01]  /*0610*/  ULEA UR6, UR9, UR6, 0x18 ;  /* 0x0000000609067291 */ /* 0x000fe2000f8ec0ff */
[----:B0-----:R-:W-:Y:S01]  /*0620*/  IMAD.U32 R2, RZ, RZ, UR16 ;  /* 0x00000010ff027e24 */ /* 0x001fe2000f8e00ff */
[----:B------:R-:W-:Y:S01]  /*0630*/  ULEA UR7, UR9, UR7, 0x18 ;  /* 0x0000000709077291 */ /* 0x000fe2000f8ec0ff */
[----:B------:R-:W-:Y:S01]  /*0640*/  IMAD.U32 R3, RZ, RZ, UR17 ;  /* 0x00000011ff037e24 */ /* 0x000fe2000f8e00ff */
[----:B------:R-:W-:-:S02]  /*0650*/  ULEA UR8, UR9, UR8, 0x18 ;  /* 0x0000000809087291 */ /* 0x000fc4000f8ec0ff */
[----:B------:R-:W-:Y:S01]  /*0660*/  ULEA UR4, UR9, UR4, 0x18 ;  /* 0x0000000409047291 */ /* 0x000fe2000f8ec0ff */
[----:B-1----:R-:W-:Y:S01]  /*0670*/  IMAD.U32 R11, RZ, RZ, UR11 ;  /* 0x0000000bff0b7e24 */ /* 0x002fe2000f8e00ff */
[----:B------:R-:W-:Y:S01]  /*0680*/  STS.U8 [UR5+0x107], R15 ;  /* 0x0001070fff007988 */ /* 0x000fe20008000005 */
[----:B------:R-:W-:Y:S02]  /*0690*/  UIADD3 UR6, UPT, UPT, UR6, 0xb, URZ ;  /* 0x0000000b06067890 */ /* 0x000fe4000fffe0ff */
[----:B------:R-:W-:Y:S01]  /*06a0*/  UIADD3 UR7, UPT, UPT, UR7, 0xb, URZ ;  /* 0x0000000b07077890 */ /* 0x000fe2000fffe0ff */
[----:B------:R-:W-:Y:S01]  /*06b0*/  STS.U8 [UR5+0x200], R14 ;  /* 0x0002000eff007988 */ /* 0x000fe20008000005 */
[----:B------:R-:W-:Y:S02]  /*06c0*/  UIADD3 UR8, UPT, UPT, UR8, 0xb, URZ ;  /* 0x0000000b08087890 */ /* 0x000fe4000fffe0ff */
[----:B------:R-:W-:Y:S01]  /*06d0*/  UIADD3 UR4, UPT, UPT, UR4, 0xb, URZ ;  /* 0x0000000b04047890 */ /* 0x000fe2000fffe0ff */
[----:B------:R-:W-:Y:S01]  /*06e0*/  STS.U8 [UR5+0x207], R24 ;  /* 0x00020718ff007988 */ /* 0x000fe20008000005 */
[----:B------:R-:W-:-:S03]  /*06f0*/  UMOV UR9, 0xf ;  /* 0x0000000f00097882 */ /* 0x000fc60000000000 */
[----:B------:R-:W-:Y:S04]  /*0700*/  STS.U8 [UR5+0x300], R23 ;  /* 0x00030017ff007988 */ /* 0x000fe80008000005 */
[----:B------:R-:W-:Y:S04]  /*0710*/  STS.U8 [UR5+0x307], R29 ;  /* 0x0003071dff007988 */ /* 0x000fe80008000005 */
[----:B------:R0:W-:Y:S04]  /*0720*/  STS.U8 [UR5+0x202], R12 ;  /* 0x0002020cff007988 */ /* 0x0001e80008000005 */
[----:B----4-:R1:W-:Y:S01]  /*0730*/  STS.U8 [UR5+0x203], R13 ;  /* 0x0002030dff007988 */ /* 0x0103e20008000005 */
[----:B0-----:R-:W-:-:S03]  /*0740*/  IMAD.U32 R12, RZ, RZ, UR18 ;  /* 0x00000012ff0c7e24 */ /* 0x001fc6000f8e00ff */
[----:B-----5:R-:W-:Y:S01]  /*0750*/  STS.U8 [UR5+0x204], R18 ;  /* 0x00020412ff007988 */ /* 0x020fe20008000005 */
[----:B-1----:R-:W-:-:S03]  /*0760*/  IMAD.U32 R13, RZ, RZ, UR19 ;  /* 0x00000013ff0d7e24 */ /* 0x002fc6000f8e00ff */
[----:B------:R-:W-:Y:S04]  /*0770*/  STS.U8 [UR5+0x205], R17 ;  /* 0x00020511ff007988 */ /* 0x000fe80008000005 */
[----:B------:R-:W-:Y:S04]  /*0780*/  STS.U8 [UR5+0x206], R16 ;  /* 0x00020610ff007988 */ /* 0x000fe80008000005 */
[----:B--2---:R-:W-:Y:S04]  /*0790*/  STS.U8 [UR5+0x301], R22 ;  /* 0x00030116ff007988 */ /* 0x004fe80008000005 */
[----:B------:R-:W-:Y:S04]  /*07a0*/  STS.U8 [UR5+0x302], R21 ;  /* 0x00030215ff007988 */ /* 0x000fe80008000005 */
[----:B------:R-:W-:Y:S04]  /*07b0*/  STS.U8 [UR5+0x303], R27 ;  /* 0x0003031bff007988 */ /* 0x000fe80008000005 */
[----:B------:R-:W-:Y:S04]  /*07c0*/  STS.U8 [UR5+0x304], R26 ;  /* 0x0003041aff007988 */ /* 0x000fe80008000005 */
[----:B------:R-:W-:Y:S04]  /*07d0*/  STS.U8 [UR5+0x305], R25 ;  /* 0x00030519ff007988 */ /* 0x000fe80008000005 */
[----:B------:R-:W-:Y:S04]  /*07e0*/  STS.U8 [UR5+0x306], R28 ;  /* 0x0003061cff007988 */ /* 0x000fe80008000005 */
[----:B------:R0:W-:Y:S04]  /*07f0*/  STS.U8 [UR5+0x400], R6 ;  /* 0x00040006ff007988 */ /* 0x0001e80008000005 */
[----:B------:R1:W-:Y:S04]  /*0800*/  STS.U8 [UR5+0x401], R7 ;  /* 0x00040107ff007988 */ /* 0x0003e80008000005 */
[----:B------:R2:W-:Y:S01]  /*0810*/  STS.U8 [UR5+0x405], R4 ;  /* 0x00040504ff007988 */ /* 0x0005e20008000005 */
[----:B0-----:R-:W-:-:S03]  /*0820*/  IMAD.U32 R6, RZ, RZ, UR12 ;  /* 0x0000000cff067e24 */ /* 0x001fc6000f8e00ff */
[----:B------:R0:W-:Y:S01]  /*0830*/  STS.U8 [UR5+0x406], R5 ;  /* 0x00040605ff007988 */ /* 0x0001e20008000005 */
[----:B-1----:R-:W-:-:S03]  /*0840*/  IMAD.U32 R7, RZ, RZ, UR13 ;  /* 0x0000000dff077e24 */ /* 0x002fc6000f8e00ff */
[----:B------:R1:W-:Y:S01]  /*0850*/  STS.U8 [UR5+0x407], R10 ;  /* 0x0004070aff007988 */ /* 0x0003e20008000005 */
[----:B--2---:R-:W-:Y:S02]  /*0860*/  IMAD.U32 R4, RZ, RZ, UR14 ;  /* 0x0000000eff047e24 */ /* 0x004fe4000f8e00ff */
[----:B0-----:R-:W-:Y:S02]  /*0870*/  IMAD.U32 R5, RZ, RZ, UR15 ;  /* 0x0000000fff057e24 */ /* 0x001fe4000f8e00ff */
[----:B-1----:R-:W-:Y:S01]  /*0880*/  IMAD.U32 R10, RZ, RZ, UR10 ;  /* 0x0000000aff0a7e24 */ /* 0x002fe2000f8e00ff */
[----:B------:R0:W-:Y:S04]  /*0890*/  STS.U8 [UR5+0x402], R20 ;  /* 0x00040214ff007988 */ /* 0x0001e80008000005 */
[----:B------:R0:W-:Y:S04]  /*08a0*/  STS.U8 [UR5+0x403], R9 ;  /* 0x00040309ff007988 */ /* 0x0001e80008000005 */
[----:B------:R0:W-:Y:S01]  /*08b0*/  STS.U8 [UR5+0x404], R19 ;  /* 0x00040413ff007988 */ /* 0x0001e20008000005 */
[----:B------:R-:W-:-:S12]  /*08c0*/  UIADD3 UR5, UPT, UPT, UR5, 0xb, URZ ;  /* 0x0000000b05057890 */ /* 0x000fd8000fffe0ff */
.L_x_76:
[----:B-1----:R-:W2:Y:S04]  /*08d0*/  LDG.E.U8 R14, desc[UR20][R12.64+-0x3] ;  /* 0xfffffd140c0e7981 */ /* 0x002ea8000c1e1100 */
[----:B------:R-:W3:Y:S04]  /*08e0*/  LDG.E.U8 R15, desc[UR20][R2.64+-0x3] ;  /* 0xfffffd14020f7981 */ /* 0x000ee8000c1e1100 */
[----:B------:R-:W4:Y:S04]  /*08f0*/  LDG.E.U8 R16, desc[UR20][R4.64+-0x3] ;  /* 0xfffffd1404107981 */ /* 0x000f28000c1e1100 */
[----:B------:R-:W5:Y:S04]  /*0900*/  LDG.E.U8 R17, desc[UR20][R6.64+-0x3] ;  /* 0xfffffd1406117981 */ /* 0x000f68000c1e1100 */
[----:B------:R-:W5:Y:S04]  /*0910*/  LDG.E.U8 R18, desc[UR20][R10.64+-0x3] ;  /* 0xfffffd140a127981 */ /* 0x000f68000c1e1100 */
[----:B0-----:R-:W5:Y:S04]  /*0920*/  LDG.E.U8 R19, desc[UR20][R12.64+-0x2] ;  /* 0xfffffe140c137981 */ /* 0x001f68000c1e1100 */
        /* <DEDUP_REMOVED lines=9> */
[----:B--2---:R0:W-:Y:S04]  /*09c0*/  STS.U8 [UR5+-0x3], R14 ;  /* 0xfffffd0eff007988 */ /* 0x0041e80008000005 */
[----:B---3--:R1:W-:Y:S04]  /*09d0*/  STS.U8 [UR6+-0x3], R15 ;  /* 0xfffffd0fff007988 */ /* 0x0083e80008000006 */
[----:B0-----:R-:W2:Y:S04]  /*09e0*/  LDG.E.U8 R14, desc[UR20][R6.64+-0x1] ;  /* 0xffffff14060e7981 */ /* 0x001ea8000c1e1100 */
[----:B----4-:R0:W-:Y:S04]  /*09f0*/  STS.U8 [UR8+-0x3], R16 ;  /* 0xfffffd10ff007988 */ /* 0x0101e80008000008 */
[----:B-1----:R-:W3:Y:S04]  /*0a00*/  LDG.E.U8 R15, desc[UR20][R10.64+-0x1] ;  /* 0xffffff140a0f7981 */ /* 0x002ee8000c1e1100 */
[----:B-----5:R1:W-:Y:S04]  /*0a10*/  STS.U8 [UR4+-0x3], R17 ;  /* 0xfffffd11ff007988 */ /* 0x0203e80008000004 */
[----:B0-----:R-:W4:Y:S04]  /*0a20*/  LDG.E.U8 R16, desc[UR20][R12.64] ;  /* 0x000000140c107981 */ /* 0x001f28000c1e1100 */
[----:B------:R0:W-:Y:S04]  /*0a30*/  STS.U8 [UR7+-0x3], R18 ;  /* 0xfffffd12ff007988 */ /* 0x0001e80008000007 */
[----:B-1----:R-:W5:Y:S04]  /*0a40*/  LDG.E.U8 R17, desc[UR20][R2.64] ;  /* 0x0000001402117981 */ /* 0x002f68000c1e1100 */
[----:B------:R1:W-:Y:S04]  /*0a50*/  STS.U8 [UR5+-0x2], R19 ;  /* 0xfffffe13ff007988 */ /* 0x0003e80008000005 */
[----:B0-----:R-:W5:Y:S04]  /*0a60*/  LDG.E.U8 R18, desc[UR20][R4.64] ;  /* 0x0000001404127981 */ /* 0x001f68000c1e1100 */
        /* <DEDUP_REMOVED lines=10> */
[----:B0-----:R-:W5:Y:S04]  /*0b10*/  LDG.E.U8 R24, desc[UR20][R6.64+0x1] ;  /* 0x0000011406187981 */ /* 0x001f68000c1e1100 */
[----:B------:R0:W-:Y:S04]  /*0b20*/  STS.U8 [UR6+-0x1], R9 ;  /* 0xffffff09ff007988 */ /* 0x0001e80008000006 */
[----:B------:R1:W-:Y:S04]  /*0b30*/  STS.U8 [UR8+-0x1], R25 ;  /* 0xffffff19ff007988 */ /* 0x0003e80008000008 */
[----:B0-----:R-:W5:Y:S04]  /*0b40*/  LDG.E.U8 R9, desc[UR20][R2.64+0x2] ;  /* 0x0000021402097981 */ /* 0x001f68000c1e1100 */
[----:B-1----:R-:W5:Y:S04]  /*0b50*/  LDG.E.U8 R25, desc[UR20][R6.64+0x4] ;  /* 0x0000041406197981 */ /* 0x002f68000c1e1100 */
[----:B--2---:R0:W-:Y:S04]  /*0b60*/  STS.U8 [UR4+-0x1], R14 ;  /* 0xffffff0eff007988 */ /* 0x0041e80008000004 */
[----:B---3--:R1:W-:Y:S04]  /*0b70*/  STS.U8 [UR7+-0x1], R15 ;  /* 0xffffff0fff007988 */ /* 0x0083e80008000007 */
[----:B0-----:R-:W2:Y:S04]  /*0b80*/  LDG.E.U8 R14, desc[UR20][R4.64+0x2] ;  /* 0x00000214040e7981 */ /* 0x001ea8000c1e1100 */
[----:B----4-:R0:W-:Y:S04]  /*0b90*/  STS.U8 [UR5], R16 ;  /* 0x00000010ff007988 */ /* 0x0101e80008000005 */
[----:B-1----:R-:W3:Y:S04]  /*0ba0*/  LDG.E.U8 R15, desc[UR20][R6.64+0x2] ;  /* 0x00000214060f7981 */ /* 0x002ee8000c1e1100 */
[----:B-----5:R1:W-:Y:S04]  /*0bb0*/  STS.U8 [UR6], R17 ;  /* 0x00000011ff007988 */ /* 0x0203e80008000006 */
[----:B0-----:R-:W4:Y:S04]  /*0bc0*/  LDG.E.U8 R16, desc[UR20][R10.64+0x2] ;  /* 0x000002140a107981 */ /* 0x001f28000c1e1100 */
[----:B------:R0:W-:Y:S04]  /*0bd0*/  STS.U8 [UR8], R18 ;  /* 0x00000012ff007988 */ /* 0x0001e80008000008 */
[----:B-1----:R-:W5:Y:S04]  /*0be0*/  LDG.E.U8 R17, desc[UR20][R12.64+0x3] ;  /* 0x000003140c117981 */ /* 0x002f68000c1e1100 */
[----:B------:R1:W-:Y:S04]  /*0bf0*/  STS.U8 [UR4], R19 ;  /* 0x00000013ff007988 */ /* 0x0003e80008000004 */
[----:B0-----:R-:W5:Y:S04]  /*0c00*/  LDG.E.U8 R18, desc[UR20][R2.64+0x3] ;  /* 0x0000031402127981 */ /* 0x001f68000c1e1100 */
[----:B------:R0:W-:Y:S04]  /*0c10*/  STS.U8 [UR7], R20 ;  /* 0x00000014ff007988 */ /* 0x0001e80008000007 */
[----:B-1----:R-:W5:Y:S04]  /*0c20*/  LDG.E.U8 R19, desc[UR20][R4.64+0x3] ;  /* 0x0000031404137981 */ /* 0x002f68000c1e1100 */
[----:B------:R1:W-:Y:S04]  /*0c30*/  STS.U8 [UR5+0x1], R21 ;  /* 0x00000115ff007988 */ /* 0x0003e80008000005 */
[----:B0-----:R-:W5:Y:S04]  /*0c40*/  LDG.E.U8 R20, desc[UR20][R6.64+0x3] ;  /* 0x0000031406147981 */ /* 0x001f68000c1e1100 */
[----:B------:R0:W-:Y:S04]  /*0c50*/  STS.U8 [UR6+0x1], R22 ;  /* 0x00000116ff007988 */ /* 0x0001e80008000006 */
[----:B-1----:R-:W5:Y:S04]  /*0c60*/  LDG.E.U8 R21, desc[UR20][R10.64+0x3] ;  /* 0x000003140a157981 */ /* 0x002f68000c1e1100 */
[----:B------:R1:W-:Y:S04]  /*0c70*/  STS.U8 [UR8+0x1], R23 ;  /* 0x00000117ff007988 */ /* 0x0003e80008000008 */
[----:B0-----:R0:W5:Y:S04]  /*0c80*/  LDG.E.U8 R22, desc[UR20][R12.64+0x4] ;  /* 0x000004140c167981 */ /* 0x001168000c1e1100 */
[----:B------:R0:W-:Y:S04]  /*0c90*/  STS.U8 [UR4+0x1], R24 ;  /* 0x00000118ff007988 */ /* 0x0001e80008000004 */
[----:B-1----:R1:W5:Y:S04]  /*0ca0*/  LDG.E.U8 R23, desc[UR20][R2.64+0x4] ;  /* 0x0000041402177981 */ /* 0x002368000c1e1100 */
[----:B0-----:R0:W5:Y:S04]  /*0cb0*/  LDG.E.U8 R24, desc[UR20][R4.64+0x4] ;  /* 0x0000041404187981 */ /* 0x001168000c1e1100 */
[----:B------:R1:W-:Y:S04]  /*0cc0*/  STS.U8 [UR7+0x1], R26 ;  /* 0x0000011aff007988 */ /* 0x0003e80008000007 */
[----:B-1----:R1:W5:Y:S01]  /*0cd0*/  LDG.E.U8 R26, desc[UR20][R10.64+0x4] ;  /* 0x000004140a1a7981 */ /* 0x002362000c1e1100 */
[----:B------:R-:W-:-:S03]  /*0ce0*/  UIADD3 UR9, UPT, UPT, UR9, 0x8, URZ ;  /* 0x0000000809097890 */ /* 0x000fc6000fffe0ff */
[----:B------:R0:W-:Y:S01]  /*0cf0*/  STS.U8 [UR5+0x2], R27 ;  /* 0x0000021bff007988 */ /* 0x0001e20008000005 */
[----:B------:R-:W-:-:S03]  /*0d00*/  UISETP.NE.AND UP0, UPT, UR9, 0x107, UPT ;  /* 0x000001070900788c */ /* 0x000fc6000bf05270 */
[----:B------:R1:W-:Y:S01]  /*0d10*/  STS.U8 [UR6+0x2], R9 ;  /* 0x00000209ff007988 */ /* 0x0003e20008000006 */
[----:B------:R-:W-:Y:S02]  /*0d20*/  IADD3 R12, P0, PT, R12, 0x8, RZ ;  /* 0x000000080c0c7810 */ /* 0x000fe40007f1e0ff */
[----:B------:R-:W-:Y:S02]  /*0d30*/  IADD3 R2, P1, PT, R2, 0x8, RZ ;  /* 0x0000000802027810 */ /* 0x000fe40007f3e0ff */
[----:B0-----:R-:W-:Y:S02]  /*0d40*/  IADD3 R4, P2, PT, R4, 0x8, RZ ;  /* 0x0000000804047810 */ /* 0x001fe40007f5e0ff */
[----:B------:R-:W-:Y:S02]  /*0d50*/  IADD3 R6, P3, PT, R6, 0x8, RZ ;  /* 0x0000000806067810 */ /* 0x000fe40007f7e0ff */
[----:B-1----:R-:W-:Y:S01]  /*0d60*/  IADD3 R10, P4, PT, R10, 0x8, RZ ;  /* 0x000000080a0a7810 */ /* 0x002fe20007f9e0ff */
[----:B------:R-:W-:-:S02]  /*0d70*/  IMAD.X R13, RZ, RZ, R13, P0 ;  /* 0x000000ffff0d7224 */ /* 0x000fc400000e060d */
[----:B------:R-:W-:Y:S02]  /*0d80*/  IMAD.X R3, RZ, RZ, R3, P1 ;  /* 0x000000ffff037224 */ /* 0x000fe400008e0603 */
[----:B------:R-:W-:Y:S02]  /*0d90*/  IMAD.X R5, RZ, RZ, R5, P2 ;  /* 0x000000ffff057224 */ /* 0x000fe400010e0605 */
[----:B------:R-:W-:Y:S02]  /*0da0*/  IMAD.X R7, RZ, RZ, R7, P3 ;  /* 0x000000ffff077224 */ /* 0x000fe400018e0607 */
[----:B------:R-:W-:Y:S01]  /*0db0*/  IMAD.X R11, RZ, RZ, R11, P4 ;  /* 0x000000ffff0b7224 */ /* 0x000fe200020e060b */
        /* <DEDUP_REMOVED lines=20> */
.L_x_74:
[----:B------:R-:W-:-:S13]  /*0f00*/  ISETP.GT.U32.AND P0, PT, R0, 0xff, PT ;  /* 0x000000ff0000780c */ /* 0x000fda0003f04070 */
[----:B------:R-:W-:Y:S05]  /*0f10*/  @P0 BRA `(.L_x_75) ;  /* 0x0000000000880947 */ /* 0x000fea0003800000 */
[----:B------:R-:W0:Y:S01]  /*0f20*/  LDCU.64 UR4, c[0x0][0x398] ;  /* 0x00007300ff0477ac */ /* 0x000e220008000a00 */
[----:B------:R-:W1:Y:S01]  /*0f30*/  LDCU.128 UR8, c[0x0][0x3a0] ;  /* 0x00007400ff0877ac */ /* 0x000e620008000c00 */
[----:B------:R-:W2:Y:S01]  /*0f40*/  LDCU.128 UR12, c[0x0][0x3b0] ;  /* 0x00007600ff0c77ac */ /* 0x000ea20008000c00 */
[C---:B0-----:R-:W-:Y:S02]  /*0f50*/  IADD3 R2, P0, PT, R0.reuse, UR4, RZ ;  /* 0x0000000400027c10 */ /* 0x041fe4000ff1e0ff */
[----:B-1----:R-:W-:-:S03]  /*0f60*/  IADD3 R4, P1, PT, R0, UR8, RZ ;  /* 0x0000000800047c10 */ /* 0x002fc6000ff3e0ff */
[----:B------:R-:W-:Y:S01]  /*0f70*/  IMAD.X R3, RZ, RZ, UR5, P0 ;  /* 0x00000005ff037e24 */ /* 0x000fe200080e06ff */
[C---:B------:R-:W-:Y:S02]  /*0f80*/  IADD3 R6, P0, PT, R0.reuse, UR10, RZ ;  /* 0x0000000a00067c10 */ /* 0x040fe4000ff1e0ff */
[C---:B--2---:R-:W-:Y:S01]  /*0f90*/  IADD3 R10, P2, PT, R0.reuse, UR12, RZ ;  /* 0x0000000c000a7c10 */ /* 0x044fe2000ff5e0ff */
[----:B------:R-:W-:Y:S01]  /*0fa0*/  IMAD.X R5, RZ, RZ, UR9, P1 ;  /* 0x00000009ff057e24 */ /* 0x000fe200088e06ff */
[----:B------:R-:W-:Y:S01]  /*0fb0*/  IADD3 R12, P3, PT, R0, UR14, RZ ;  /* 0x0000000e000c7c10 */ /* 0x000fe2000ff7e0ff */
[----:B------:R-:W-:Y:S01]  /*0fc0*/  IMAD.X R7, RZ, RZ, UR11, P0 ;  /* 0x0000000bff077e24 */ /* 0x000fe200080e06ff */
[----:B------:R-:W2:Y:S01]  /*0fd0*/  LDG.E.U8 R3, desc[UR20][R2.64] ;  /* 0x0000001402037981 */ /* 0x000ea2000c1e1100 */
[----:B------:R-:W-:Y:S02]  /*0fe0*/  IMAD.X R11, RZ, RZ, UR13, P2 ;  /* 0x0000000dff0b7e24 */ /* 0x000fe400090e06ff */
[----:B------:R-:W-:Y:S01]  /*0ff0*/  IMAD.X R13, RZ, RZ, UR15, P3 ;  /* 0x0000000fff0d7e24 */ /* 0x000fe200098e06ff */
[----:B------:R-:W3:Y:S04]  /*1000*/  LDG.E.U8 R5, desc[UR20][R4.64] ;  /* 0x0000001404057981 */ /* 0x000ee8000c1e1100 */
[----:B------:R-:W4:Y:S04]  /*1010*/  LDG.E.U8 R7, desc[UR20][R6.64] ;  /* 0x0000001406077981 */ /* 0x000f28000c1e1100 */
[----:B------:R-:W5:Y:S04]  /*1020*/  LDG.E.U8 R11, desc[UR20][R10.64] ;  /* 0x000000140a0b7981 */ /* 0x000f68000c1e1100 */
[----:B------:R-:W5:Y:S01]  /*1030*/  LDG.E.U8 R13, desc[UR20][R12.64] ;  /* 0x000000140c0d7981 */ /* 0x000f62000c1e1100 */
[----:B------:R-:W0:Y:S01]  /*1040*/  S2UR UR5, SR_CgaCtaId ;  /* 0x00000000000579c3 */ /* 0x000e220000008800 */
[----:B------:R-:W-:-:S02]  /*1050*/  UMOV UR4, 0x400 ;  /* 0x0000040000047882 */ /* 0x000fc40000000000 */
[----:B------:R-:W-:Y:S02]  /*1060*/  UIADD3 UR6, UPT, UPT, UR4, 0x100, URZ ;  /* 0x0000010004067890 */ /* 0x000fe4000fffe0ff */
[----:B------:R-:W-:Y:S02]  /*1070*/  UIADD3 UR7, UPT, UPT, UR4, 0x200, URZ ;  /* 0x0000020004077890 */ /* 0x000fe4000fffe0ff */
[----:B------:R-:W-:Y:S02]  /*1080*/  UIADD3 UR8, UPT, UPT, UR4, 0x300, URZ ;  /* 0x0000030004087890 */ /* 0x000fe4000fffe0ff */
[----:B0-----:R-:W-:Y:S02]  /*1090*/  ULEA UR9, UR5, UR4, 0x18 ;  /* 0x0000000405097291 */ /* 0x001fe4000f8ec0ff */
[----:B------:R-:W-:Y:S02]  /*10a0*/  UIADD3 UR4, UPT, UPT, UR4, 0x400, URZ ;  /* 0x0000040004047890 */ /* 0x000fe4000fffe0ff */
[----:B------:R-:W-:-:S02]  /*10b0*/  ULEA UR6, UR5, UR6, 0x18 ;  /* 0x0000000605067291 */ /* 0x000fc4000f8ec0ff */
[----:B------:R-:W-:Y:S02]  /*10c0*/  ULEA UR7, UR5, UR7, 0x18 ;  /* 0x0000000705077291 */ /* 0x000fe4000f8ec0ff */
[----:B------:R-:W-:Y:S02]  /*10d0*/  ULEA UR8, UR5, UR8, 0x18 ;  /* 0x0000000805087291 */ /* 0x000fe4000f8ec0ff */
[----:B------:R-:W-:Y:S01]  /*10e0*/  ULEA UR4, UR5, UR4, 0x18 ;  /* 0x0000000405047291 */ /* 0x000fe2000f8ec0ff */
[----:B--2---:R0:W-:Y:S04]  /*10f0*/  STS.U8 [R0+UR9], R3 ;  /* 0x0000000300007988 */ /* 0x0041e80008000009 */
[----:B---3--:R0:W-:Y:S04]  /*1100*/  STS.U8 [R0+UR6], R5 ;  /* 0x0000000500007988 */ /* 0x0081e80008000006 */
[----:B----4-:R0:W-:Y:S04]  /*1110*/  STS.U8 [R0+UR7], R7 ;  /* 0x0000000700007988 */ /* 0x0101e80008000007 */
[----:B-----5:R0:W-:Y:S04]  /*1120*/  STS.U8 [R0+UR8], R11 ;  /* 0x0000000b00007988 */ /* 0x0201e80008000008 */
[----:B------:R0:W-:Y:S02]  /*1130*/  STS.U8 [R0+UR4], R13 ;  /* 0x0000000d00007988 */ /* 0x0001e40008000004 */
.L_x_75:
[----:B------:R-:W-:Y:S05]  /*1140*/  BSYNC.RECONVERGENT B0 ;  /* 0x0000000000007941 */ /* 0x000fea0003800200 */
.L_x_73:
        /* <DEDUP_REMOVED lines=45> */
.L_x_80:
        /* <DEDUP_REMOVED lines=22> */
[----:B--2---:R-:W-:Y:S02]  /*1580*/  PRMT R0, R12, 0x7610, R0 ;  /* 0x000076100c007816 */ /* 0x004fe40000000000 */
[----:B---3--:R-:W-:-:S07]  /*1590*/  PRMT R4, R13, 0x7610, R4 ;  /* 0x000076100d047816 */ /* 0x008fce0000000004 */
.L_x_79:
[----:B-1----:R-:W-:Y:S02]  /*15a0*/  LOP3.LUT R15, R6, R15, RZ, 0x3c, !PT ;  /* 0x0000000f060f7212 */ /* 0x002fe400078e3cff */
[----:B--2---:R-:W-:Y:S02]  /*15b0*/  LOP3.LUT R16, R5, R16, RZ, 0x3c, !PT ;  /* 0x0000001005107212 */ /* 0x004fe400078e3cff */
[----:B---3--:R-:W-:Y:S01]  /*15c0*/  LOP3.LUT R17, R0, R17, RZ, 0x3c, !PT ;  /* 0x0000001100117212 */ /* 0x008fe200078e3cff */
[----:B------:R-:W-:Y:S01]  /*15d0*/  STS.U8 [R2+UR4], R15 ;  /* 0x0000000f02007988 */ /* 0x000fe20008000004 */
[----:B----4-:R-:W-:Y:S02]  /*15e0*/  LOP3.LUT R19, R4, R19, RZ, 0x3c, !PT ;  /* 0x0000001304137212 */ /* 0x010fe400078e3cff */
[----:B0-----:R-:W-:Y:S01]  /*15f0*/  LOP3.LUT R11, R15, R18, RZ, 0x3c, !PT ;  /* 0x000000120f0b7212 */ /* 0x001fe200078e3cff */
[----:B------:R-:W-:Y:S01]  /*1600*/  STS.U8 [R2+UR4+0x1], R16 ;  /* 0x0000011002007988 */ /* 0x000fe20008000004 */
[----:B------:R-:W-:-:S02]  /*1610*/  LOP3.LUT R9, R16, R9, RZ, 0x3c, !PT ;  /* 0x0000000910097212 */ /* 0x000fc400078e3cff */
[----:B------:R-:W-:Y:S01]  /*1620*/  LOP3.LUT R3, R17, R3, RZ, 0x3c, !PT ;  /* 0x0000000311037212 */ /* 0x000fe200078e3cff */
[----:B------:R-:W-:Y:S01]  /*1630*/  STS.U8 [R2+UR4+0x2], R17 ;  /* 0x0000021102007988 */ /* 0x000fe20008000004 */
[----:B------:R-:W-:Y:S02]  /*1640*/  LOP3.LUT R7, R19, R7, RZ, 0x3c, !PT ;  /* 0x0000000713077212 */ /* 0x000fe400078e3cff */
[----:B------:R-:W-:Y:S01]  /*1650*/  PRMT R6, R11, 0x7610, R6 ;  /* 0x000076100b067816 */ /* 0x000fe20000000006 */
[----:B------:R-:W-:Y:S01]  /*1660*/  STS.U8 [R2+UR4+0x3], R19 ;  /* 0x0000031302007988 */ /* 0x000fe20008000004 */
[----:B------:R-:W-:Y:S02]  /*1670*/  PRMT R5, R9, 0x7610, R5 ;  /* 0x0000761009057816 */ /* 0x000fe40000000005 */
[----:B------:R-:W-:Y:S01]  /*1680*/  PRMT R0, R3, 0x7610, R0 ;  /* 0x0000761003007816 */ /* 0x000fe20000000000 */
        /* <DEDUP_REMOVED lines=8> */
.L_x_78:
[----:B------:R-:W-:Y:S05]  /*1710*/  BSYNC.RECONVERGENT B0 ;  /* 0x0000000000007941 */ /* 0x000fea0003800200 */
.L_x_77:
[----:B------:R-:W2:Y:S01]  /*1720*/  LDCU UR4, c[0x0][0x390] ;  /* 0x00007200ff0477ac */ /* 0x000ea20008000800 */
[----:B------:R-:W-:Y:S01]  /*1730*/  IMAD.SHL.U32 R8, R8, 0x10, RZ ;  /* 0x0000001008087824 */ /* 0x000fe200078e00ff */
[----:B------:R-:W-:Y:S01]  /*1740*/  BSSY.RECONVERGENT B0, `(.L_x_81) ;  /* 0x0000017000007945 */ /* 0x000fe20003800200 */
[----:B------:R-:W3:Y:S02]  /*1750*/  LDCU.64 UR6, c[0x0][0x380] ;  /* 0x00007000ff0677ac */ /* 0x000ee40008000a00 */
[----:B0-----:R-:W-:-:S05]  /*1760*/  VIADD R0, R8, 0x10 ;  /* 0x0000001008007836 */ /* 0x001fca0000000000 */
[----:B--2---:R-:W-:Y:S02]  /*1770*/  ISETP.GT.U32.AND P0, PT, R0, UR4, PT ;  /* 0x0000000400007c0c */ /* 0x004fe4000bf04070 */
[----:B---3--:R-:W-:-:S04]  /*1780*/  IADD3 R2, P1, PT, R8, UR6, RZ ;  /* 0x0000000608027c10 */ /* 0x008fc8000ff3e0ff */
[----:B------:R-:W-:-:S07]  /*1790*/  LEA.HI.X.SX32 R3, R8, UR7, 0x1, P1 ;  /* 0x0000000708037c11 */ /* 0x000fce00088f0eff */
[----:B------:R-:W-:Y:S05]  /*17a0*/  @P0 BRA `(.L_x_82) ;  /* 0x0000000000400947 */ /* 0x000fea0003800000 */
[----:B-1----:R0:W5:Y:S04]  /*17b0*/  LDG.E.U8 R15, desc[UR20][R2.64] ;  /* 0x00000014020f7981 */ /* 0x002168000c1e1100 */
        /* <DEDUP_REMOVED lines=14> */
[----:B------:R0:W5:Y:S02]  /*18a0*/  LDG.E.U8 R14, desc[UR20][R2.64+0xf] ;  /* 0x00000f14020e7981 */ /* 0x000164000c1e1100 */
.L_x_82:
[----:B------:R-:W-:Y:S05]  /*18b0*/  BSYNC.RECONVERGENT B0 ;  /* 0x0000000000007941 */ /* 0x000fea0003800200 */
.L_x_81:
[----:B------:R-:W-:Y:S06]  /*18c0*/  BAR.SYNC.DEFER_BLOCKING 0x0 ;  /* 0x0000000000007b1d */ /* 0x000fec0000010000 */
[----:B------:R-:W-:Y:S04]  /*18d0*/  BSSY.RECONVERGENT B0, `(.L_x_83) ;  /* 0x0000145000007945 */ /* 0x000fe80003800200 */
[----:B------:R-:W-:Y:S05]  /*18e0*/  @P0 BRA `(.L_x_84) ;  /* 0x00000014000c0947 */ /* 0x000fea0003800000 */
[----:B------:R-:W2:Y:S01]  /*18f0*/  S2UR UR5, SR_CgaCtaId ;  /* 0x00000000000579c3 */ /* 0x000ea20000008800 */
[----:B------:R-:W-:Y:S01]  /*1900*/  UMOV UR4, 0x400 ;  /* 0x0000040000047882 */ /* 0x000fe20000000000 */
[----:B------:R-:W-:Y:S01]  /*1910*/  UMOV UR9, 0x9f ;  /* 0x0000009f00097882 */ /* 0x000fe20000000000 */
[----:B--2---:R-:W-:Y:S02]  /*1920*/  ULEA UR6, UR5, UR4, 0x18 ;  /* 0x0000000405067291 */ /* 0x004fe4000f8ec0ff */
[----:B------:R-:W-:-:S04]  /*1930*/  UIADD3 UR4, UPT, UPT, UR4, 0x500, URZ ;  /* 0x0000050004047890 */ /* 0x000fc8000fffe0ff */
[----:B------:R-:W-:-:S03]  /*1940*/  ULEA UR4, UR5, UR4, 0x18 ;  /* 0x0000000405047291 */ /* 0x000fc6000f8ec0ff */
[----:B-1----:R-:W1:Y:S01]  /*1950*/  LDS.U8 R16, [UR6+0x5a2] ;  /* 0x0005a206ff107984 */ /* 0x002e620008000000 */
[----:B------:R-:W-:-:S03]  /*1960*/  UIADD3 UR4, UPT, UPT, UR4, 0x9f, URZ ;  /* 0x0000009f04047890 */ /* 0x000fc6000fffe0ff */
[----:B------:R-:W2:Y:S04]  /*1970*/  LDS.U8 R4, [UR6+0x5a7] ;  /* 0x0005a706ff047984 */ /* 0x000ea80008000000 */
[----:B------:R-:W3:Y:S04]  /*1980*/  LDS.U8 R0, [UR6+0x5a6] ;  /* 0x0005a606ff007984 */ /* 0x000ee80008000000 */
[----:B------:R-:W4:Y:S04]  /*1990*/  LDS.U8 R10, [UR6+0x5a0] ;  /* 0x0005a006ff0a7984 */ /* 0x000f280008000000 */
[----:B------:R-:W0:Y:S04]  /*19a0*/  LDS.U8 R8, [UR6+0x5a4] ;  /* 0x0005a406ff087984 */ /* 0x000e280008000000 */
[----:B------:R-:W0:Y:S04]  /*19b0*/  LDS.U8 R12, [UR6+0x5a1] ;  /* 0x0005a106ff0c7984 */ /* 0x000e280008000000 */
[----:B------:R-:W0:Y:S04]  /*19c0*/  LDS.U8 R18, [UR6+0x5a3] ;  /* 0x0005a306ff127984 */ /* 0x000e280008000000 */
[----:B------:R-:W0:Y:S01]  /*19d0*/  LDS.U8 R6, [UR6+0x5a5] ;  /* 0x0005a506ff067984 */ /* 0x000e220008000000 */
[----:B-1---5:R-:W-:-:S03]  /*19e0*/  LOP3.LUT R25, R25, R16, RZ, 0x3c, !PT ;  /* 0x0000001019197212 */ /* 0x022fc600078e3cff */
[----:B------:R-:W1:Y:S01]  /*19f0*/  LDS.U8 R16, [UR6+0x5aa] ;  /* 0x0005aa06ff107984 */ /* 0x000e620008000000 */
[----:B--2---:R-:W-:-:S03]  /*1a00*/  LOP3.LUT R9, R9, R4, RZ, 0x3c, !PT ;  /* 0x0000000409097212 */ /* 0x004fc600078e3cff */
[----:B------:R-:W2:Y:S01]  /*1a10*/  LDS.U8 R4, [UR6+0x5af] ;  /* 0x0005af06ff047984 */ /* 0x000ea20008000000 */
[----:B---3--:R-:W-:-:S03]  /*1a20*/  LOP3.LUT R29, R29, R0, RZ, 0x3c, !PT ;  /* 0x000000001d1d7212 */ /* 0x008fc600078e3cff */
[----:B------:R-:W3:Y:S01]  /*1a30*/  LDS.U8 R0, [UR6+0x5ac] ;  /* 0x0005ac06ff007984 */ /* 0x000ee20008000000 */
[----:B----4-:R-:W-:-:S03]  /*1a40*/  LOP3.LUT R15, R15, R10, RZ, 0x3c, !PT ;  /* 0x0000000a0f0f7212 */ /* 0x010fc600078e3cff */
[----:B------:R-:W4:Y:S01]  /*1a50*/  LDS.U8 R10, [UR6+0x5ad] ;  /* 0x0005ad06ff0a7984 */ /* 0x000f220008000000 */
[----:B0-----:R-:W-:-:S03]  /*1a60*/  LOP3.LUT R27, R27, R8, RZ, 0x3c, !PT ;  /* 0x000000081b1b7212 */ /* 0x001fc600078e3cff */
[----:B------:R-:W0:Y:S01]  /*1a70*/  LDS.U8 R8, [UR6+0x5ab] ;  /* 0x0005ab06ff087984 */ /* 0x000e220008000000 */
[----:B------:R-:W-:-:S03]  /*1a80*/  LOP3.LUT R23, R23, R12, RZ, 0x3c, !PT ;  /* 0x0000000c17177212 */ /* 0x000fc600078e3cff */
[----:B------:R-:W0:Y:S01]  /*1a90*/  LDS.U8 R12, [UR6+0x5a9] ;  /* 0x0005a906ff0c7984 */ /* 0x000e220008000000 */
[----:B------:R-:W-:-:S03]  /*1aa0*/  LOP3.LUT R5, R5, R18, RZ, 0x3c, !PT ;  /* 0x0000001205057212 */ /* 0x000fc600078e3cff */
[----:B------:R-:W0:Y:S01]  /*1ab0*/  LDS.U8 R18, [UR6+0x5a8] ;  /* 0x0005a806ff127984 */ /* 0x000e220008000000 */
[----:B------:R-:W-:-:S03]  /*1ac0*/  LOP3.LUT R7, R7, R6, RZ, 0x3c, !PT ;  /* 0x0000000607077212 */ /* 0x000fc600078e3cff */
[----:B------:R-:W0:Y:S01]  /*1ad0*/  LDS.U8 R6, [UR6+0x5ae] ;  /* 0x0005ae06ff067984 */ /* 0x000e220008000000 */
[----:B------:R-:W-:Y:S02]  /*1ae0*/  PRMT R28, R5, 0x7610, R28 ;  /* 0x00007610051c7816 */ /* 0x000fe4000000001c */
[----:B------:R-:W-:Y:S02]  /*1af0*/  PRMT R5, R27, 0x7610, R5 ;  /* 0x000076101b057816 */ /* 0x000fe40000000005 */
[----:B------:R-:W-:Y:S02]  /*1b00*/  PRMT R27, R29, 0x7610, R27 ;  /* 0x000076101d1b7816 */ /* 0x000fe4000000001b */
[----:B-1----:R-:W-:Y:S02]  /*1b10*/  LOP3.LUT R21, R21, R16, RZ, 0x3c, !PT ;  /* 0x0000001015157212 */ /* 0x002fe400078e3cff */
[----:B--2---:R-:W-:Y:S02]  /*1b20*/  LOP3.LUT R14, R14, R4, RZ, 0x3c, !PT ;  /* 0x000000040e0e7212 */ /* 0x004fe400078e3cff */
[----:B------:R-:W-:-:S02]  /*1b30*/  PRMT R4, R23, 0x7610, R4 ;  /* 0x0000761017047816 */ /* 0x000fc40000000004 */
[----:B---3--:R-:W-:Y:S02]  /*1b40*/  LOP3.LUT R17, R17, R0, RZ, 0x3c, !PT ;  /* 0x0000000011117212 */ /* 0x008fe400078e3cff */
[----:B------:R-:W-:Y:S02]  /*1b50*/  PRMT R23, R14, 0x7610, R23 ;  /* 0x000076100e177816 */ /* 0x000fe40000000017 */
[----:B----4-:R-:W-:Y:S02]  /*1b60*/  LOP3.LUT R0, R11, R10, RZ, 0x3c, !PT ;  /* 0x0000000a0b007212 */ /* 0x010fe400078e3cff */
[----:B------:R-:W-:Y:S02]  /*1b70*/  PRMT R11, R25, 0x7610, R11 ;  /* 0x00007610190b7816 */ /* 0x000fe4000000000b */
[----:B0-----:R-:W-:Y:S02]  /*1b80*/  LOP3.LUT R22, R22, R8, RZ, 0x3c, !PT ;  /* 0x0000000816167212 */ /* 0x001fe400078e3cff */
[----:B------:R-:W-:-:S02]  /*1b90*/  PRMT R25, R7, 0x7610, R25 ;  /* 0x0000761007197816 */ /* 0x000fc40000000019 */
[----:B------:R-:W-:Y:S02]  /*1ba0*/  LOP3.LUT R12, R20, R12, RZ, 0x3c, !PT ;  /* 0x0000000c140c7212 */ /* 0x000fe400078e3cff */
[----:B------:R-:W-:Y:S02]  /*1bb0*/  PRMT R8, R21, 0x7610, R8 ;  /* 0x0000761015087816 */ /* 0x000fe40000000008 */
[----:B------:R-:W-:Y:S02]  /*1bc0*/  LOP3.LUT R19, R19, R18, RZ, 0x3c, !PT ;  /* 0x0000001213137212 */ /* 0x000fe400078e3cff */
[----:B------:R-:W-:-:S07]  /*1bd0*/  LOP3.LUT R13, R13, R6, RZ, 0x3c, !PT ;  /* 0x000000060d0d7212 */ /* 0x000fce00078e3cff */
.L_x_85:
[----:B------:R-:W0:Y:S01]  /*1be0*/  S2UR UR6, SR_CgaCtaId ;  /* 0x00000000000679c3 */ /* 0x000e220000008800 */
[----:B------:R-:W-:Y:S01]  /*1bf0*/  UMOV UR5, 0x400 ;  /* 0x0000040000057882 */ /* 0x000fe20000000000 */
[----:B------:R-:W-:Y:S01]  /*1c00*/  LOP3.LUT R15, R15, 0xff, RZ, 0xc0, !PT ;  /* 0x000000ff0f0f7812 */ /* 0x000fe200078ec0ff */
[----:B------:R-:W-:Y:S01]  /*1c10*/  UIADD3 UR7, UPT, UPT, UR5, 0x200, URZ ;  /* 0x0000020005077890 */ /* 0x000fe2000fffe0ff */
[----:B------:R-:W-:Y:S01]  /*1c20*/  LOP3.LUT R8, R8, 0xff, RZ, 0xc0, !PT ;  /* 0x000000ff08087812 */ /* 0x000fe200078ec0ff */
[----:B------:R-:W-:Y:S01]  /*1c30*/  LDS.U8 R10, [UR4+-0xf] ;  /* 0xfffff104ff0a7984 */ /* 0x000fe20008000000 */
[----:B------:R-:W-:Y:S01]  /*1c40*/  LOP3.LUT R6, R0, 0xff, RZ, 0xc0, !PT ;  /* 0x000000ff00067812 */ /* 0x000fe200078ec0ff */
[----:B------:R-:W-:Y:S01]  /*1c50*/  UIADD3 UR9, UPT, UPT, UR9, -0x10, URZ ;  /* 0xfffffff009097890 */ /* 0x000fe2000fffe0ff */
[----:B------:R-:W-:Y:S01]  /*1c60*/  LOP3.LUT R9, R9, 0xff, RZ, 0xc0, !PT ;  /* 0x000000ff09097812 */ /* 0x000fe200078ec0ff */
[----:B------:R-:W-:Y:S01]  /*1c70*/  LDS.U8 R29, [UR4+-0xd] ;  /* 0xfffff304ff1d7984 */ /* 0x000fe20008000000 */
[----:B------:R-:W-:Y:S01]  /*1c80*/  LOP3.LUT R5, R5, 0xff, RZ, 0xc0, !PT ;  /* 0x000000ff05057812 */ /* 0x000fe200078ec0ff */
[----:B------:R-:W-:Y:S01]  /*1c90*/  UISETP.NE.AND UP0, UPT, UR9, 0xf, UPT ;  /* 0x0000000f0900788c */ /* 0x000fe2000bf05270 */
[----:B------:R-:W-:Y:S01]  /*1ca0*/  LOP3.LUT R4, R4, 0xff, RZ, 0xc0, !PT ;  /* 0x000000ff04047812 */ /* 0x000fe200078ec0ff */
[----:B------:R-:W-:Y:S01]  /*1cb0*/  LDS.U8 R7, [UR4+-0xe] ;  /* 0xfffff204ff077984 */ /* 0x000fe20008000000 */
[----:B------:R-:W-:-:S02]  /*1cc0*/  LOP3.LUT R13, R13, 0xff, RZ, 0xc0, !PT ;  /* 0x000000ff0d0d7812 */ /* 0x000fc400078ec0ff */
[----:B------:R-:W-:Y:S01]  /*1cd0*/  LOP3.LUT R22, R22, 0xff, RZ, 0xc0, !PT ;  /* 0x000000ff16167812 */ /* 0x000fe200078ec0ff */
[----:B------:R-:W-:Y:S01]  /*1ce0*/  LDS.U8 R16, [UR4+-0xc] ;  /* 0xfffff404ff107984 */ /* 0x000fe20008000000 */
[----:B------:R-:W-:Y:S02]  /*1cf0*/  LOP3.LUT R19, R19, 0xff, RZ, 0xc0, !PT ;  /* 0x000000ff13137812 */ /* 0x000fe400078ec0ff */
[----:B------:R-:W-:Y:S02]  /*1d00*/  LOP3.LUT R25, R25, 0xff, RZ, 0xc0, !PT ;  /* 0x000000ff19197812 */ /* 0x000fe400078ec0ff */
[----:B------:R-:W-:Y:S01]  /*1d10*/  LOP3.LUT R23, R23, 0xff, RZ, 0xc0, !PT ;  /* 0x000000ff17177812 */ /* 0x000fe200078ec0ff */
[----:B0-----:R-:W-:Y:S01]  /*1d20*/  ULEA UR8, UR6, UR7, 0x18 ;  /* 0x0000000706087291 */ /* 0x001fe2000f8ec0ff */
[----:B------:R-:W-:Y:S01]  /*1d30*/  LOP3.LUT R12, R12, 0xff, RZ, 0xc0, !PT ;  /* 0x000000ff0c0c7812 */ /* 0x000fe200078ec0ff */
[----:B------:R-:W-:Y:S01]  /*1d40*/  UIADD3 UR7, UPT, UPT, UR5, 0x300, URZ ;  /* 0x0000030005077890 */ /* 0x000fe2000fffe0ff */
[----:B------:R-:W-:Y:S01]  /*1d50*/  LOP3.LUT R27, R27, 0xff, RZ, 0xc0, !PT ;  /* 0x000000ff1b1b7812 */ /* 0x000fe200078ec0ff */
[----:B------:R-:W-:Y:S01]  /*1d60*/  UIADD3 UR5, UPT, UPT, UR5, 0x400, URZ ;  /* 0x0000040005057890 */ /* 0x000fe2000fffe0ff */
[----:B------:R-:W-:Y:S01]  /*1d70*/  LOP3.LUT R28, R28, 0xff, RZ, 0xc0, !PT ;  /* 0x000000ff1c1c7812 */ /* 0x000fe200078ec0ff */
[----:B------:R-:W-:-:S02]  /*1d80*/  ULEA UR7, UR6, UR7, 0x18 ;  /* 0x0000000706077291 */ /* 0x000fc4000f8ec0ff */
[----:B------:R-:W-:Y:S01]  /*1d90*/  ULEA UR5, UR6, UR5, 0x18 ;  /* 0x0000000506057291 */ /* 0x000fe2000f8ec0ff */
[----:B------:R-:W0:Y:S04]  /*1da0*/  LDS.U8 R15, [R15+UR8] ;  /* 0x000000080f0f7984 */ /* 0x000e280008000000 */
[----:B------:R-:W1:Y:S04]  /*1db0*/  LDS.U8 R8, [R8+UR8] ;  /* 0x0000000808087984 */ /* 0x000e680008000000 */
[----:B------:R-:W2:Y:S04]  /*1dc0*/  LDS.U8 R6, [R6+UR8] ;  /* 0x0000000806067984 */ /* 0x000ea80008000000 */
[----:B------:R-:W3:Y:S04]  /*1dd0*/  LDS.U8 R0, [R9+UR8] ;  /* 0x0000000809007984 */ /* 0x000ee80008000000 */
[----:B------:R-:W-:Y:S04]  /*1de0*/  LDS.U8 R5, [R5+UR8] ;  /* 0x0000000805057984 */ /* 0x000fe80008000000 */
[----:B------:R-:W-:Y:S04]  /*1df0*/  LDS.U8 R4, [R4+UR8] ;  /* 0x0000000804047984 */ /* 0x000fe80008000000 */
[----:B------:R-:W-:Y:S04]  /*1e00*/  LDS.U8 R25, [R25+UR8] ;  /* 0x0000000819197984 */ /* 0x000fe80008000000 */
[----:B------:R-:W-:Y:S01]  /*1e10*/  LDS.U8 R12, [R12+UR8] ;  /* 0x000000080c0c7984 */ /* 0x000fe20008000000 */
[----:B0-----:R-:W-:-:S02]  /*1e20*/  LOP3.LUT R21, R15, R10, RZ, 0x3c, !PT ;  /* 0x0000000a0f157212 */ /* 0x001fc400078e3cff */
[----:B-1----:R-:W-:Y:S02]  /*1e30*/  LOP3.LUT R29, R8, R29, RZ, 0x3c, !PT ;  /* 0x0000001d081d7212 */ /* 0x002fe400078e3cff */
[----:B--2---:R-:W-:Y:S02]  /*1e40*/  LOP3.LUT R14, R6, R7, RZ, 0x3c, !PT ;  /* 0x00000007060e7212 */ /* 0x004fe400078e3cff */
[----:B------:R-:W-:Y:S02]  /*1e50*/  LOP3.LUT R7, R29, 0xff, R21, 0x48, !PT ;  /* 0x000000ff1d077812 */ /* 0x000fe400078e4815 */
[----:B---3--:R-:W-:-:S04]  /*1e60*/  LOP3.LUT R0, R0, R16, RZ, 0x3c, !PT ;  /* 0x0000001000007212 */ /* 0x008fc800078e3cff */
[----:B------:R-:W-:Y:S01]  /*1e70*/  LOP3.LUT R15, R0, 0xff, R14, 0x48, !PT ;  /* 0x000000ff000f7812 */ /* 0x000fe200078e480e */
[----:B------:R-:W0:Y:S04]  /*1e80*/  LDS.U8 R7, [R7+UR7] ;  /* 0x0000000707077984 */ /* 0x000e280008000000 */
[----:B------:R-:W1:Y:S04]  /*1e90*/  LDS.U8 R16, [R15+UR7] ;  /* 0x000000070f107984 */ /* 0x000e680008000000 */
[----:B0-----:R-:W0:Y:S04]  /*1ea0*/  LDS.U8 R10, [R7+UR7] ;  /* 0x00000007070a7984 */ /* 0x001e280008000000 */
[----:B-1----:R-:W1:Y:S01]  /*1eb0*/  LDS.U8 R16, [R16+UR7] ;  /* 0x0000000710107984 */ /* 0x002e620008000000 */
[----:B0-----:R-:W-:-:S02]  /*1ec0*/  LOP3.LUT R18, R21, 0xff, R10, 0x48, !PT ;  /* 0x000000ff15127812 */ /* 0x001fc400078e480a */
[----:B------:R-:W-:Y:S02]  /*1ed0*/  LOP3.LUT R6, R29, 0xff, R10, 0x48, !PT ;  /* 0x000000ff1d067812 */ /* 0x000fe400078e480a */
[--C-:B-1----:R-:W-:Y:S01]  /*1ee0*/  LOP3.LUT R9, R14, 0xff, R16.reuse, 0x48, !PT ;  /* 0x000000ff0e097812 */ /* 0x102fe200078e4810 */
[----:B------:R-:W-:Y:S01]  /*1ef0*/  LDS.U8 R8, [R18+UR7] ;  /* 0x0000000712087984 */ /* 0x000fe20008000000 */
[----:B------:R-:W-:-:S03]  /*1f00*/  LOP3.LUT R24, R0, 0xff, R16, 0x48, !PT ;  /* 0x000000ff00187812 */ /* 0x000fc600078e4810 */
[----:B------:R-:W0:Y:S04]  /*1f10*/  LDS.U8 R20, [R9+UR5] ;  /* 0x0000000509147984 */ /* 0x000e280008000000 */
[----:B------:R-:W-:Y:S04]  /*1f20*/  LDS.U8 R26, [R9+UR7] ;  /* 0x00000007091a7984 */ /* 0x000fe80008000000 */
[----:B------:R-:W1:Y:S04]  /*1f30*/  LDS.U8 R7, [R6+UR5] ;  /* 0x0000000506077984 */ /* 0x000e680008000000 */
[----:B------:R-:W-:Y:S04]  /*1f40*/  LDS.U8 R9, [UR4+-0xa] ;  /* 0xfffff604ff097984 */ /* 0x000fe80008000000 */
[----:B------:R-:W-:Y:S01]  /*1f50*/  LDS.U8 R18, [R18+UR5] ;  /* 0x0000000512127984 */ /* 0x000fe20008000000 */
[----:B0-----:R-:W-:-:S03]  /*1f60*/  LOP3.LUT R15, R20, R8, RZ, 0x3c, !PT ;  /* 0x00000008140f7212 */ /* 0x001fc600078e3cff */
[----:B------:R-:W-:Y:S01]  /*1f70*/  LDS.U8 R8, [UR4+-0xb] ;  /* 0xfffff504ff087984 */ /* 0x000fe20008000000 */
[----:B------:R-:W-:Y:S02]  /*1f80*/  LOP3.LUT R15, R15, R29, R10, 0x96, !PT ;  /* 0x0000001d0f0f7212 */ /* 0x000fe400078e960a */
[----:B-1----:R-:W-:Y:S02]  /*1f90*/  LOP3.LUT R20, R26, R7, RZ, 0x3c, !PT ;  /* 0x000000071a147212 */ /* 0x002fe400078e3cff */
[----:B------:R-:W-:Y:S01]  /*1fa0*/  LDS.U8 R26, [R6+UR7] ;  /* 0x00000007061a7984 */ /* 0x000fe20008000000 */
[----:B------:R-:W-:-:S03]  /*1fb0*/  LOP3.LUT R15, R15, R0, R16, 0x96, !PT ;  /* 0x000000000f0f7212 */ /* 0x000fc600078e9610 */
[----:B------:R-:W0:Y:S04]  /*1fc0*/  LDS.U8 R7, [R24+UR5] ;  /* 0x0000000518077984 */ /* 0x000e280008000000 */
[----:B------:R-:W-:Y:S04]  /*1fd0*/  LDS.U8 R6, [UR4+-0x9] ;  /* 0xfffff704ff067984 */ /* 0x000fe80008000000 */
[----:B------:R-:W-:Y:S01]  /*1fe0*/  LDS.U8 R24, [R24+UR7] ;  /* 0x0000000718187984 */ /* 0x000fe20008000000 */
[----:B0-----:R-:W-:Y:S02]  /*1ff0*/  LOP3.LUT R26, R26, R7, RZ, 0x3c, !PT ;  /* 0x000000071a1a7212 */ /* 0x001fe400078e3cff */
[----:B------:R-:W-:-:S02]  /*2000*/  LOP3.LUT R7, R5, R8, RZ, 0x3c, !PT ;  /* 0x0000000805077212 */ /* 0x000fc400078e3cff */
[----:B------:R-:W-:Y:S01]  /*2010*/  LOP3.LUT R8, R4, R9, RZ, 0x3c, !PT ;  /* 0x0000000904087212 */ /* 0x000fe200078e3cff */
[----:B------:R-:W-:Y:S04]  /*2020*/  LDS.U8 R5, [UR4+-0x8] ;  /* 0xfffff804ff057984 */ /* 0x000fe80008000000 */
[----:B------:R0:W1:Y:S02]  /*2030*/  LDS.U8 R9, [R13+UR8] ;  /* 0x000000080d097984 */ /* 0x0000640008000000 */
[----:B0-----:R-:W-:Y:S02]  /*2040*/  LOP3.LUT R13, R26, R21, R10, 0x96, !PT ;  /* 0x000000151a0d7212 */ /* 0x001fe400078e960a */
[----:B-1----:R-:W-:Y:S02]  /*2050*/  LOP3.LUT R9, R9, R6, RZ, 0x3c, !PT ;  /* 0x0000000609097212 */ /* 0x002fe400078e3cff */
[----:B------:R0:W1:Y:S02]  /*2060*/  LDS.U8 R6, [R22+UR8] ;  /* 0x0000000816067984 */ /* 0x0000640008000000 */
[----:B------:R-:W-:-:S02]  /*2070*/  LOP3.LUT R26, R9, 0xff, R7, 0x48, !PT ;  /* 0x000000ff091a7812 */ /* 0x000fc400078e4807 */
[----:B0-----:R-:W-:Y:S02]  /*2080*/  LOP3.LUT R22, R18, R24, RZ, 0x3c, !PT ;  /* 0x0000001812167212 */ /* 0x001fe400078e3cff */
[----:B-1----:R-:W-:Y:S02]  /*2090*/  LOP3.LUT R6, R6, R5, RZ, 0x3c, !PT ;  /* 0x0000000506067212 */ /* 0x002fe400078e3cff */
[----:B------:R-:W-:Y:S02]  /*20a0*/  LOP3.LUT R5, R20, R21, R10, 0x96, !PT ;  /* 0x0000001514057212 */ /* 0x000fe400078e960a */
[----:B------:R-:W-:Y:S01]  /*20b0*/  LOP3.LUT R4, R6, 0xff, R8, 0x48, !PT ;  /* 0x000000ff06047812 */ /* 0x000fe200078e4808 */
[----:B------:R-:W0:Y:S04]  /*20c0*/  LDS.U8 R20, [R26+UR7] ;  /* 0x000000071a147984 */ /* 0x000e280008000000 */
[----:B------:R1:W2:Y:S02]  /*20d0*/  LDS.U8 R21, [R4+UR7] ;  /* 0x0000000704157984 */ /* 0x0002a40008000000 */
[----:B-1----:R-:W-:-:S02]  /*20e0*/  LOP3.LUT R4, R5, R0, R16, 0x96, !PT ;  /* 0x0000000005047212 */ /* 0x002fc400078e9610 */
[-CC-:B------:R-:W-:Y:S02]  /*20f0*/  LOP3.LUT R0, R13, R14.reuse, R16.reuse, 0x96, !PT ;  /* 0x0000000e0d007212 */ /* 0x180fe400078e9610 */
[----:B------:R-:W-:-:S04]  /*2100*/  LOP3.LUT R5, R22, R14, R16, 0x96, !PT ;  /* 0x0000000e16057212 */ /* 0x000fc800078e9610 */
[----:B------:R-:W-:Y:S01]  /*2110*/  LOP3.LUT R5, R5, R29, R10, 0x96, !PT ;  /* 0x0000001d05057212 */ /* 0x000fe200078e960a */
[----:B0-----:R-:W0:Y:S04]  /*2120*/  LDS.U8 R20, [R20+UR7] ;  /* 0x0000000714147984 */ /* 0x001e280008000000 */
[----:B--2---:R-:W1:Y:S01]  /*2130*/  LDS.U8 R21, [R21+UR7] ;  /* 0x0000000715157984 */ /* 0x004e620008000000 */
[--C-:B0-----:R-:W-:Y:S02]  /*2140*/  LOP3.LUT R22, R7, 0xff, R20.reuse, 0x48, !PT ;  /* 0x000000ff07167812 */ /* 0x101fe400078e4814 */
[----:B------:R-:W-:Y:S02]  /*2150*/  LOP3.LUT R10, R9, 0xff, R20, 0x48, !PT ;  /* 0x000000ff090a7812 */ /* 0x000fe400078e4814 */
[--C-:B-1----:R-:W-:Y:S01]  /*2160*/  LOP3.LUT R16, R8, 0xff, R21.reuse, 0x48, !PT ;  /* 0x000000ff08107812 */ /* 0x102fe200078e4815 */
[----:B------:R-:W-:Y:S01]  /*2170*/  LDS.U8 R24, [R22+UR7] ;  /* 0x0000000716187984 */ /* 0x000fe20008000000 */
[----:B------:R-:W-:-:S03]  /*2180*/  LOP3.LUT R26, R6, 0xff, R21, 0x48, !PT ;  /* 0x000000ff061a7812 */ /* 0x000fc600078e4815 */
[----:B------:R-:W0:Y:S04]  /*2190*/  LDS.U8 R13, [R16+UR5] ;  /* 0x00000005100d7984 */ /* 0x000e280008000000 */
[----:B------:R-:W-:Y:S04]  /*21a0*/  LDS.U8 R18, [R10+UR7] ;  /* 0x000000070a127984 */ /* 0x000fe80008000000 */
[----:B------:R-:W-:Y:S04]  /*21b0*/  LDS.U8 R14, [R16+UR7] ;  /* 0x00000007100e7984 */ /* 0x000fe80008000000 */
[----:B------:R-:W-:Y:S04]  /*21c0*/  LDS.U8 R16, [UR4+-0x7] ;  /* 0xfffff904ff107984 */ /* 0x000fe80008000000 */
[----:B------:R-:W1:Y:S04]  /*21d0*/  LDS.U8 R29, [R10+UR5] ;  /* 0x000000050a1d7984 */ /* 0x000e680008000000 */
[----:B------:R-:W-:Y:S01]  /*21e0*/  LDS.U8 R22, [R22+UR5] ;  /* 0x0000000516167984 */ /* 0x000fe20008000000 */
[----:B0-----:R-:W-:-:S03]  /*21f0*/  LOP3.LUT R24, R13, R24, RZ, 0x3c, !PT ;  /* 0x000000180d187212 */ /* 0x001fc600078e3cff */
[----:B------:R-:W0:Y:S01]  /*2200*/  LDS.U8 R13, [R26+UR5] ;  /* 0x000000051a0d7984 */ /* 0x000e220008000000 */
[----:B------:R-:W-:Y:S02]  /*2210*/  LOP3.LUT R24, R24, R9, R20, 0x96, !PT ;  /* 0x0000000918187212 */ /* 0x000fe400078e9614 */
[----:B-1----:R-:W-:Y:S02]  /*2220*/  LOP3.LUT R14, R14, R29, RZ, 0x3c, !PT ;  /* 0x0000001d0e0e7212 */ /* 0x002fe400078e3cff */
[----:B------:R-:W-:-:S05]  /*2230*/  LOP3.LUT R29, R11, 0xff, RZ, 0xc0, !PT ;  /* 0x000000ff0b1d7812 */ /* 0x000fca00078ec0ff */
[----:B------:R-:W-:Y:S04]  /*2240*/  LDS.U8 R10, [R29+UR8] ;  /* 0x000000081d0a7984 */ /* 0x000fe80008000000 */
[----:B------:R-:W1:Y:S01]  /*2250*/  LDS.U8 R29, [R26+UR7] ;  /* 0x000000071a1d7984 */ /* 0x000e620008000000 */
[----:B0-----:R-:W-:-:S03]  /*2260*/  LOP3.LUT R18, R18, R13, RZ, 0x3c, !PT ;  /* 0x0000000d12127212 */ /* 0x001fc600078e3cff */
[----:B------:R-:W0:Y:S04]  /*2270*/  LDS.U8 R13, [R19+UR8] ;  /* 0x00000008130d7984 */ /* 0x000e280008000000 */
[----:B------:R-:W-:Y:S01]  /*2280*/  LDS.U8 R19, [UR4+-0x4] ;  /* 0xfffffc04ff137984 */ /* 0x000fe20008000000 */
[----:B-1----:R-:W-:Y:S02]  /*2290*/  LOP3.LUT R29, R22, R29, RZ, 0x3c, !PT ;  /* 0x0000001d161d7212 */ /* 0x002fe400078e3cff */
[----:B0-----:R-:W-:Y:S02]  /*22a0*/  LOP3.LUT R13, R13, R16, RZ, 0x3c, !PT ;  /* 0x000000100d0d7212 */ /* 0x001fe400078e3cff */
[----:B------:R-:W0:Y:S02]  /*22b0*/  LDS.U8 R16, [UR4+-0x6] ;  /* 0xfffffa04ff107984 */ /* 0x000e240008000000 */
[----:B0-----:R-:W-:-:S02]  /*22c0*/  LOP3.LUT R11, R25, R16, RZ, 0x3c, !PT ;  /* 0x00000010190b7212 */ /* 0x001fc400078e3cff */
[----:B------:R-:W0:Y:S01]  /*22d0*/  LDS.U8 R16, [UR4+-0x5] ;  /* 0xfffffb04ff107984 */ /* 0x000e220008000000 */
[----:B------:R-:W-:-:S04]  /*22e0*/  LOP3.LUT R25, R14, R7, R20, 0x96, !PT ;  /* 0x000000070e197212 */ /* 0x000fc800078e9614 */
[----:B------:R-:W-:Y:S02]  /*22f0*/  LOP3.LUT R25, R25, R6, R21, 0x96, !PT ;  /* 0x0000000619197212 */ /* 0x000fe400078e9615 */
[----:B0-----:R-:W-:Y:S02]  /*2300*/  LOP3.LUT R10, R10, R16, RZ, 0x3c, !PT ;  /* 0x000000100a0a7212 */ /* 0x001fe400078e3cff */
[----:B------:R-:W0:Y:S02]  /*2310*/  LDS.U8 R16, [R23+UR8] ;  /* 0x0000000817107984 */ /* 0x000e240008000000 */
[----:B0-----:R-:W-:Y:S02]  /*2320*/  LOP3.LUT R16, R16, R19, RZ, 0x3c, !PT ;  /* 0x0000001310107212 */ /* 0x001fe400078e3cff */
[----:B------:R-:W-:Y:S02]  /*2330*/  LOP3.LUT R19, R18, R7, R20, 0x96, !PT ;  /* 0x0000000712137212 */ /* 0x000fe400078e9614 */
[----:B------:R-:W-:-:S02]  /*2340*/  LOP3.LUT R18, R16, 0xff, R11, 0x48, !PT ;  /* 0x000000ff10127812 */ /* 0x000fc400078e480b */
[----:B------:R-:W-:-:S04]  /*2350*/  LOP3.LUT R7, R10, 0xff, R13, 0x48, !PT ;  /* 0x000000ff0a077812 */ /* 0x000fc800078e480d */
[----:B------:R-:W0:Y:S04]  /*2360*/  LDS.U8 R18, [R18+UR7] ;  /* 0x0000000712127984 */ /* 0x000e280008000000 */
[----:B------:R1:W2:Y:S02]  /*2370*/  LDS.U8 R14, [R7+UR7] ;  /* 0x00000007070e7984 */ /* 0x0002a40008000000 */
[--C-:B-1----:R-:W-:Y:S02]  /*2380*/  LOP3.LUT R7, R24, R6, R21.reuse, 0x96, !PT ;  /* 0x0000000618077212 */ /* 0x102fe400078e9615 */
        /* <DEDUP_REMOVED lines=12> */
[----:B------:R-:W1:Y:S04]  /*2450*/  LDS.U8 R24, [R20+UR5] ;  /* 0x0000000514187984 */ /* 0x000e680008000000 */
[----:B------:R-:W-:Y:S04]  /*2460*/  LDS.U8 R26, [R20+UR7] ;  /* 0x00000007141a7984 */ /* 0x000fe80008000000 */
[----:B------:R-:W2:Y:S04]  /*2470*/  LDS.U8 R23, [UR4+-0x2] ;  /* 0xfffffe04ff177984 */ /* 0x000ea80008000000 */
[----:B------:R-:W-:Y:S01]  /*2480*/  LDS.U8 R29, [R29+UR5] ;  /* 0x000000051d1d7984 */ /* 0x000fe20008000000 */
[----:B0-----:R-:W-:-:S04]  /*2490*/  LOP3.LUT R19, R8, R19, RZ, 0x3c, !PT ;  /* 0x0000001308137212 */ /* 0x001fc800078e3cff */
[----:B------:R-:W-:Y:S02]  /*24a0*/  LOP3.LUT R19, R19, R10, R14, 0x96, !PT ;  /* 0x0000000a13137212 */ /* 0x000fe400078e960e */
[----:B-1----:R-:W-:Y:S02]  /*24b0*/  LOP3.LUT R8, R22, R24, RZ, 0x3c, !PT ;  /* 0x0000001816087212 */ /* 0x002fe400078e3cff */
[----:B------:R-:W0:Y:S01]  /*24c0*/  LDS.U8 R24, [R21+UR5] ;  /* 0x0000000515187984 */ /* 0x000e220008000000 */
[----:B------:R-:W-:Y:S02]  /*24d0*/  LOP3.LUT R22, R17, 0xff, RZ, 0xc0, !PT ;  /* 0x000000ff11167812 */ /* 0x000fe400078ec0ff */
[----:B------:R-:W-:-:S03]  /*24e0*/  LOP3.LUT R19, R19, R16, R18, 0x96, !PT ;  /* 0x0000001013137212 */ /* 0x000fc600078e9612 */
[----:B------:R-:W-:Y:S01]  /*24f0*/  LDS.U8 R17, [R22+UR8] ;  /* 0x0000000816117984 */ /* 0x000fe20008000000 */
[----:B--2---:R-:W-:-:S03]  /*2500*/  LOP3.LUT R20, R12, R23, RZ, 0x3c, !PT ;  /* 0x000000170c147212 */ /* 0x004fc600078e3cff */
[----:B------:R-:W-:Y:S04]  /*2510*/  LDS.U8 R23, [R27+UR8] ;  /* 0x000000081b177984 */ /* 0x000fe80008000000 */
[----:B------:R-:W-:Y:S04]  /*2520*/  LDS.U8 R22, [UR4] ;  /* 0x00000004ff167984 */ /* 0x000fe80008000000 */
[----:B------:R-:W1:Y:S01]  /*2530*/  LDS.U8 R12, [R21+UR7] ;  /* 0x00000007150c7984 */ /* 0x000e620008000000 */
[----:B0-----:R-:W-:-:S03]  /*2540*/  LOP3.LUT R26, R26, R24, RZ, 0x3c, !PT ;  /* 0x000000181a1a7212 */ /* 0x001fc600078e3cff */
[----:B------:R-:W0:Y:S01]  /*2550*/  LDS.U8 R24, [UR4+-0x3] ;  /* 0xfffffd04ff187984 */ /* 0x000e220008000000 */
[----:B-1----:R-:W-:Y:S02]  /*2560*/  LOP3.LUT R27, R29, R12, RZ, 0x3c, !PT ;  /* 0x0000000c1d1b7212 */ /* 0x002fe400078e3cff */
[-CC-:B------:R-:W-:Y:S02]  /*2570*/  LOP3.LUT R29, R8, R13.reuse, R14.reuse, 0x96, !PT ;  /* 0x0000000d081d7212 */ /* 0x180fe400078e960e */
[----:B------:R-:W-:Y:S02]  /*2580*/  LOP3.LUT R8, R26, R13, R14, 0x96, !PT ;  /* 0x0000000d1a087212 */ /* 0x000fe400078e960e */
[-CC-:B------:R-:W-:Y:S02]  /*2590*/  LOP3.LUT R27, R27, R11.reuse, R18.reuse, 0x96, !PT ;  /* 0x0000000b1b1b7212 */ /* 0x180fe400078e9612 */
[----:B------:R-:W-:Y:S02]  /*25a0*/  LOP3.LUT R8, R8, R11, R18, 0x96, !PT ;  /* 0x0000000b08087212 */ /* 0x000fe400078e9612 */
[----:B------:R-:W-:-:S02]  /*25b0*/  LOP3.LUT R14, R27, R10, R14, 0x96, !PT ;  /* 0x0000000a1b0e7212 */ /* 0x000fc400078e960e */
[----:B0-----:R-:W-:Y:S02]  /*25c0*/  LOP3.LUT R17, R17, R24, RZ, 0x3c, !PT ;  /* 0x0000001811117212 */ /* 0x001fe400078e3cff */
[----:B------:R-:W0:Y:S01]  /*25d0*/  LDS.U8 R24, [UR4+-0x1] ;  /* 0xffffff04ff187984 */ /* 0x000e220008000000 */
[----:B------:R-:W-:Y:S01]  /*25e0*/  UIADD3 UR4, UPT, UPT, UR4, -0x10, URZ ;  /* 0xfffffff004047890 */ /* 0x000fe2000fffe0ff */
[----:B0-----:R-:W-:Y:S02]  /*25f0*/  LOP3.LUT R23, R23, R24, RZ, 0x3c, !PT ;  /* 0x0000001817177212 */ /* 0x001fe400078e3cff */
[----:B------:R-:W0:Y:S02]  /*2600*/  LDS.U8 R24, [R28+UR8] ;  /* 0x000000081c187984 */ /* 0x000e240008000000 */
[----:B------:R-:W-:Y:S02]  /*2610*/  LOP3.LUT R12, R23, 0xff, R17, 0x48, !PT ;  /* 0x000000ff170c7812 */ /* 0x000fe400078e4811 */
[----:B0-----:R-:W-:-:S03]  /*2620*/  LOP3.LUT R24, R24, R22, RZ, 0x3c, !PT ;  /* 0x0000001618187212 */ /* 0x001fc600078e3cff */
[----:B------:R0:W1:Y:S01]  /*2630*/  LDS.U8 R22, [R12+UR7] ;  /* 0x000000070c167984 */ /* 0x0000620008000000 */
[----:B------:R-:W-:-:S05]  /*2640*/  LOP3.LUT R28, R24, 0xff, R20, 0x48, !PT ;  /* 0x000000ff181c7812 */ /* 0x000fca00078e4814 */
[----:B------:R-:W2:Y:S01]  /*2650*/  LDS.U8 R21, [R28+UR7] ;  /* 0x000000071c157984 */ /* 0x000ea20008000000 */
[----:B0-----:R-:W-:-:S03]  /*2660*/  LOP3.LUT R12, R29, R16, R18, 0x96, !PT ;  /* 0x000000101d0c7212 */ /* 0x001fc600078e9612 */
[----:B-1----:R-:W0:Y:S04]  /*2670*/  LDS.U8 R22, [R22+UR7] ;  /* 0x0000000716167984 */ /* 0x002e280008000000 */
[----:B--2---:R-:W1:Y:S01]  /*2680*/  LDS.U8 R21, [R21+UR7] ;  /* 0x0000000715157984 */ /* 0x004e620008000000 */
[--C-:B0-----:R-:W-:Y:S02]  /*2690*/  LOP3.LUT R10, R17, 0xff, R22.reuse, 0x48, !PT ;  /* 0x000000ff110a7812 */ /* 0x101fe400078e4816 */
[----:B------:R-:W-:-:S03]  /*26a0*/  LOP3.LUT R11, R23, 0xff, R22, 0x48, !PT ;  /* 0x000000ff170b7812 */ /* 0x000fc600078e4816 */
[----:B------:R-:W-:Y:S01]  /*26b0*/  LDS.U8 R13, [R10+UR7] ;  /* 0x000000070a0d7984 */ /* 0x000fe20008000000 */
[----:B-1----:R-:W-:-:S03]  /*26c0*/  LOP3.LUT R18, R20, 0xff, R21, 0x48, !PT ;  /* 0x000000ff14127812 */ /* 0x002fc600078e4815 */
[----:B------:R-:W-:Y:S04]  /*26d0*/  LDS.U8 R27, [R11+UR5] ;  /* 0x000000050b1b7984 */ /* 0x000fe80008000000 */
[----:B------:R-:W0:Y:S04]  /*26e0*/  LDS.U8 R16, [R18+UR5] ;  /* 0x0000000512107984 */ /* 0x000e280008000000 */
[----:B------:R-:W1:Y:S04]  /*26f0*/  LDS.U8 R26, [R18+UR7] ;  /* 0x00000007121a7984 */ /* 0x000e680008000000 */
[----:B------:R2:W-:Y:S01]  /*2700*/  LDS.U8 R28, [R10+UR5] ;  /* 0x000000050a1c7984 */ /* 0x0005e20008000000 */
[----:B0-----:R-:W-:-:S02]  /*2710*/  LOP3.LUT R13, R16, R13, RZ, 0x3c, !PT ;  /* 0x0000000d100d7212 */ /* 0x001fc400078e3cff */
[----:B-1----:R-:W-:Y:S02]  /*2720*/  LOP3.LUT R16, R26, R27, RZ, 0x3c, !PT ;  /* 0x0000001b1a107212 */ /* 0x002fe400078e3cff */
[--C-:B------:R-:W-:Y:S01]  /*2730*/  LOP3.LUT R27, R24, 0xff, R21.reuse, 0x48, !PT ;  /* 0x000000ff181b7812 */ /* 0x100fe200078e4815 */
[----:B------:R0:W-:Y:S01]  /*2740*/  LDS.U8 R26, [R11+UR7] ;  /* 0x000000070b1a7984 */ /* 0x0001e20008000000 */
[--C-:B------:R-:W-:Y:S02]  /*2750*/  LOP3.LUT R16, R16, R17, R22.reuse, 0x96, !PT ;  /* 0x0000001110107212 */ /* 0x100fe400078e9616 */
[----:B------:R-:W-:Y:S01]  /*2760*/  LOP3.LUT R13, R13, R23, R22, 0x96, !PT ;  /* 0x000000170d0d7212 */ /* 0x000fe200078e9616 */
[----:B------:R-:W1:Y:S01]  /*2770*/  LDS.U8 R29, [R27+UR5] ;  /* 0x000000051b1d7984 */ /* 0x000e620008000000 */
[----:B--2---:R-:W-:-:S03]  /*2780*/  LOP3.LUT R10, R16, R24, R21, 0x96, !PT ;  /* 0x00000018100a7212 */ /* 0x004fc600078e9615 */
[----:B------:R-:W2:Y:S01]  /*2790*/  LDS.U8 R27, [R27+UR7] ;  /* 0x000000071b1b7984 */ /* 0x000ea20008000000 */
[----:B0-----:R-:W-:Y:S02]  /*27a0*/  PRMT R11, R0, 0x7610, R11 ;  /* 0x00007610000b7816 */ /* 0x001fe4000000000b */
[----:B------:R-:W-:Y:S02]  /*27b0*/  PRMT R0, R10, 0x7610, R0 ;  /* 0x000076100a007816 */ /* 0x000fe40000000000 */
[----:B-1----:R-:W-:Y:S02]  /*27c0*/  LOP3.LUT R26, R26, R29, RZ, 0x3c, !PT ;  /* 0x0000001d1a1a7212 */ /* 0x002fe400078e3cff */
[----:B--2---:R-:W-:Y:S02]  /*27d0*/  LOP3.LUT R28, R28, R27, RZ, 0x3c, !PT ;  /* 0x0000001b1c1c7212 */ /* 0x004fe400078e3cff */
[----:B------:R-:W-:Y:S02]  /*27e0*/  LOP3.LUT R26, R26, R17, R22, 0x96, !PT ;  /* 0x000000111a1a7212 */ /* 0x000fe400078e9616 */
[----:B------:R-:W-:-:S02]  /*27f0*/  LOP3.LUT R28, R28, R20, R21, 0x96, !PT ;  /* 0x000000141c1c7212 */ /* 0x000fc400078e9615 */
[--C-:B------:R-:W-:Y:S02]  /*2800*/  LOP3.LUT R17, R13, R24, R21.reuse, 0x96, !PT ;  /* 0x000000180d117212 */ /* 0x100fe400078e9615 */
[----:B------:R-:W-:Y:S02]  /*2810*/  LOP3.LUT R23, R28, R23, R22, 0x96, !PT ;  /* 0x000000171c177212 */ /* 0x000fe400078e9616 */
[----:B------:R-:W-:Y:S02]  /*2820*/  PRMT R28, R5, 0x7610, R28 ;  /* 0x00007610051c7816 */ /* 0x000fe4000000001c */
[----:B------:R-:W-:Y:S02]  /*2830*/  LOP3.LUT R13, R26, R20, R21, 0x96, !PT ;  /* 0x000000141a0d7212 */ /* 0x000fe400078e9615 */
[----:B------:R-:W-:Y:S02]  /*2840*/  PRMT R5, R7, 0x7610, R5 ;  /* 0x0000761007057816 */ /* 0x000fe40000000005 */
[----:B------:R-:W-:-:S02]  /*2850*/  PRMT R27, R6, 0x7610, R27 ;  /* 0x00007610061b7816 */ /* 0x000fc4000000001b */
[----:B------:R-:W-:Y:S01]  /*2860*/  PRMT R22, R14, 0x7610, R22 ;  /* 0x000076100e167816 */ /* 0x000fe20000000016 */
[----:B------:R-:W-:Y:S06]  /*2870*/  BRA.U UP0, `(.L_x_85) ;  /* 0xfffffff100d87547 */ /* 0x000fec000b83ffff */
        /* <DEDUP_REMOVED lines=10> */
[----:B------:R-:W-:Y:S02]  /*2920*/  LOP3.LUT R25, R25, 0xff, RZ, 0xc0, !PT ;  /* 0x000000ff19197812 */ /* 0x000fe400078ec0ff */
[----:B------:R-:W-:Y:S02]  /*2930*/  LOP3.LUT R23, R23, 0xff, RZ, 0xc0, !PT ;  /* 0x000000ff17177812 */ /* 0x000fe400078ec0ff */
[----:B------:R-:W-:Y:S01]  /*2940*/  LOP3.LUT R26, R19, 0xff, RZ, 0xc0, !PT ;  /* 0x000000ff131a7812 */ /* 0x000fe200078ec0ff */
[----:B0-----:R-:W-:Y:S01]  /*2950*/  ULEA UR6, UR5, UR4, 0x18 ;  /* 0x0000000405067291 */ /* 0x001fe2000f8ec0ff */
[----:B------:R-:W-:Y:S01]  /*2960*/  LOP3.LUT R12, R12, 0xff, RZ, 0xc0, !PT ;  /* 0x000000ff0c0c7812 */ /* 0x000fe200078ec0ff */
[----:B------:R-:W-:Y:S01]  /*2970*/  UIADD3 UR4, UPT, UPT, UR4, 0x200, URZ ;  /* 0x0000020004047890 */ /* 0x000fe2000fffe0ff */
[----:B------:R-:W-:-:S02]  /*2980*/  LOP3.LUT R28, R28, 0xff, RZ, 0xc0, !PT ;  /* 0x000000ff1c1c7812 */ /* 0x000fc400078ec0ff */
[----:B------:R-:W-:Y:S01]  /*2990*/  LOP3.LUT R27, R27, 0xff, RZ, 0xc0, !PT ;  /* 0x000000ff1b1b7812 */ /* 0x000fe200078ec0ff */
[----:B------:R-:W-:-:S03]  /*29a0*/  ULEA UR4, UR5, UR4, 0x18 ;  /* 0x0000000405047291 */ /* 0x000fc6000f8ec0ff */
[----:B------:R-:W-:Y:S04]  /*29b0*/  LDS.U8 R5, [UR6+0x503] ;  /* 0x00050306ff057984 */ /* 0x000fe80008000000 */
[----:B------:R-:W-:Y:S04]  /*29c0*/  LDS.U8 R10, [UR6+0x500] ;  /* 0x00050006ff0a7984 */ /* 0x000fe80008000000 */
[----:B------:R-:W0:Y:S04]  /*29d0*/  LDS.U8 R18, [R18+UR4] ;  /* 0x0000000412127984 */ /* 0x000e280008000000 */
[----:B------:R-:W-:Y:S04]  /*29e0*/  LDS.U8 R6, [UR6+0x504] ;  /* 0x00050406ff067984 */ /* 0x000fe80008000000 */
[----:B------:R-:W1:Y:S04]  /*29f0*/  LDS.U8 R20, [R20+UR4] ;  /* 0x0000000414147984 */ /* 0x000e680008000000 */
[----:B------:R-:W2:Y:S04]  /*2a00*/  LDS.U8 R15, [R15+UR4] ;  /* 0x000000040f0f7984 */ /* 0x000ea80008000000 */
[----:B------:R-:W-:Y:S04]  /*2a10*/  LDS.U8 R9, [R22+UR4] ;  /* 0x0000000416097984 */ /* 0x000fe80008000000 */
[----:B------:R-:W3:Y:S04]  /*2a20*/  LDS.U8 R14, [UR6+0x507] ;  /* 0x00050706ff0e7984 */ /* 0x000ee80008000000 */
[----:B------:R-:W-:Y:S04]  /*2a30*/  LDS.U8 R0, [UR6+0x501] ;  /* 0x00050106ff007984 */ /* 0x000fe80008000000 */
[----:B------:R-:W-:Y:S04]  /*2a40*/  LDS.U8 R7, [UR6+0x505] ;  /* 0x00050506ff077984 */ /* 0x000fe80008000000 */
[----:B------:R-:W4:Y:S04]  /*2a50*/  LDS.U8 R21, [R21+UR4] ;  /* 0x0000000415157984 */ /* 0x000f280008000000 */
[----:B------:R-:W5:Y:S04]  /*2a60*/  LDS.U8 R16, [R16+UR4] ;  /* 0x0000000410107984 */ /* 0x000f680008000000 */
[----:B------:R1:W-:Y:S01]  /*2a70*/  LDS.U8 R8, [R24+UR4] ;  /* 0x0000000418087984 */ /* 0x0003e20008000000 */
[----:B0-----:R-:W-:-:S02]  /*2a80*/  LOP3.LUT R5, R18, R5, RZ, 0x3c, !PT ;  /* 0x0000000512057212 */ /* 0x001fc400078e3cff */
[----:B------:R-:W-:Y:S01]  /*2a90*/  LOP3.LUT R18, R17, 0xff, RZ, 0xc0, !PT ;  /* 0x000000ff11127812 */ /* 0x000fe200078ec0ff */
[----:B------:R-:W0:Y:S01]  /*2aa0*/  LDS.U8 R13, [UR6+0x506] ;  /* 0x00050606ff0d7984 */ /* 0x000e220008000000 */
[----:B-1----:R-:W-:-:S03]  /*2ab0*/  LOP3.LUT R24, R11, 0xff, RZ, 0xc0, !PT ;  /* 0x000000ff0b187812 */ /* 0x002fc600078ec0ff */
[----:B------:R-:W-:Y:S01]  /*2ac0*/  LDS.U8 R4, [UR6+0x502] ;  /* 0x00050206ff047984 */ /* 0x000fe20008000000 */
[----:B------:R-:W-:Y:S02]  /*2ad0*/  LOP3.LUT R10, R20, R10, RZ, 0x3c, !PT ;  /* 0x0000000a140a7212 */ /* 0x000fe400078e3cff */
[----:B--2---:R-:W-:Y:S01]  /*2ae0*/  LOP3.LUT R6, R15, R6, RZ, 0x3c, !PT ;  /* 0x000000060f067212 */ /* 0x004fe200078e3cff */
[----:B------:R-:W1:Y:S04]  /*2af0*/  LDS.U8 R29, [R29+UR4] ;  /* 0x000000041d1d7984 */ /* 0x000e680008000000 */
[----:B------:R-:W-:Y:S01]  /*2b00*/  LDS.U8 R20, [UR6+0x509] ;  /* 0x00050906ff147984 */ /* 0x000fe20008000000 */
[----:B---3--:R-:W-:-:S03]  /*2b10*/  LOP3.LUT R9, R9, R14, RZ, 0x3c, !PT ;  /* 0x0000000e09097212 */ /* 0x008fc600078e3cff */
[----:B------:R-:W-:Y:S04]  /*2b20*/  LDS.U8 R22, [UR6+0x50b] ;  /* 0x00050b06ff167984 */ /* 0x000fe80008000000 */
[----:B------:R-:W2:Y:S04]  /*2b30*/  LDS.U8 R25, [R25+UR4] ;  /* 0x0000000419197984 */ /* 0x000ea80008000000 */
[----:B------:R-:W3:Y:S01]  /*2b40*/  LDS.U8 R23, [R23+UR4] ;  /* 0x0000000417177984 */ /* 0x000ee20008000000 */
[----:B----4-:R-:W-:-:S03]  /*2b50*/  LOP3.LUT R0, R21, R0, RZ, 0x3c, !PT ;  /* 0x0000000015007212 */ /* 0x010fc600078e3cff */
[----:B------:R-:W-:Y:S01]  /*2b60*/  LDS.U8 R14, [R28+UR4] ;  /* 0x000000041c0e7984 */ /* 0x000fe20008000000 */
[----:B-----5:R-:W-:-:S03]  /*2b70*/  LOP3.LUT R7, R16, R7, RZ, 0x3c, !PT ;  /* 0x0000000710077212 */ /* 0x020fc600078e3cff */
[----:B------:R-:W4:Y:S04]  /*2b80*/  LDS.U8 R15, [UR6+0x50f] ;  /* 0x00050f06ff0f7984 */ /* 0x000f280008000000 */
[----:B------:R-:W-:Y:S01]  /*2b90*/  LDS.U8 R19, [UR6+0x508] ;  /* 0x00050806ff137984 */ /* 0x000fe20008000000 */
[----:B0-----:R-:W-:-:S03]  /*2ba0*/  LOP3.LUT R8, R8, R13, RZ, 0x3c, !PT ;  /* 0x0000000d08087212 */ /* 0x001fc600078e3cff */
[----:B------:R-:W-:Y:S04]  /*2bb0*/  LDS.U8 R21, [UR6+0x50a] ;  /* 0x00050a06ff157984 */ /* 0x000fe80008000000 */
[----:B------:R-:W-:Y:S04]  /*2bc0*/  LDS.U8 R17, [UR6+0x50c] ;  /* 0x00050c06ff117984 */ /* 0x000fe80008000000 */
[----:B------:R-:W-:Y:S01]  /*2bd0*/  LDS.U8 R11, [UR6+0x50d] ;  /* 0x00050d06ff0b7984 */ /* 0x000fe20008000000 */
[----:B-1----:R-:W-:Y:S02]  /*2be0*/  LOP3.LUT R4, R29, R4, RZ, 0x3c, !PT ;  /* 0x000000041d047212 */ /* 0x002fe400078e3cff */
[----:B------:R-:W-:Y:S01]  /*2bf0*/  PRMT R29, R8, 0x7610, R29 ;  /* 0x00007610081d7816 */ /* 0x000fe2000000001d */
[----:B------:R-:W0:Y:S04]  /*2c00*/  LDS.U8 R26, [R26+UR4] ;  /* 0x000000041a1a7984 */ /* 0x000e280008000000 */
[----:B------:R-:W1:Y:S04]  /*2c10*/  LDS.U8 R24, [R24+UR4] ;  /* 0x0000000418187984 */ /* 0x000e680008000000 */
[----:B------:R-:W5:Y:S01]  /*2c20*/  LDS.U8 R18, [R18+UR4] ;  /* 0x0000000412127984 */ /* 0x000f620008000000 */
[----:B--2---:R-:W-:-:S02]  /*2c30*/  LOP3.LUT R20, R25, R20, RZ, 0x3c, !PT ;  /* 0x0000001419147212 */ /* 0x004fc400078e3cff */
[----:B------:R-:W-:Y:S01]  /*2c40*/  PRMT R25, R4, 0x7610, R25 ;  /* 0x0000761004197816 */ /* 0x000fe20000000019 */
[----:B------:R-:W2:Y:S01]  /*2c50*/  LDS.U8 R12, [R12+UR4] ;  /* 0x000000040c0c7984 */ /* 0x000ea20008000000 */
[----:B---3--:R-:W-:Y:S02]  /*2c60*/  LOP3.LUT R22, R23, R22, RZ, 0x3c, !PT ;  /* 0x0000001617167212 */ /* 0x008fe400078e3cff */
[----:B------:R-:W-:Y:S01]  /*2c70*/  PRMT R23, R0, 0x7610, R23 ;  /* 0x0000761000177816 */ /* 0x000fe20000000017 */
[----:B------:R3:W-:Y:S04]  /*2c80*/  LDS.U8 R13, [R27+UR4] ;  /* 0x000000041b0d7984 */ /* 0x0007e80008000000 */
[----:B------:R-:W2:Y:S01]  /*2c90*/  LDS.U8 R16, [UR6+0x50e] ;  /* 0x00050e06ff107984 */ /* 0x000ea20008000000 */
[----:B----4-:R-:W-:-:S02]  /*2ca0*/  LOP3.LUT R14, R14, R15, RZ, 0x3c, !PT ;  /* 0x0000000f0e0e7212 */ /* 0x010fc400078e3cff */
[----:B------:R-:W-:Y:S02]  /*2cb0*/  PRMT R15, R10, 0x7610, R15 ;  /* 0x000076100a0f7816 */ /* 0x000fe4000000000f */
[----:B---3--:R-:W-:Y:S02]  /*2cc0*/  PRMT R27, R6, 0x7610, R27 ;  /* 0x00007610061b7816 */ /* 0x008fe4000000001b */
[----:B0-----:R-:W-:Y:S02]  /*2cd0*/  LOP3.LUT R19, R26, R19, RZ, 0x3c, !PT ;  /* 0x000000131a137212 */ /* 0x001fe400078e3cff */
[----:B-1----:R-:W-:Y:S02]  /*2ce0*/  LOP3.LUT R21, R24, R21, RZ, 0x3c, !PT ;  /* 0x0000001518157212 */ /* 0x002fe400078e3cff */
[----:B-----5:R-:W-:Y:S02]  /*2cf0*/  LOP3.LUT R17, R18, R17, RZ, 0x3c, !PT ;  /* 0x0000001112117212 */ /* 0x020fe400078e3cff */
[----:B--2---:R-:W-:-:S02]  /*2d00*/  LOP3.LUT R11, R12, R11, RZ, 0x3c, !PT ;  /* 0x0000000b0c0b7212 */ /* 0x004fc400078e3cff */
[----:B------:R-:W-:-:S07]  /*2d10*/  LOP3.LUT R13, R13, R16, RZ, 0x3c, !PT ;  /* 0x000000100d0d7212 */ /* 0x000fce00078e3cff */
.L_x_84:
[----:B------:R-:W-:Y:S05]  /*2d20*/  BSYNC.RECONVERGENT B0 ;  /* 0x0000000000007941 */ /* 0x000fea0003800200 */
.L_x_83:
[----:B------:R-:W-:Y:S06]  /*2d30*/  BAR.SYNC.DEFER_BLOCKING 0x0 ;  /* 0x0000000000007b1d */ /* 0x000fec0000010000 */
[----:B------:R-:W-:Y:S05]  /*2d40*/  @P0 EXIT ;  /* 0x000000000000094d */ /* 0x000fea0003800000 */
[----:B-----5:R-:W-:Y:S04]  /*2d50*/  STG.E.U8 desc[UR20][R2.64], R15 ;  /* 0x0000000f02007986 */ /* 0x020fe8000c101114 */
        /* <DEDUP_REMOVED lines=16> */
.L_x_86:
        /* <DEDUP_REMOVED lines=10> */
.L_x_107:


//--------------------- .text._Z3AESPcS_jS_S_S_S_ --------------------------
	.section	.text._Z3AESPcS_jS_S_S_S_,"ax",@progbits
	.align	128
        .global         _Z3AESPcS_jS_S_S_S_
        .type           _Z3AESPcS_jS_S_S_S_,@function
        .size           _Z3AESPcS_jS_S_S_S_,(.L_x_108 - _Z3AESPcS_jS_S_S_S_)
        .other          _Z3AESPcS_jS_S_S_S_,@"STO_CUDA_ENTRY STV_DEFAULT"
_Z3AESPcS_jS_S_S_S_:
.text._Z3AESPcS_jS_S_S_S_:
        /* <DEDUP_REMOVED lines=19> */
[----:B------:R-:W0:Y:S03]  /*0130*/  LDCU.64 UR6, c[0x0][0x398] ;  /* 0x00007300ff0677ac */ /* 0x000e260008000a00 */
[----:B------:R-:W5:Y:S01]  /*0140*/  LDG.E.U8 R22, desc[UR22][R10.64+0x2] ;  /* 0x000002160a167981 */ /* 0x000f62000c1e1100 */
[----:B------:R-:W0:Y:S01]  /*0150*/  LDC.64 R6, c[0x0][0x3b0] ;  /* 0x0000ec00ff067b82 */ /* 0x000e220000000a00 */
[----:B------:R-:W5:Y:S02]  /*0160*/  LDCU.64 UR20, c[0x0][0x3b0] ;  /* 0x00007600ff1477ac */ /* 0x000f640008000a00 */
[----:B------:R-:W5:Y:S04]  /*0170*/  LDG.E.U8 R28, desc[UR22][R10.64+0x3] ;  /* 0x000003160a1c7981 */ /* 0x000f68000c1e1100 */
[----:B------:R-:W5:Y:S04]  /*0180*/  LDG.E.U8 R18, desc[UR22][R10.64+0x4] ;  /* 0x000004160a127981 */ /* 0x000f68000c1e1100 */
[----:B------:R-:W5:Y:S04]  /*0190*/  LDG.E.U8 R13, desc[UR22][R10.64+0x7] ;  /* 0x000007160a0d7981 */ /* 0x000f68000c1e1100 */
[----:B-1----:R-:W5:Y:S01]  /*01a0*/  LDG.E.U8 R12, desc[UR22][R2.64] ;  /* 0x00000016020c7981 */ /* 0x002f62000c1e1100 */
[----:B--2---:R-:W-:-:S03]  /*01b0*/  ULEA UR5, UR8, UR4, 0x18 ;  /* 0x0000000408057291 */ /* 0x004fc6000f8ec0ff */
[----:B------:R-:W2:Y:S04]  /*01c0*/  LDG.E.U8 R19, desc[UR22][R10.64+0x5] ;  /* 0x000005160a137981 */ /* 0x000ea8000c1e1100 */
        /* <DEDUP_REMOVED lines=12> */
[----:B0-----:R-:W3:Y:S04]  /*0290*/  LDG.E.U8 R2, desc[UR22][R6.64+0x1] ;  /* 0x0000011606027981 */ /* 0x001ee8000c1e1100 */
[----:B------:R-:W3:Y:S04]  /*02a0*/  LDG.E.U8 R3, desc[UR22][R6.64+0x2] ;  /* 0x0000021606037981 */ /* 0x000ee8000c1e1100 */
[----:B------:R-:W3:Y:S04]  /*02b0*/  LDG.E.U8 R29, desc[UR22][R6.64] ;  /* 0x00000016061d7981 */ /* 0x000ee8000c1e1100 */
[----:B----4-:R-:W-:Y:S04]  /*02c0*/  STS.U8 [UR5], R20 ;  /* 0x00000014ff007988 */ /* 0x010fe80008000005 */
[----:B-----5:R-:W-:Y:S04]  /*02d0*/  STS.U8 [UR5+0x1], R21 ;  /* 0x00000115ff007988 */ /* 0x020fe80008000005 */
[----:B------:R0:W-:Y:S04]  /*02e0*/  STS.U8 [UR5+0x2], R22 ;  /* 0x00000216ff007988 */ /* 0x0001e80008000005 */
[----:B------:R1:W-:Y:S04]  /*02f0*/  STS.U8 [UR5+0x3], R28 ;  /* 0x0000031cff007988 */ /* 0x0003e80008000005 */
[----:B0-----:R-:W4:Y:S04]  /*0300*/  LDG.E.U8 R22, desc[UR22][R4.64+0x4] ;  /* 0x0000041604167981 */ /* 0x001f28000c1e1100 */
[----:B------:R-:W5:Y:S04]  /*0310*/  LDG.E.U8 R21, desc[UR22][R4.64+0x5] ;  /* 0x0000051604157981 */ /* 0x000f68000c1e1100 */
[----:B------:R-:W5:Y:S04]  /*0320*/  LDG.E.U8 R20, desc[UR22][R4.64+0x6] ;  /* 0x0000061604147981 */ /* 0x000f68000c1e1100 */
[----:B-1----:R-:W5:Y:S04]  /*0330*/  LDG.E.U8 R28, desc[UR22][R4.64+0x7] ;  /* 0x00000716041c7981 */ /* 0x002f68000c1e1100 */
[----:B------:R-:W-:Y:S04]  /*0340*/  STS.U8 [UR5+0x4], R18 ;  /* 0x00000412ff007988 */ /* 0x000fe80008000005 */
[----:B------:R0:W-:Y:S04]  /*0350*/  STS.U8 [UR5+0x7], R13 ;  /* 0x0000070dff007988 */ /* 0x0001e80008000005 */
[----:B------:R-:W5:Y:S04]  /*0360*/  LDG.E.U8 R4, desc[UR22][R6.64+0x4] ;  /* 0x0000041606047981 */ /* 0x000f68000c1e1100 */
[----:B------:R-:W5:Y:S04]  /*0370*/  LDG.E.U8 R5, desc[UR22][R6.64+0x5] ;  /* 0x0000051606057981 */ /* 0x000f68000c1e1100 */
[----:B------:R1:W-:Y:S04]  /*0380*/  STS.U8 [UR5+0x100], R12 ;  /* 0x0001000cff007988 */ /* 0x0003e80008000005 */
[----:B0-----:R-:W5:Y:S04]  /*0390*/  LDG.E.U8 R13, desc[UR22][R6.64+0x3] ;  /* 0x00000316060d7981 */ /* 0x001f68000c1e1100 */
[----:B------:R-:W5:Y:S04]  /*03a0*/  LDG.E.U8 R18, desc[UR22][R6.64+0x6] ;  /* 0x0000061606127981 */ /* 0x000f68000c1e1100 */
[----:B-1----:R0:W5:Y:S01]  /*03b0*/  LDG.E.U8 R12, desc[UR22][R6.64+0x7] ;  /* 0x00000716060c7981 */ /* 0x002162000c1e1100 */
[----:B------:R-:W-:-:S02]  /*03c0*/  UIADD3 UR13, UP0, UPT, UR16, 0x3, URZ ;  /* 0x00000003100d7890 */ /* 0x000fc4000ff1e0ff */
[----:B------:R-:W-:Y:S02]  /*03d0*/  UIADD3 UR11, UP1, UPT, UR18, 0x3, URZ ;  /* 0x00000003120b7890 */ /* 0x000fe4000ff3e0ff */
[----:B------:R-:W-:Y:S02]  /*03e0*/  UIADD3 UR13, UP2, UPT, UR13, 0x8, URZ ;  /* 0x000000080d0d7890 */ /* 0x000fe4000ff5e0ff */
[----:B------:R-:W-:Y:S02]  /*03f0*/  UIADD3 UR11, UP3, UPT, UR11, 0x8, URZ ;  /* 0x000000080b0b7890 */ /* 0x000fe4000ff7e0ff */
[----:B------:R-:W-:Y:S02]  /*0400*/  UIADD3.X UR14, UPT, UPT, URZ, URZ, UR17, UP2, UP0 ;  /* 0x000000ffff0e7290 */ /* 0x000fe400097e0411 */
[----:B------:R-:W-:Y:S02]  /*0410*/  UIADD3.X UR12, UPT, UPT, URZ, URZ, UR19, UP3, UP1 ;  /* 0x000000ffff0c7290 */ /* 0x000fe40009fe2413 */
[----:B------:R-:W-:-:S02]  /*0420*/  UIADD3 UR15, UP0, UPT, UR6, 0x3, URZ ;  /* 0x00000003060f7890 */ /* 0x000fc4000ff1e0ff */
[----:B------:R-:W-:Y:S02]  /*0430*/  UIADD3 UR9, UP1, UPT, UR20, 0x3, URZ ;  /* 0x0000000314097890 */ /* 0x000fe4000ff3e0ff */
[----:B------:R-:W-:Y:S02]  /*0440*/  UIADD3 UR15, UP2, UPT, UR15, 0x8, URZ ;  /* 0x000000080f0f7890 */ /* 0x000fe4000ff5e0ff */
[----:B------:R-:W-:Y:S02]  /*0450*/  UIADD3 UR9, UP3, UPT, UR9, 0x8, URZ ;  /* 0x0000000809097890 */ /* 0x000fe4000ff7e0ff */
[----:B------:R-:W-:Y:S02]  /*0460*/  UIADD3.X UR16, UPT, UPT, URZ, URZ, UR7, UP2, UP0 ;  /* 0x000000ffff107290 */ /* 0x000fe400097e0407 */
[----:B------:R-:W-:Y:S02]  /*0470*/  UIADD3.X UR10, UPT, UPT, URZ, URZ, UR21, UP3, UP1 ;  /* 0x000000ffff0a7290 */ /* 0x000fe40009fe2415 */
[----:B------:R-:W-:-:S02]  /*0480*/  UIADD3 UR6, UPT, UPT, UR4, 0x100, URZ ;  /* 0x0000010004067890 */ /* 0x000fc4000fffe0ff */
[----:B------:R-:W-:Y:S02]  /*0490*/  UIADD3 UR7, UPT, UPT, UR4, 0x200, URZ ;  /* 0x0000020004077890 */ /* 0x000fe4000fffe0ff */
[----:B------:R-:W-:Y:S01]  /*04a0*/  UIADD3 UR4, UPT, UPT, UR4, 0x300, URZ ;  /* 0x0000030004047890 */ /* 0x000fe2000fffe0ff */
[----:B--2---:R1:W-:Y:S01]  /*04b0*/  STS.U8 [UR5+0x102], R10 ;  /* 0x0001020aff007988 */ /* 0x0043e20008000005 */
[----:B------:R-:W-:Y:S01]  /*04c0*/  ULEA UR6, UR8, UR6, 0x18 ;  /* 0x0000000608067291 */ /* 0x000fe2000f8ec0ff */
[----:B0-----:R-:W-:Y:S01]  /*04d0*/  IMAD.U32 R6, RZ, RZ, UR9 ;  /* 0x00000009ff067e24 */ /* 0x001fe2000f8e00ff */
[----:B------:R-:W-:Y:S01]  /*04e0*/  ULEA UR7, UR8, UR7, 0x18 ;  /* 0x0000000708077291 */ /* 0x000fe2000f8ec0ff */
[----:B------:R0:W-:Y:S01]  /*04f0*/  STS.U8 [UR5+0x103], R11 ;  /* 0x0001030bff007988 */ /* 0x0001e20008000005 */
[----:B------:R-:W-:Y:S01]  /*0500*/  ULEA UR4, UR8, UR4, 0x18 ;  /* 0x0000000408047291 */ /* 0x000fe2000f8ec0ff */
[----:B------:R-:W-:Y:S02]  /*0510*/  IMAD.U32 R7, RZ, RZ, UR10 ;  /* 0x0000000aff077e24 */ /* 0x000fe4000f8e00ff */
[----:B---3--:R2:W-:Y:S01]  /*0520*/  STS.U8 [UR5+0x301], R2 ;  /* 0x00030102ff007988 */ /* 0x0085e20008000005 */
[----:B-1----:R-:W-:-:S03]  /*0530*/  IMAD.U32 R10, RZ, RZ, UR15 ;  /* 0x0000000fff0a7e24 */ /* 0x002fc6000f8e00ff */
[----:B------:R1:W-:Y:S01]  /*0540*/  STS.U8 [UR5+0x302], R3 ;  /* 0x00030203ff007988 */ /* 0x0003e20008000005 */
[----:B0-----:R-:W-:Y:S02]  /*0550*/  IMAD.U32 R11, RZ, RZ, UR16 ;  /* 0x00000010ff0b7e24 */ /* 0x001fe4000f8e00ff */
[----:B--2---:R-:W-:Y:S01]  /*0560*/  IMAD.U32 R2, RZ, RZ, UR13 ;  /* 0x0000000dff027e24 */ /* 0x004fe2000f8e00ff */
[----:B------:R-:W-:Y:S01]  /*0570*/  STS.U8 [UR5+0x5], R19 ;  /* 0x00000513ff007988 */ /* 0x000fe20008000005 */
[----:B-1----:R-:W-:-:S03]  /*0580*/  IMAD.U32 R3, RZ, RZ, UR14 ;  /* 0x0000000eff037e24 */ /* 0x002fc6000f8e00ff */
[----:B------:R-:W-:Y:S01]  /*0590*/  STS.U8 [UR5+0x6], R17 ;  /* 0x00000611ff007988 */ /* 0x000fe20008000005 */
[----:B------:R-:W-:Y:S02]  /*05a0*/  UIADD3 UR6, UPT, UPT, UR6, 0xb, URZ ;  /* 0x0000000b06067890 */ /* 0x000fe4000fffe0ff */
[----:B------:R-:W-:Y:S01]  /*05b0*/  UIADD3 UR7, UPT, UPT, UR7, 0xb, URZ ;  /* 0x0000000b07077890 */ /* 0x000fe2000fffe0ff */
[----:B------:R-:W-:Y:S01]  /*05c0*/  STS.U8 [UR5+0x101], R9 ;  /* 0x00010109ff007988 */ /* 0x000fe20008000005 */
[----:B------:R-:W-:Y:S01]  /*05d0*/  UIADD3 UR4, UPT, UPT, UR4, 0xb, URZ ;  /* 0x0000000b04047890 */ /* 0x000fe2000fffe0ff */
[----:B------:R-:W-:Y:S02]  /*05e0*/  UMOV UR8, 0xf ;  /* 0x0000000f00087882 */ /* 0x000fe40000000000 */
        /* <DEDUP_REMOVED lines=9> */
[----:B----4-:R-:W-:Y:S04]  /*0680*/  STS.U8 [UR5+0x204], R22 ;  /* 0x00020416ff007988 */ /* 0x010fe80008000005 */
[----:B-----5:R-:W-:Y:S04]  /*0690*/  STS.U8 [UR5+0x205], R21 ;  /* 0x00020515ff007988 */ /* 0x020fe80008000005 */
[----:B------:R-:W-:Y:S04]  /*06a0*/  STS.U8 [UR5+0x206], R20 ;  /* 0x00020614ff007988 */ /* 0x000fe80008000005 */
[----:B------:R-:W-:Y:S04]  /*06b0*/  STS.U8 [UR5+0x207], R28 ;  /* 0x0002071cff007988 */ /* 0x000fe80008000005 */
[----:B------:R0:W-:Y:S04]  /*06c0*/  STS.U8 [UR5+0x304], R4 ;  /* 0x00030404ff007988 */ /* 0x0001e80008000005 */
[----:B------:R1:W-:Y:S01]  /*06d0*/  STS.U8 [UR5+0x305], R5 ;  /* 0x00030505ff007988 */ /* 0x0003e20008000005 */
[----:B0-----:R-:W-:-:S02]  /*06e0*/  IMAD.U32 R4, RZ, RZ, UR11 ;  /* 0x0000000bff047e24 */ /* 0x001fc4000f8e00ff */
[----:B-1----:R-:W-:Y:S01]  /*06f0*/  IMAD.U32 R5, RZ, RZ, UR12 ;  /* 0x0000000cff057e24 */ /* 0x002fe2000f8e00ff */
[----:B------:R0:W-:Y:S04]  /*0700*/  STS.U8 [UR5+0x303], R13 ;  /* 0x0003030dff007988 */ /* 0x0001e80008000005 */
[----:B------:R0:W-:Y:S04]  /*0710*/  STS.U8 [UR5+0x306], R18 ;  /* 0x00030612ff007988 */ /* 0x0001e80008000005 */
[----:B------:R0:W-:Y:S01]  /*0720*/  STS.U8 [UR5+0x307], R12 ;  /* 0x0003070cff007988 */ /* 0x0001e20008000005 */
[----:B------:R-:W-:-:S12]  /*0730*/  UIADD3 UR5, UPT, UPT, UR5, 0xb, URZ ;  /* 0x0000000b05057890 */ /* 0x000fd8000fffe0ff */
.L_x_90:
[----:B-1----:R-:W2:Y:S04]  /*0740*/  LDG.E.U8 R26, desc[UR22][R10.64+-0x3] ;  /* 0xfffffd160a1a7981 */ /* 0x002ea8000c1e1100 */
[----:B------:R-:W3:Y:S04]  /*0750*/  LDG.E.U8 R9, desc[UR22][R2.64+-0x3] ;  /* 0xfffffd1602097981 */ /* 0x000ee8000c1e1100 */
[----:B0-----:R-:W4:Y:S04]  /*0760*/  LDG.E.U8 R12, desc[UR22][R4.64+-0x3] ;  /* 0xfffffd16040c7981 */ /* 0x001f28000c1e1100 */
        /* <DEDUP_REMOVED lines=13> */
[----:B--2---:R-:W-:Y:S04]  /*0840*/  STS.U8 [UR5+-0x3], R26 ;  /* 0xfffffd1aff007988 */ /* 0x004fe80008000005 */
[----:B---3--:R0:W-:Y:S04]  /*0850*/  STS.U8 [UR6+-0x3], R9 ;  /* 0xfffffd09ff007988 */ /* 0x0081e80008000006 */
[----:B----4-:R1:W-:Y:S04]  /*0860*/  STS.U8 [UR7+-0x3], R12 ;  /* 0xfffffd0cff007988 */ /* 0x0103e80008000007 */
[----:B0-----:R-:W2:Y:S04]  /*0870*/  LDG.E.U8 R9, desc[UR22][R10.64+0x1] ;  /* 0x000001160a097981 */ /* 0x001ea8000c1e1100 */
[----:B-----5:R0:W-:Y:S04]  /*0880*/  STS.U8 [UR4+-0x3], R13 ;  /* 0xfffffd0dff007988 */ /* 0x0201e80008000004 */
[----:B-1----:R-:W3:Y:S04]  /*0890*/  LDG.E.U8 R12, desc[UR22][R2.64+0x1] ;  /* 0x00000116020c7981 */ /* 0x002ee8000c1e1100 */
[----:B------:R1:W-:Y:S04]  /*08a0*/  STS.U8 [UR5+-0x2], R14 ;  /* 0xfffffe0eff007988 */ /* 0x0003e80008000005 */
        /* <DEDUP_REMOVED lines=15> */
[----:B------:R1:W-:Y:S04]  /*09a0*/  STS.U8 [UR5], R22 ;  /* 0x00000016ff007988 */ /* 0x0003e80008000005 */
[----:B0-----:R-:W5:Y:S04]  /*09b0*/  LDG.E.U8 R21, desc[UR22][R4.64+0x3] ;  /* 0x0000031604157981 */ /* 0x001f68000c1e1100 */
[----:B------:R0:W-:Y:S04]  /*09c0*/  STS.U8 [UR6], R23 ;  /* 0x00000017ff007988 */ /* 0x0001e80008000006 */
[----:B-1----:R-:W5:Y:S04]  /*09d0*/  LDG.E.U8 R22, desc[UR22][R6.64+0x3] ;  /* 0x0000031606167981 */ /* 0x002f68000c1e1100 */
[----:B------:R1:W-:Y:S04]  /*09e0*/  STS.U8 [UR7], R24 ;  /* 0x00000018ff007988 */ /* 0x0003e80008000007 */
[----:B0-----:R0:W5:Y:S04]  /*09f0*/  LDG.E.U8 R23, desc[UR22][R10.64+0x4] ;  /* 0x000004160a177981 */ /* 0x001168000c1e1100 */
[----:B------:R0:W-:Y:S04]  /*0a00*/  STS.U8 [UR4], R25 ;  /* 0x00000019ff007988 */ /* 0x0001e80008000004 */
[----:B-1----:R1:W5:Y:S04]  /*0a10*/  LDG.E.U8 R24, desc[UR22][R2.64+0x4] ;  /* 0x0000041602187981 */ /* 0x002368000c1e1100 */
[----:B0-----:R0:W5:Y:S04]  /*0a20*/  LDG.E.U8 R25, desc[UR22][R4.64+0x4] ;  /* 0x0000041604197981 */ /* 0x001168000c1e1100 */
[----:B------:R0:W5:Y:S01]  /*0a30*/  LDG.E.U8 R26, desc[UR22][R6.64+0x4] ;  /* 0x00000416061a7981 */ /* 0x000162000c1e1100 */
[----:B------:R-:W-:-:S04]  /*0a40*/  UIADD3 UR8, UPT, UPT, UR8, 0x8, URZ ;  /* 0x0000000808087890 */ /* 0x000fc8000fffe0ff */
[----:B------:R-:W-:Y:S01]  /*0a50*/  UISETP.NE.AND UP0, UPT, UR8, 0x107, UPT ;  /* 0x000001070800788c */ /* 0x000fe2000bf05270 */
[----:B------:R-:W-:Y:S02]  /*0a60*/  IADD3 R10, P0, PT, R10, 0x8, RZ ;  /* 0x000000080a0a7810 */ /* 0x000fe40007f1e0ff */
[----:B-1----:R-:W-:Y:S02]  /*0a70*/  IADD3 R2, P1, PT, R2, 0x8, RZ ;  /* 0x0000000802027810 */ /* 0x002fe40007f3e0ff */
[----:B0-----:R-:W-:Y:S02]  /*0a80*/  IADD3 R4, P2, PT, R4, 0x8, RZ ;  /* 0x0000000804047810 */ /* 0x001fe40007f5e0ff */
[----:B------:R-:W-:Y:S01]  /*0a90*/  IADD3 R6, P3, PT, R6, 0x8, RZ ;  /* 0x0000000806067810 */ /* 0x000fe20007f7e0ff */
[----:B------:R-:W-:Y:S02]  /*0aa0*/  IMAD.X R11, RZ, RZ, R11, P0 ;  /* 0x000000ffff0b7224 */ /* 0x000fe400000e060b */
[----:B------:R-:W-:-:S02]  /*0ab0*/  IMAD.X R3, RZ, RZ, R3, P1 ;  /* 0x000000ffff037224 */ /* 0x000fc400008e0603 */
        /* <DEDUP_REMOVED lines=24> */
.L_x_88:
        /* <DEDUP_REMOVED lines=30> */
.L_x_89:
[----:B------:R-:W-:Y:S05]  /*0e20*/  BSYNC.RECONVERGENT B0 ;  /* 0x0000000000007941 */ /* 0x000fea0003800200 */
.L_x_87:
        /* <DEDUP_REMOVED lines=45> */
.L_x_94:
        /* <DEDUP_REMOVED lines=24> */
.L_x_93:
        /* <DEDUP_REMOVED lines=23> */
.L_x_92:
[----:B------:R-:W-:Y:S05]  /*13f0*/  BSYNC.RECONVERGENT B0 ;  /* 0x0000000000007941 */ /* 0x000fea0003800200 */
.L_x_91:
        /* <DEDUP_REMOVED lines=25> */
.L_x_96:
[----:B------:R-:W-:Y:S05]  /*1590*/  BSYNC.RECONVERGENT B0 ;  /* 0x0000000000007941 */ /* 0x000fea0003800200 */
.L_x_95:
[----:B------:R-:W-:Y:S06]  /*15a0*/  BAR.SYNC.DEFER_BLOCKING 0x0 ;  /* 0x0000000000007b1d */ /* 0x000fec0000010000 */
[----:B------:R-:W-:Y:S04]  /*15b0*/  BSSY.RECONVERGENT B0, `(.L_x_97) ;  /* 0x00000f5000007945 */ /* 0x000fe80003800200 */
[----:B------:R-:W-:Y:S05]  /*15c0*/  @P0 BRA `(.L_x_98) ;  /* 0x0000000c00cc0947 */ /* 0x000fea0003800000 */
[----:B------:R-:W2:Y:S01]  /*15d0*/  S2UR UR5, SR_CgaCtaId ;  /* 0x00000000000579c3 */ /* 0x000ea20000008800 */
[----:B------:R-:W-:Y:S02]  /*15e0*/  UMOV UR4, 0x400 ;  /* 0x0000040000047882 */ /* 0x000fe40000000000 */
[----:B--2---:R-:W-:-:S09]  /*15f0*/  ULEA UR4, UR5, UR4, 0x18 ;  /* 0x0000000405047291 */ /* 0x004fd2000f8ec0ff */
[----:B------:R-:W2:Y:S04]  /*1600*/  LDS.U8 R4, [UR4+0x407] ;  /* 0x00040704ff047984 */ /* 0x000ea80008000000 */
[----:B-1----:R-:W1:Y:S04]  /*1610*/  LDS.U8 R16, [UR4+0x400] ;  /* 0x00040004ff107984 */ /* 0x002e680008000000 */
[----:B------:R-:W3:Y:S04]  /*1620*/  LDS.U8 R18, [UR4+0x401] ;  /* 0x00040104ff127984 */ /* 0x000ee80008000000 */
[----:B------:R-:W4:Y:S04]  /*1630*/  LDS.U8 R20, [UR4+0x402] ;  /* 0x00040204ff147984 */ /* 0x000f280008000000 */
[----:B------:R-:W0:Y:S04]  /*1640*/  LDS.U8 R14, [UR4+0x404] ;  /* 0x00040404ff0e7984 */ /* 0x000e280008000000 */
[----:B------:R-:W0:Y:S04]  /*1650*/  LDS.U8 R10, [UR4+0x405] ;  /* 0x00040504ff0a7984 */ /* 0x000e280008000000 */
[----:B------:R-:W0:Y:S04]  /*1660*/  LDS.U8 R6, [UR4+0x406] ;  /* 0x00040604ff067984 */ /* 0x000e280008000000 */
[----:B------:R-:W0:Y:S04]  /*1670*/  LDS.U8 R22, [UR4+0x403] ;  /* 0x00040304ff167984 */ /* 0x000e280008000000 */
[----:B------:R-:W0:Y:S01]  /*1680*/  LDS.U8 R24, [UR4+0x40e] ;  /* 0x00040e04ff187984 */ /* 0x000e220008000000 */
[----:B--2--5:R-:W-:-:S03]  /*1690*/  LOP3.LUT R8, R8, R4, RZ, 0x3c, !PT ;  /* 0x0000000408087212 */ /* 0x024fc600078e3cff */
[----:B------:R-:W2:Y:S01]  /*16a0*/  LDS.U8 R4, [UR4+0x408] ;  /* 0x00040804ff047984 */ /* 0x000ea20008000000 */
[----:B-1----:R-:W-:-:S03]  /*16b0*/  LOP3.LUT R12, R12, R16, RZ, 0x3c, !PT ;  /* 0x000000100c0c7212 */ /* 0x002fc600078e3cff */
[----:B------:R-:W1:Y:S01]  /*16c0*/  LDS.U8 R16, [UR4+0x40d] ;  /* 0x00040d04ff107984 */ /* 0x000e620008000000 */
        /* <DEDUP_REMOVED lines=10> */
[----:B------:R-:W-:Y:S02]  /*1770*/  LOP3.LUT R7, R7, R22, RZ, 0x3c, !PT ;  /* 0x0000001607077212 */ /* 0x000fe400078e3cff */
[----:B------:R-:W-:Y:S02]  /*1780*/  LOP3.LUT R24, R19, R24, RZ, 0x3c, !PT ;  /* 0x0000001813187212 */ /* 0x000fe400078e3cff */
[----:B--2---:R-:W-:Y:S01]  /*1790*/  LOP3.LUT R11, R11, R4, RZ, 0x3c, !PT ;  /* 0x000000040b0b7212 */ /* 0x004fe200078e3cff */
[----:B------:R-:W-:Y:S01]  /*17a0*/  IMAD.MOV.U32 R4, RZ, RZ, 0x10 ;  /* 0x00000010ff047424 */ /* 0x000fe200078e00ff */
[----:B-1----:R-:W-:Y:S02]  /*17b0*/  LOP3.LUT R16, R25, R16, RZ, 0x3c, !PT ;  /* 0x0000001019107212 */ /* 0x002fe400078e3cff */
[----:B---3--:R-:W-:Y:S02]  /*17c0*/  LOP3.LUT R18, R29, R18, RZ, 0x3c, !PT ;  /* 0x000000121d127212 */ /* 0x008fe400078e3cff */
[----:B----4-:R-:W-:-:S02]  /*17d0*/  LOP3.LUT R20, R27, R20, RZ, 0x3c, !PT ;  /* 0x000000141b147212 */ /* 0x010fc400078e3cff */
[----:B0-----:R-:W-:Y:S02]  /*17e0*/  LOP3.LUT R23, R23, R14, RZ, 0x3c, !PT ;  /* 0x0000000e17177212 */ /* 0x001fe400078e3cff */
[----:B------:R-:W-:Y:S02]  /*17f0*/  LOP3.LUT R17, R17, R10, RZ, 0x3c, !PT ;  /* 0x0000000a11117212 */ /* 0x000fe400078e3cff */
[----:B------:R-:W-:-:S07]  /*1800*/  LOP3.LUT R6, R15, R6, RZ, 0x3c, !PT ;  /* 0x000000060f067212 */ /* 0x000fce00078e3cff */
.L_x_99:
[----:B------:R-:W0:Y:S01]  /*1810*/  S2UR UR5, SR_CgaCtaId ;  /* 0x00000000000579c3 */ /* 0x000e220000008800 */
[----:B------:R-:W-:Y:S01]  /*1820*/  UMOV UR4, 0x400 ;  /* 0x0000040000047882 */ /* 0x000fe20000000000 */
[----:B------:R-:W-:Y:S01]  /*1830*/  LOP3.LUT R19, R12, 0xff, RZ, 0xc0, !PT ;  /* 0x000000ff0c137812 */ /* 0x000fe200078ec0ff */
[----:B------:R-:W-:Y:S01]  /*1840*/  UIADD3 UR6, UPT, UPT, UR4, 0x100, URZ ;  /* 0x0000010004067890 */ /* 0x000fe2000fffe0ff */
[----:B------:R-:W-:Y:S01]  /*1850*/  LOP3.LUT R14, R9, 0xff, RZ, 0xc0, !PT ;  /* 0x000000ff090e7812 */ /* 0x000fe200078ec0ff */
[----:B------:R-:W-:Y:S01]  /*1860*/  UIADD3 UR7, UPT, UPT, UR4, 0x400, URZ ;  /* 0x0000040004077890 */ /* 0x000fe2000fffe0ff */
[----:B------:R-:W-:Y:S02]  /*1870*/  LOP3.LUT R17, R17, 0xff, RZ, 0xc0, !PT ;  /* 0x000000ff11117812 */ /* 0x000fe400078ec0ff */
[----:B------:R-:W-:Y:S02]  /*1880*/  LOP3.LUT R26, R6, 0xff, RZ, 0xc0, !PT ;  /* 0x000000ff061a7812 */ /* 0x000fe400078ec0ff */
[----:B------:R-:W-:-:S02]  /*1890*/  LOP3.LUT R21, R21, 0xff, RZ, 0xc0, !PT ;  /* 0x000000ff15157812 */ /* 0x000fc400078ec0ff */
[----:B------:R-:W-:Y:S02]  /*18a0*/  LOP3.LUT R20, R20, 0xff, RZ, 0xc0, !PT ;  /* 0x000000ff14147812 */ /* 0x000fe400078ec0ff */
[----:B------:R-:W-:Y:S02]  /*18b0*/  LOP3.LUT R0, R0, 0xff, RZ, 0xc0, !PT ;  /* 0x000000ff00007812 */ /* 0x000fe400078ec0ff */
[----:B------:R-:W-:Y:S01]  /*18c0*/  LOP3.LUT R23, R23, 0xff, RZ, 0xc0, !PT ;  /* 0x000000ff17177812 */ /* 0x000fe200078ec0ff */
[----:B0-----:R-:W-:Y:S02]  /*18d0*/  ULEA UR8, UR5, UR6, 0x18 ;  /* 0x0000000605087291 */ /* 0x001fe4000f8ec0ff */
[----:B------:R-:W-:Y:S02]  /*18e0*/  UIADD3 UR6, UPT, UPT, UR4, 0x200, URZ ;  /* 0x0000020004067890 */ /* 0x000fe4000fffe0ff */
[----:B------:R-:W-:Y:S02]  /*18f0*/  UIADD3 UR4, UPT, UPT, UR4, 0x300, URZ ;  /* 0x0000030004047890 */ /* 0x000fe4000fffe0ff */
[----:B------:R-:W-:-:S02]  /*1900*/  ULEA UR6, UR5, UR6, 0x18 ;  /* 0x0000000605067291 */ /* 0x000fc4000f8ec0ff */
[----:B------:R-:W-:Y:S01]  /*1910*/  ULEA UR7, UR5, UR7, 0x18 ;  /* 0x0000000705077291 */ /* 0x000fe2000f8ec0ff */
[----:B------:R-:W0:Y:S01]  /*1920*/  LDS.U8 R19, [R19+UR8] ;  /* 0x0000000813137984 */ /* 0x000e220008000000 */
[----:B------:R-:W-:-:S03]  /*1930*/  ULEA UR4, UR5, UR4, 0x18 ;  /* 0x0000000405047291 */ /* 0x000fc6000f8ec0ff */
[----:B------:R-:W1:Y:S04]  /*1940*/  LDS.U8 R14, [R14+UR8] ;  /* 0x000000080e0e7984 */ /* 0x000e680008000000 */
[----:B------:R-:W-:Y:S04]  /*1950*/  LDS.U8 R10, [R4+UR7] ;  /* 0x00000007040a7984 */ /* 0x000fe80008000000 */
[----:B------:R-:W2:Y:S04]  /*1960*/  LDS.U8 R17, [R17+UR8] ;  /* 0x0000000811117984 */ /* 0x000ea80008000000 */
[----:B------:R-:W3:Y:S04]  /*1970*/  LDS.U8 R26, [R26+UR8] ;  /* 0x000000081a1a7984 */ /* 0x000ee80008000000 */
[----:B------:R-:W-:Y:S04]  /*1980*/  LDS.U8 R22, [R4+UR7+0x2] ;  /* 0x0000020704167984 */ /* 0x000fe80008000000 */
[----:B------:R-:W-:Y:S04]  /*1990*/  LDS.U8 R27, [R4+UR7+0x4] ;  /* 0x00000407041b7984 */ /* 0x000fe80008000000 */
[----:B------:R-:W-:Y:S04]  /*19a0*/  LDS.U8 R21, [R21+UR8] ;  /* 0x0000000815157984 */ /* 0x000fe80008000000 */
[----:B------:R-:W-:Y:S04]  /*19b0*/  LDS.U8 R20, [R20+UR8] ;  /* 0x0000000814147984 */ /* 0x000fe80008000000 */
[----:B------:R-:W-:Y:S04]  /*19c0*/  LDS.U8 R0, [R0+UR8] ;  /* 0x0000000800007984 */ /* 0x000fe80008000000 */
[----:B0-----:R-:W-:Y:S04]  /*19d0*/  LDS.U8 R12, [R19+UR6] ;  /* 0x00000006130c7984 */ /* 0x001fe80008000000 */
[----:B-1----:R-:W0:Y:S04]  /*19e0*/  LDS.U8 R9, [R14+UR4] ;  /* 0x000000040e097984 */ /* 0x002e280008000000 */
[----:B------:R-:W-:Y:S04]  /*19f0*/  LDS.U8 R28, [R14+UR6] ;  /* 0x000000060e1c7984 */ /* 0x000fe80008000000 */
[----:B--2---:R-:W-:Y:S04]  /*1a00*/  LDS.U8 R6, [R17+UR6] ;  /* 0x0000000611067984 */ /* 0x004fe80008000000 */
[----:B---3--:R-:W1:Y:S04]  /*1a10*/  LDS.U8 R15, [R26+UR4] ;  /* 0x000000041a0f7984 */ /* 0x008e680008000000 */
[----:B------:R-:W-:Y:S01]  /*1a20*/  LDS.U8 R23, [R23+UR8] ;  /* 0x0000000817177984 */ /* 0x000fe20008000000 */
[----:B0-----:R-:W-:-:S03]  /*1a30*/  LOP3.LUT R12, R10, R9, R12, 0x96, !PT ;  /* 0x000000090a0c7212 */ /* 0x001fc600078e960c */
[----:B------:R-:W-:Y:S01]  /*1a40*/  LDS.U8 R10, [R4+UR7+0x1] ;  /* 0x00000107040a7984 */ /* 0x000fe20008000000 */
[----:B------:R-:W-:-:S03]  /*1a50*/  LOP3.LUT R12, R26, R12, R17, 0x96, !PT ;  /* 0x0000000c1a0c7212 */ /* 0x000fc600078e9611 */
[----:B------:R-:W0:Y:S01]  /*1a60*/  LDS.U8 R9, [R17+UR4] ;  /* 0x0000000411097984 */ /* 0x000e220008000000 */
[----:B-1----:R-:W-:Y:S02]  /*1a70*/  LOP3.LUT R6, R22, R6, R15, 0x96, !PT ;  /* 0x0000000616067212 */ /* 0x002fe400078e960f */
[----:B------:R-:W-:Y:S01]  /*1a80*/  LOP3.LUT R15, R18, 0xff, RZ, 0xc0, !PT ;  /* 0x000000ff120f7812 */ /* 0x000fe200078ec0ff */
[----:B------:R-:W-:Y:S01]  /*1a90*/  LDS.U8 R22, [R19+UR4] ;  /* 0x0000000413167984 */ /* 0x000fe20008000000 */
[----:B------:R-:W-:Y:S02]  /*1aa0*/  LOP3.LUT R18, R24, 0xff, RZ, 0xc0, !PT ;  /* 0x000000ff18127812 */ /* 0x000fe400078ec0ff */
[----:B------:R-:W-:Y:S02]  /*1ab0*/  LOP3.LUT R6, R14, R6, R19, 0x96, !PT ;  /* 0x000000060e067212 */ /* 0x000fe400078e9613 */
[----:B------:R-:W1:Y:S04]  /*1ac0*/  LDS.U8 R15, [R15+UR8] ;  /* 0x000000080f0f7984 */ /* 0x000e680008000000 */
[----:B------:R-:W-:Y:S01]  /*1ad0*/  LDS.U8 R18, [R18+UR8] ;  /* 0x0000000812127984 */ /* 0x000fe20008000000 */
[----:B0-----:R-:W-:-:S02]  /*1ae0*/  LOP3.LUT R28, R10, R28, R9, 0x96, !PT ;  /* 0x0000001c0a1c7212 */ /* 0x001fc400078e9609 */
[----:B------:R-:W-:Y:S01]  /*1af0*/  LOP3.LUT R10, R5, 0xff, RZ, 0xc0, !PT ;  /* 0x000000ff050a7812 */ /* 0x000fe200078ec0ff */
[----:B------:R-:W-:Y:S04]  /*1b00*/  LDS.U8 R9, [R4+UR7+0x3] ;  /* 0x0000030704097984 */ /* 0x000fe80008000000 */
[----:B------:R-:W0:Y:S04]  /*1b10*/  LDS.U8 R5, [R26+UR6] ;  /* 0x000000061a057984 */ /* 0x000e280008000000 */
[----:B------:R-:W2:Y:S04]  /*1b20*/  LDS.U8 R10, [R10+UR8] ;  /* 0x000000080a0a7984 */ /* 0x000ea80008000000 */
[----:B-1----:R-:W-:Y:S01]  /*1b30*/  LDS.U8 R25, [R15+UR4] ;  /* 0x000000040f197984 */ /* 0x002fe20008000000 */
[----:B0-----:R-:W-:-:S02]  /*1b40*/  LOP3.LUT R22, R9, R22, R5, 0x96, !PT ;  /* 0x0000001609167212 */ /* 0x001fc400078e9605 */
[----:B------:R-:W-:Y:S01]  /*1b50*/  LOP3.LUT R9, R7, 0xff, RZ, 0xc0, !PT ;  /* 0x000000ff07097812 */ /* 0x000fe200078ec0ff */
[----:B--2---:R-:W0:Y:S01]  /*1b60*/  LDS.U8 R24, [R10+UR6] ;  /* 0x000000060a187984 */ /* 0x004e220008000000 */
[----:B------:R-:W-:Y:S02]  /*1b70*/  LOP3.LUT R5, R26, R28, R19, 0x96, !PT ;  /* 0x0000001c1a057212 */ /* 0x000fe400078e9613 */
[----:B------:R-:W-:Y:S02]  /*1b80*/  LOP3.LUT R7, R17, R22, R14, 0x96, !PT ;  /* 0x0000001611077212 */ /* 0x000fe400078e960e */
[----:B------:R-:W1:Y:S01]  /*1b90*/  LDS.U8 R9, [R9+UR8] ;  /* 0x0000000809097984 */ /* 0x000e620008000000 */
[----:B------:R-:W-:Y:S02]  /*1ba0*/  LOP3.LUT R28, R11, 0xff, RZ, 0xc0, !PT ;  /* 0x000000ff0b1c7812 */ /* 0x000fe400078ec0ff */
[----:B------:R-:W-:Y:S01]  /*1bb0*/  LOP3.LUT R11, R16, 0xff, RZ, 0xc0, !PT ;  /* 0x000000ff100b7812 */ /* 0x000fe200078ec0ff */
[----:B------:R-:W-:Y:S04]  /*1bc0*/  LDS.U8 R22, [R4+UR7+0x5] ;  /* 0x0000050704167984 */ /* 0x000fe80008000000 */
[----:B------:R-:W-:Y:S04]  /*1bd0*/  LDS.U8 R26, [R15+UR6] ;  /* 0x000000060f1a7984 */ /* 0x000fe80008000000 */
[----:B------:R-:W2:Y:S04]  /*1be0*/  LDS.U8 R17, [R18+UR4] ;  /* 0x0000000412117984 */ /* 0x000ea80008000000 */
[----:B------:R-:W-:Y:S04]  /*1bf0*/  LDS.U8 R19, [R18+UR6] ;  /* 0x0000000612137984 */ /* 0x000fe80008000000 */
[----:B------:R-:W3:Y:S04]  /*1c00*/  LDS.U8 R16, [R28+UR8] ;  /* 0x000000081c107984 */ /* 0x000ee80008000000 */
[----:B------:R-:W-:Y:S01]  /*1c10*/  LDS.U8 R11, [R11+UR8] ;  /* 0x000000080b0b7984 */ /* 0x000fe20008000000 */
[----:B0-----:R-:W-:-:S03]  /*1c20*/  LOP3.LUT R27, R27, R25, R24, 0x96, !PT ;  /* 0x000000191b1b7212 */ /* 0x001fc600078e9618 */
[----:B------:R-:W-:Y:S04]  /*1c30*/  LDS.U8 R24, [R4+UR7+0x6] ;  /* 0x0000060704187984 */ /* 0x000fe80008000000 */
[----:B-1----:R-:W0:Y:S01]  /*1c40*/  LDS.U8 R14, [R9+UR4] ;  /* 0x00000004090e7984 */ /* 0x002e220008000000 */
[----:B--2---:R-:W-:-:S03]  /*1c50*/  LOP3.LUT R26, R22, R26, R17, 0x96, !PT ;  /* 0x0000001a161a7212 */ /* 0x004fc600078e9611 */
[----:B------:R-:W-:Y:S04]  /*1c60*/  LDS.U8 R22, [R4+UR7+0x7] ;  /* 0x0000070704167984 */ /* 0x000fe80008000000 */
[----:B------:R-:W-:Y:S04]  /*1c70*/  LDS.U8 R17, [R10+UR4] ;  /* 0x000000040a117984 */ /* 0x000fe80008000000 */
[----:B---3--:R-:W-:Y:S01]  /*1c80*/  LDS.U8 R25, [R16+UR6] ;  /* 0x0000000610197984 */ /* 0x008fe20008000000 */
[----:B0-----:R-:W-:-:S03]  /*1c90*/  LOP3.LUT R19, R24, R19, R14, 0x96, !PT ;  /* 0x0000001318137212 */ /* 0x001fc600078e960e */
[----:B------:R-:W0:Y:S04]  /*1ca0*/  LDS.U8 R14, [R9+UR6] ;  /* 0x00000006090e7984 */ /* 0x000e280008000000 */
[----:B------:R-:W-:Y:S01]  /*1cb0*/  LDS.U8 R24, [R11+UR4] ;  /* 0x000000040b187984 */ /* 0x000fe20008000000 */
[----:B0-----:R-:W-:Y:S02]  /*1cc0*/  LOP3.LUT R17, R22, R17, R14, 0x96, !PT ;  /* 0x0000001116117212 */ /* 0x001fe400078e960e */
[----:B------:R-:W-:Y:S01]  /*1cd0*/  LOP3.LUT R14, R13, 0xff, RZ, 0xc0, !PT ;  /* 0x000000ff0d0e7812 */ /* 0x000fe200078ec0ff */
[----:B------:R-:W0:Y:S01]  /*1ce0*/  LDS.U8 R22, [R4+UR7+0x8] ;  /* 0x0000080704167984 */ /* 0x000e220008000000 */
[----:B------:R-:W-:Y:S02]  /*1cf0*/  LOP3.LUT R13, R8, 0xff, RZ, 0xc0, !PT ;  /* 0x000000ff080d7812 */ /* 0x000fe400078ec0ff */
[----:B------:R-:W-:-:S02]  /*1d00*/  LOP3.LUT R8, R9, R27, R18, 0x96, !PT ;  /* 0x0000001b09087212 */ /* 0x000fc400078e9612 */
[----:B------:R-:W1:Y:S01]  /*1d10*/  LDS.U8 R14, [R14+UR8] ;  /* 0x000000080e0e7984 */ /* 0x000e620008000000 */
[--C-:B------:R-:W-:Y:S02]  /*1d20*/  LOP3.LUT R9, R9, R26, R10.reuse, 0x96, !PT ;  /* 0x0000001a09097212 */ /* 0x100fe400078e960a */
[----:B------:R-:W-:Y:S01]  /*1d30*/  LOP3.LUT R10, R15, R19, R10, 0x96, !PT ;  /* 0x000000130f0a7212 */ /* 0x000fe200078e960a */
[----:B------:R-:W2:Y:S01]  /*1d40*/  LDS.U8 R13, [R13+UR8] ;  /* 0x000000080d0d7984 */ /* 0x000ea20008000000 */
[----:B------:R-:W-:-:S03]  /*1d50*/  LOP3.LUT R15, R18, R17, R15, 0x96, !PT ;  /* 0x00000011120f7212 */ /* 0x000fc600078e960f */
[----:B------:R-:W-:Y:S04]  /*1d60*/  LDS.U8 R18, [R11+UR6] ;  /* 0x000000060b127984 */ /* 0x000fe80008000000 */
[----:B------:R-:W-:Y:S01]  /*1d70*/  LDS.U8 R26, [R4+UR7+0xa] ;  /* 0x00000a07041a7984 */ /* 0x000fe20008000000 */
[----:B0-----:R-:W-:-:S03]  /*1d80*/  LOP3.LUT R19, R22, R24, R25, 0x96, !PT ;  /* 0x0000001816137212 */ /* 0x001fc600078e9619 */
[----:B------:R-:W-:Y:S04]  /*1d90*/  LDS.U8 R24, [R4+UR7+0x9] ;  /* 0x0000090704187984 */ /* 0x000fe80008000000 */
[----:B-1----:R-:W0:Y:S01]  /*1da0*/  LDS.U8 R17, [R14+UR4] ;  /* 0x000000040e117984 */ /* 0x002e220008000000 */
[----:B--2---:R-:W-:-:S03]  /*1db0*/  LOP3.LUT R19, R13, R19, R14, 0x96, !PT ;  /* 0x000000130d137212 */ /* 0x004fc600078e960e */
[----:B------:R-:W-:Y:S04]  /*1dc0*/  LDS.U8 R22, [R14+UR6] ;  /* 0x000000060e167984 */ /* 0x000fe80008000000 */
        /* <DEDUP_REMOVED lines=26> */
[----:B------:R1:W2:Y:S01]  /*1f70*/  LDS.U8 R24, [R23+UR6] ;  /* 0x0000000617187984 */ /* 0x0002a20008000000 */
[----:B0-----:R-:W-:-:S05]  /*1f80*/  VIADD R4, R4, 0x10 ;  /* 0x0000001004047836 */ /* 0x001fca0000000000 */
[----:B------:R-:W-:Y:S02]  /*1f90*/  ISETP.NE.AND P0, PT, R4, 0xa0, PT ;  /* 0x000000a00400780c */ /* 0x000fe40003f05270 */
[----:B-1----:R-:W-:Y:S02]  /*1fa0*/  PRMT R23, R22, 0x7610, R23 ;  /* 0x0000761016177816 */ /* 0x002fe40000000017 */
[----:B--2---:R-:W-:Y:S02]  /*1fb0*/  LOP3.LUT R25, R25, R11, R24, 0x96, !PT ;  /* 0x0000000b19197212 */ /* 0x004fe400078e9618 */
[----:B------:R-:W-:Y:S02]  /*1fc0*/  LOP3.LUT R24, R21, R13, R20, 0x96, !PT ;  /* 0x0000000d15187212 */ /* 0x000fe400078e9614 */
[--C-:B------:R-:W-:Y:S02]  /*1fd0*/  LOP3.LUT R25, R0, R25, R21.reuse, 0x96, !PT ;  /* 0x0000001900197212 */ /* 0x100fe400078e9615 */
[----:B------:R-:W-:-:S02]  /*1fe0*/  PRMT R21, R5, 0x7610, R21 ;  /* 0x0000761005157816 */ /* 0x000fc40000000015 */
[----:B------:R-:W-:Y:S02]  /*1ff0*/  PRMT R13, R6, 0x7610, R13 ;  /* 0x00007610060d7816 */ /* 0x000fe4000000000d */
[----:B------:R-:W-:Y:S02]  /*2000*/  PRMT R5, R8, 0x7610, R5 ;  /* 0x0000761008057816 */ /* 0x000fe40000000005 */
[----:B------:R-:W-:Y:S02]  /*2010*/  PRMT R0, R10, 0x7610, R0 ;  /* 0x000076100a007816 */ /* 0x000fe40000000000 */
[----:B------:R-:W-:Y:S02]  /*2020*/  PRMT R8, R15, 0x7610, R8 ;  /* 0x000076100f087816 */ /* 0x000fe40000000008 */
[----:B------:R-:W-:Y:S02]  /*2030*/  PRMT R11, R19, 0x7610, R11 ;  /* 0x00007610130b7816 */ /* 0x000fe4000000000b */
[----:B------:R-:W-:-:S02]  /*2040*/  PRMT R20, R14, 0x7610, R20 ;  /* 0x000076100e147816 */ /* 0x000fc40000000014 */
[----:B------:R-:W-:Y:S01]  /*2050*/  PRMT R6, R25, 0x7610, R6 ;  /* 0x0000761019067816 */ /* 0x000fe20000000006 */
        /* <DEDUP_REMOVED lines=21> */
[----:B------:R-:W-:Y:S04]  /*21b0*/  LDS.U8 R9, [UR6+0x4a5] ;  /* 0x0004a506ff097984 */ /* 0x000fe80008000000 */
[----:B------:R-:W2:Y:S04]  /*21c0*/  LDS.U8 R24, [R24+UR4] ;  /* 0x0000000418187984 */ /* 0x000ea80008000000 */
[----:B------:R-:W3:Y:S04]  /*21d0*/  LDS.U8 R22, [R22+UR4] ;  /* 0x0000000416167984 */ /* 0x000ee80008000000 */
[----:B------:R-:W-:Y:S04]  /*21e0*/  LDS.U8 R4, [R4+UR4] ;  /* 0x0000000404047984 */ /* 0x000fe80008000000 */
[----:B------:R-:W4:Y:S04]  /*21f0*/  LDS.U8 R15, [UR6+0x4a7] ;  /* 0x0004a706ff0f7984 */ /* 0x000f280008000000 */
[----:B------:R-:W-:Y:S04]  /*2200*/  LDS.U8 R14, [UR6+0x4a1] ;  /* 0x0004a106ff0e7984 */ /* 0x000fe80008000000 */
[----:B------:R-:W-:Y:S04]  /*2210*/  LDS.U8 R10, [UR6+0x4a2] ;  /* 0x0004a206ff0a7984 */ /* 0x000fe80008000000 */
[----:B------:R-:W5:Y:S01]  /*2220*/  LDS.U8 R27, [R27+UR4] ;  /* 0x000000041b1b7984 */ /* 0x000f620008000000 */
[----:B0-----:R-:W-:-:S02]  /*2230*/  LOP3.LUT R12, R19, R12, RZ, 0x3c, !PT ;  /* 0x0000000c130c7212 */ /* 0x001fc400078e3cff */
[----:B------:R-:W-:Y:S01]  /*2240*/  LOP3.LUT R19, R0, 0xff, RZ, 0xc0, !PT ;  /* 0x000000ff00137812 */ /* 0x000fe200078ec0ff */
[----:B------:R-:W0:Y:S01]  /*2250*/  LDS.U8 R25, [R25+UR4] ;  /* 0x0000000419197984 */ /* 0x000e220008000000 */
[----:B-1----:R-:W-:Y:S02]  /*2260*/  LOP3.LUT R5, R18, R5, RZ, 0x3c, !PT ;  /* 0x0000000512057212 */ /* 0x002fe400078e3cff */
[----:B------:R-:W-:Y:S01]  /*2270*/  LOP3.LUT R18, R13, 0xff, RZ, 0xc0, !PT ;  /* 0x000000ff0d127812 */ /* 0x000fe200078ec0ff */
[----:B------:R1:W-:Y:S01]  /*2280*/  LDS.U8 R6, [R26+UR4] ;  /* 0x000000041a067984 */ /* 0x0003e20008000000 */
[----:B------:R-:W-:-:S03]  /*2290*/  LOP3.LUT R13, R23, 0xff, RZ, 0xc0, !PT ;  /* 0x000000ff170d7812 */ /* 0x000fc600078ec0ff */
[----:B------:R-:W0:Y:S01]  /*22a0*/  LDS.U8 R17, [UR6+0x4a6] ;  /* 0x0004a606ff117984 */ /* 0x000e220008000000 */
[----:B--2---:R-:W-:-:S03]  /*22b0*/  LOP3.LUT R7, R24, R7, RZ, 0x3c, !PT ;  /* 0x0000000718077212 */ /* 0x004fc600078e3cff */
[----:B------:R-:W-:Y:S01]  /*22c0*/  LDS.U8 R19, [R19+UR4] ;  /* 0x0000000413137984 */ /* 0x000fe20008000000 */
[----:B------:R-:W-:Y:S02]  /*22d0*/  LOP3.LUT R24, R8, 0xff, RZ, 0xc0, !PT ;  /* 0x000000ff08187812 */ /* 0x000fe400078ec0ff */
[----:B---3--:R-:W-:Y:S01]  /*22e0*/  LOP3.LUT R9, R22, R9, RZ, 0x3c, !PT ;  /* 0x0000000916097212 */ /* 0x008fe200078e3cff */
[----:B------:R-:W2:Y:S01]  /*22f0*/  LDS.U8 R8, [UR6+0x4ae] ;  /* 0x0004ae06ff087984 */ /* 0x000ea20008000000 */
[----:B-1----:R-:W-:Y:S02]  /*2300*/  LOP3.LUT R26, R11, 0xff, RZ, 0xc0, !PT ;  /* 0x000000ff0b1a7812 */ /* 0x002fe400078ec0ff */
[----:B------:R-:W-:Y:S01]  /*2310*/  LOP3.LUT R22, R16, 0xff, RZ, 0xc0, !PT ;  /* 0x000000ff10167812 */ /* 0x000fe200078ec0ff */
[----:B------:R-:W-:Y:S01]  /*2320*/  LDS.U8 R0, [UR6+0x4af] ;  /* 0x0004af06ff007984 */ /* 0x000fe20008000000 */
[----:B----4-:R-:W-:-:S03]  /*2330*/  LOP3.LUT R4, R4, R15, RZ, 0x3c, !PT ;  /* 0x0000000f04047212 */ /* 0x010fc600078e3cff */
[----:B------:R-:W-:Y:S04]  /*2340*/  LDS.U8 R11, [UR6+0x4a8] ;  /* 0x0004a806ff0b7984 */ /* 0x000fe80008000000 */
[----:B------:R1:W3:Y:S04]  /*2350*/  LDS.U8 R15, [R13+UR4] ;  /* 0x000000040d0f7984 */ /* 0x0002e80008000000 */
[----:B------:R-:W-:Y:S01]  /*2360*/  LDS.U8 R29, [UR6+0x4a9] ;  /* 0x0004a906ff1d7984 */ /* 0x000fe20008000000 */
[----:B-----5:R-:W-:-:S03]  /*2370*/  LOP3.LUT R14, R27, R14, RZ, 0x3c, !PT ;  /* 0x0000000e1b0e7212 */ /* 0x020fc600078e3cff */
[----:B------:R-:W-:Y:S01]  /*2380*/  LDS.U8 R23, [UR6+0x4ab] ;  /* 0x0004ab06ff177984 */ /* 0x000fe20008000000 */
[----:B0-----:R-:W-:-:S03]  /*2390*/  LOP3.LUT R10, R25, R10, RZ, 0x3c, !PT ;  /* 0x0000000a190a7212 */ /* 0x001fc600078e3cff */
[----:B------:R-:W-:Y:S01]  /*23a0*/  LDS.U8 R27, [UR6+0x4ac] ;  /* 0x0004ac06ff1b7984 */ /* 0x000fe20008000000 */
[----:B-1----:R-:W-:-:S03]  /*23b0*/  PRMT R13, R10, 0x7610, R13 ;  /* 0x000076100a0d7816 */ /* 0x002fc6000000000d */
[----:B------:R-:W-:Y:S01]  /*23c0*/  LDS.U8 R25, [UR6+0x4ad] ;  /* 0x0004ad06ff197984 */ /* 0x000fe20008000000 */
[----:B------:R-:W-:-:S03]  /*23d0*/  LOP3.LUT R6, R6, R17, RZ, 0x3c, !PT ;  /* 0x0000001106067212 */ /* 0x000fc600078e3cff */
[----:B------:R0:W1:Y:S04]  /*23e0*/  LDS.U8 R16, [R21+UR4] ;  /* 0x0000000415107984 */ /* 0x0000680008000000 */
[----:B------:R-:W-:Y:S04]  /*23f0*/  LDS.U8 R17, [UR6+0x4aa] ;  /* 0x0004aa06ff117984 */ /* 0x000fe80008000000 */
[----:B------:R-:W4:Y:S01]  /*2400*/  LDS.U8 R18, [R18+UR4] ;  /* 0x0000000412127984 */ /* 0x000f220008000000 */
[----:B--2---:R-:W-:Y:S02]  /*2410*/  LOP3.LUT R19, R19, R8, RZ, 0x3c, !PT ;  /* 0x0000000813137212 */ /* 0x004fe400078e3cff */
[----:B0-----:R-:W-:Y:S01]  /*2420*/  PRMT R21, R14, 0x7610, R21 ;  /* 0x000076100e157816 */ /* 0x001fe20000000015 */
[----:B------:R-:W0:Y:S01]  /*2430*/  LDS.U8 R26, [R26+UR4] ;  /* 0x000000041a1a7984 */ /* 0x000e220008000000 */
[----:B------:R-:W-:-:S03]  /*2440*/  PRMT R8, R4, 0x7610, R8 ;  /* 0x0000761004087816 */ /* 0x000fc60000000008 */
[----:B------:R-:W2:Y:S04]  /*2450*/  LDS.U8 R22, [R22+UR4] ;  /* 0x0000000416167984 */ /* 0x000ea80008000000 */
[----:B------:R-:W5:Y:S01]  /*2460*/  LDS.U8 R24, [R24+UR4] ;  /* 0x0000000418187984 */ /* 0x000f620008000000 */
[----:B---3--:R-:W-:Y:S02]  /*2470*/  LOP3.LUT R15, R15, R0, RZ, 0x3c, !PT ;  /* 0x000000000f0f7212 */ /* 0x008fe400078e3cff */
[----:B------:R-:W-:Y:S01]  /*2480*/  PRMT R0, R6, 0x7610, R0 ;  /* 0x0000761006007816 */ /* 0x000fe20000000000 */
[----:B------:R-:W3:Y:S01]  /*2490*/  LDS.U8 R20, [R20+UR4] ;  /* 0x0000000414147984 */ /* 0x000ee20008000000 */
[----:B-1----:R-:W-:Y:S02]  /*24a0*/  LOP3.LUT R25, R16, R25, RZ, 0x3c, !PT ;  /* 0x0000001910197212 */ /* 0x002fe400078e3cff */
[----:B----4-:R-:W-:-:S02]  /*24b0*/  LOP3.LUT R17, R18, R17, RZ, 0x3c, !PT ;  /* 0x0000001112117212 */ /* 0x010fc400078e3cff */
[----:B0-----:R-:W-:Y:S02]  /*24c0*/  LOP3.LUT R11, R26, R11, RZ, 0x3c, !PT ;  /* 0x0000000b1a0b7212 */ /* 0x001fe400078e3cff */
[----:B--2---:R-:W-:Y:S02]  /*24d0*/  LOP3.LUT R29, R22, R29, RZ, 0x3c, !PT ;  /* 0x0000001d161d7212 */ /* 0x004fe400078e3cff */
[----:B-----5:R-:W-:Y:S02]  /*24e0*/  LOP3.LUT R23, R24, R23, RZ, 0x3c, !PT ;  /* 0x0000001718177212 */ /* 0x020fe400078e3cff */
[----:B---3--:R-:W-:-:S07]  /*24f0*/  LOP3.LUT R27, R20, R27, RZ, 0x3c, !PT ;  /* 0x0000001b141b7212 */ /* 0x008fce00078e3cff */
.L_x_98:
[----:B------:R-:W-:Y:S05]  /*2500*/  BSYNC.RECONVERGENT B0 ;  /* 0x0000000000007941 */ /* 0x000fea0003800200 */
.L_x_97:
[----:B------:R-:W2:Y:S01]  /*2510*/  S2R R4, SR_CTAID.X ;  /* 0x0000000000047919 */ /* 0x000ea20000002500 */
[----:B------:R-:W2:Y:S01]  /*2520*/  LDCU UR4, c[0x0][0x360] ;  /* 0x00006c00ff0477ac */ /* 0x000ea20008000800 */
[----:B------:R-:W2:Y:S01]  /*2530*/  S2R R6, SR_TID.X ;  /* 0x0000000000067919 */ /* 0x000ea20000002100 */
[----:B------:R-:W3:Y:S01]  /*2540*/  LDCU UR5, c[0x0][0x390] ;  /* 0x00007200ff0577ac */ /* 0x000ee20008000800 */
[----:B--2---:R-:W-:-:S05]  /*2550*/  IMAD R4, R4, UR4, R6 ;  /* 0x0000000404047c24 */ /* 0x004fca000f8e0206 */
[----:B------:R-:W-:Y:S01]  /*2560*/  LEA R4, R4, 0x10, 0x4 ;  /* 0x0000001004047811 */ /* 0x000fe200078e20ff */
[----:B------:R-:W-:Y:S03]  /*2570*/  BAR.SYNC.DEFER_BLOCKING 0x0 ;  /* 0x0000000000007b1d */ /* 0x000fe60000010000 */
[----:B---3--:R-:W-:-:S13]  /*2580*/  ISETP.GT.U32.AND P0, PT, R4, UR5, PT ;  /* 0x0000000504007c0c */ /* 0x008fda000bf04070 */
        /* <DEDUP_REMOVED lines=18> */
.L_x_100:
        /* <DEDUP_REMOVED lines=13> */
.L_x_108:


//--------------------- .nv.shared._Z16AES_CCMP_DecryptPcS_jS_S_S_S_jj --------------------------
	.section	.nv.shared._Z16AES_CCMP_DecryptPcS_jS_S_S_S_jj,"aw",@nobits
	.sectionflags	@""
.nv.shared._Z16AES_CCMP_DecryptPcS_jS_S_S_S_jj:
	.zero		2224


//--------------------- .nv.shared.reserved.0     --------------------------
	.section	.nv.shared.reserved.0,"aw",@nobits
	.weak		__nv_reservedSMEM_offset_0_alias
	.size		__nv_reservedSMEM_offset_0_alias, 0, 64
	.other		__nv_reservedSMEM_offset_0_alias,@"STO_CUDA_RESERVED_SHARED STV_DEFAULT"
__nv_reservedSMEM_offset_0_alias:
	.zero		0
	.zero		64


//--------------------- .nv.shared._Z16AES_CCMP_EncryptPcS_jS_S_S_S_jj --------------------------
	.section	.nv.shared._Z16AES_CCMP_EncryptPcS_jS_S_S_S_jj,"aw",@nobits
	.sectionflags	@""
.nv.shared._Z16AES_CCMP_EncryptPcS_jS_S_S_S_jj:
	.zero		2224


//--------------------- .nv.shared._Z8AES_CCMPPcS_jS_S_S_S_jjPhjS0_ --------------------------
	.section	.nv.shared._Z8AES_CCMPPcS_jS_S_S_S_jjPhjS0_,"aw",@nobits
	.sectionflags	@""
.nv.shared._Z8AES_CCMPPcS_jS_S_S_S_jjPhjS0_:
	.zero		2224


//--------------------- .nv.shared._Z10AES_CCMP_1PcS_jS_S_S_S_jPhjS0_ --------------------------
	.section	.nv.shared._Z10AES_CCMP_1PcS_jS_S_S_S_jPhjS0_,"aw",@nobits
	.sectionflags	@""
.nv.shared._Z10AES_CCMP_1PcS_jS_S_S_S_jPhjS0_:
	.zero		2224


//--------------------- .nv.shared._Z7AES_CTRPcS_jS_S_S_S_j --------------------------
	.section	.nv.shared._Z7AES_CTRPcS_jS_S_S_S_j,"aw",@nobits
	.sectionflags	@""
.nv.shared._Z7AES_CTRPcS_jS_S_S_S_j:
	.zero		2224


//--------------------- .nv.shared._Z7inv_AESPcS_jS_S_S_S_S_ --------------------------
	.section	.nv.shared._Z7inv_AESPcS_jS_S_S_S_S_,"aw",@nobits
	.sectionflags	@""
.nv.shared._Z7inv_AESPcS_jS_S_S_S_S_:
	.zero		2480


//--------------------- .nv.shared._Z3AESPcS_jS_S_S_S_ --------------------------
	.section	.nv.shared._Z3AESPcS_jS_S_S_S_,"aw",@nobits
	.sectionflags	@""
.nv.shared._Z3AESPcS_jS_S_S_S_:
	.zero		2224


//--------------------- .nv.constant0._Z16AES_CCMP_DecryptPcS_jS_S_S_S_jj --------------------------
	.section	.nv.constant0._Z16AES_CCMP_DecryptPcS_jS_S_S_S_jj,"a",@progbits
	.sectionflags	@""
	.align	4
.nv.constant0._Z16AES_CCMP_DecryptPcS_jS_S_S_S_jj:
	.zero		960


//--------------------- .nv.constant0._Z13Calculate_MICPcjS_S_S_S_S_PhjS0_ --------------------------
	.section	.nv.constant0._Z13Calculate_MICPcjS_S_S_S_S_PhjS0_,"a",@progbits
	.sectionflags	@""
	.align	4
.nv.constant0._Z13Calculate_MICPcjS_S_S_S_S_PhjS0_:
	.zero		976


//--------------------- .nv.constant0._Z16AES_CCMP_EncryptPcS_jS_S_S_S_jj --------------------------
	.section	.nv.constant0._Z16AES_CCMP_EncryptPcS_jS_S_S_S_jj,"a",@progbits
	.sectionflags	@""
	.align	4
.nv.constant0._Z16AES_CCMP_EncryptPcS_jS_S_S_S_jj:
	.zero		960


//--------------------- .nv.constant0._Z8AES_CCMPPcS_jS_S_S_S_jjPhjS0_ --------------------------
	.section	.nv.constant0._Z8AES_CCMPPcS_jS_S_S_S_jjPhjS0_,"a",@progbits
	.sectionflags	@""
	.align	4
.nv.constant0._Z8AES_CCMPPcS_jS_S_S_S_jjPhjS0_:
	.zero		984


//--------------------- .nv.constant0._Z10AES_CCMP_1PcS_jS_S_S_S_jPhjS0_ --------------------------
	.section	.nv.constant0._Z10AES_CCMP_1PcS_jS_S_S_S_jPhjS0_,"a",@progbits
	.sectionflags	@""
	.align	4
.nv.constant0._Z10AES_CCMP_1PcS_jS_S_S_S_jPhjS0_:
	.zero		984


//--------------------- .nv.constant0._Z7AES_CTRPcS_jS_S_S_S_j --------------------------
	.section	.nv.constant0._Z7AES_CTRPcS_jS_S_S_S_j,"a",@progbits
	.sectionflags	@""
	.align	4
.nv.constant0._Z7AES_CTRPcS_jS_S_S_S_j:
	.zero		956


//--------------------- .nv.constant0._Z7inv_AESPcS_jS_S_S_S_S_ --------------------------
	.section	.nv.constant0._Z7inv_AESPcS_jS_S_S_S_S_,"a",@progbits
	.sectionflags	@""
	.align	4
.nv.constant0._Z7inv_AESPcS_jS_S_S_S_S_:
	.zero		960


//--------------------- .nv.constant0._Z3AESPcS_jS_S_S_S_ --------------------------
	.section	.nv.constant0._Z3AESPcS_jS_S_S_S_,"a",@progbits
	.sectionflags	@""
	.align	4
.nv.constant0._Z3AESPcS_jS_S_S_S_:
	.zero		952


//--------------------- SYMBOLS --------------------------

	.type		.nv.reservedSmem.offset0,@object
	.size		.nv.reservedSmem.offset0,0x4
	.type		.nv.reservedSmem.cap,@object
	.size		.nv.reservedSmem.cap,0x4
